def attn_fwd(
    Q,
    K,
    V,
    Out,
    Lse,
    sm_scale,
    stride_qz,
    stride_qh,
    stride_qm,
    stride_qk,
    stride_kz,
    stride_kh,
    stride_kn,
    stride_kk,
    stride_vz,
    stride_vh,
    stride_vn,
    stride_vk,
    stride_oz,
    stride_oh,
    stride_om,
    stride_ok,
    seqlen_q,
    seqlen_k,
    BLOCK_M: tl.constexpr,
    BLOCK_N: tl.constexpr,
    HEAD_DIM: tl.constexpr,
    CAUSAL: tl.constexpr,
):
    start_m = tl.program_id(0)
    off_hz = tl.program_id(1)
    q_off = off_hz * stride_qh
    k_off = off_hz * stride_kh
    v_off = off_hz * stride_vh
    offs_m = start_m * BLOCK_M + tl.arange(0, BLOCK_M)
    offs_d = tl.arange(0, HEAD_DIM)
    offs_n = tl.arange(0, BLOCK_N)
    q_ptrs = Q + q_off + offs_m[:, None] * stride_qm + offs_d[None, :] * stride_qk
    k_ptrs = K + k_off + offs_d[:, None] * stride_kk + offs_n[None, :] * stride_kn
    v_ptrs = V + v_off + offs_n[:, None] * stride_vn + offs_d[None, :] * stride_vk
    m_i = tl.full([BLOCK_M], float("-inf"), dtype=tl.float32)
    l_i = tl.zeros([BLOCK_M], dtype=tl.float32) + 1.0
    acc = tl.zeros([BLOCK_M, HEAD_DIM], dtype=tl.float32)
    q = tl.load(q_ptrs)
    acc, l_i, m_i = _attn_fwd_inner(
        acc,
        l_i,
        m_i,
        q,
        k_ptrs,
        v_ptrs,
        sm_scale,
        stride_kn,
        stride_vn,
        start_m,
        seqlen_k,
        BLOCK_M,
        BLOCK_N,
        HEAD_DIM,
        CAUSAL,
    )
    acc = acc / l_i[:, None]
    lse = m_i + tl.math.log2(l_i) / 1.4426950408889634
    o_ptrs = (
        Out
        + off_hz * stride_oh
        + offs_m[:, None] * stride_om
        + offs_d[None, :] * stride_ok
    )
    tl.store(o_ptrs, acc.to(Out.dtype.element_ty))
    tl.store(Lse + off_hz * seqlen_q + offs_m, lse)

# config = {"BLOCK_M": 128, "BLOCK_N": 32, "HEAD_DIM": 256, "arch": "sm_80", "causal": true, "dtype": "bf16", "num_stages": 2, "num_warps": 8}
# arch = sm_80


// ===== COMPILED SASS (sm_80) =====

	.target	sm_80

	.elftype	@"ET_EXEC"


//--------------------- .note.nv.tkinfo           --------------------------
	.section	.note.nv.tkinfo,"",@"SHT_NOTE"
	.sectionflags	@"SHF_NOTE_NV_TKINFO"
	.tkinfo
        /*0018*/ 	.word	0x00000002
        /*0030*/ 	.string	""
        /*0030*/ 	.string	"ptxas"
        /*0030*/ 	.string	"Cuda compilation tools, release 13.0, V13.0.88"
        /*0030*/ 	.string	"Build cuda_13.0.r13.0/compiler.36424714_0"
        /*0030*/ 	.string	"-v  -suppress-debug-info  -lineinfo  -arch sm_80 "



//--------------------- .note.nv.cuinfo           --------------------------
	.section	.note.nv.cuinfo,"",@"SHT_NOTE"
	.sectionflags	@"SHF_NOTE_NV_CUINFO"
        /*0018*/ 	.short	0x0002
        /*001a*/ 	.short	0x0050
        /*001c*/ 	.short	0x0082
	.zero		2


//--------------------- .nv.info                  --------------------------
	.section	.nv.info,"",@"SHT_CUDA_INFO"
	.align	4


	//----- nvinfo : EIATTR_REGCOUNT
	.align		4
        /*0000*/ 	.byte	0x04, 0x2f
        /*0002*/ 	.short	(.L_2 - .L_1)
	.align		4
.L_1:
        /*0004*/ 	.word	index@(attn_fwd)
        /*0008*/ 	.word	0x000000ff


	//----- nvinfo : EIATTR_FRAME_SIZE
	.align		4
.L_2:
        /*000c*/ 	.byte	0x04, 0x11
        /*000e*/ 	.short	(.L_4 - .L_3)
	.align		4
.L_3:
        /*0010*/ 	.word	index@(attn_fwd)
        /*0014*/ 	.word	0x00000240


	//----- nvinfo : EIATTR_MIN_STACK_SIZE
	.align		4
.L_4:
        /*0018*/ 	.byte	0x04, 0x12
        /*001a*/ 	.short	(.L_6 - .L_5)
	.align		4
.L_5:
        /*001c*/ 	.word	index@(attn_fwd)
        /*0020*/ 	.word	0x00000240
.L_6:


//--------------------- .nv.info.attn_fwd         --------------------------
	.section	.nv.info.attn_fwd,"",@"SHT_CUDA_INFO"
	.sectionflags	@""
	.align	4


	//----- nvinfo : EIATTR_CUDA_API_VERSION
	.align		4
        /*0000*/ 	.byte	0x04, 0x37
        /*0002*/ 	.short	(.L_8 - .L_7)
.L_7:
        /*0004*/ 	.word	0x00000082


	//----- nvinfo : EIATTR_SW2861232_WAR
	.align		4
.L_8:
        /*0008*/ 	.byte	0x01, 0x35
	.zero		2


	//----- nvinfo : EIATTR_PARAM_CBANK
	.align		4
        /*000c*/ 	.byte	0x04, 0x0a
        /*000e*/ 	.short	(.L_10 - .L_9)
	.align		4
.L_9:
        /*0010*/ 	.word	index@(.nv.constant0.attn_fwd)
        /*0014*/ 	.short	0x0160
        /*0016*/ 	.short	0x0088


	//----- nvinfo : EIATTR_CBANK_PARAM_SIZE
	.align		4
.L_10:
        /*0018*/ 	.byte	0x03, 0x19
        /*001a*/ 	.short	0x0088


	//----- nvinfo : EIATTR_KPARAM_INFO
	.align		4
        /*001c*/ 	.byte	0x04, 0x17
        /*001e*/ 	.short	(.L_12 - .L_11)
.L_11:
        /*0020*/ 	.word	0x00000000
        /*0024*/ 	.short	0x0019
        /*0026*/ 	.short	0x0080
        /*0028*/ 	.byte	0x00, 0xf4, 0x21, 0x00


	//----- nvinfo : EIATTR_KPARAM_INFO
	.align		4
.L_12:
        /*002c*/ 	.byte	0x04, 0x17
        /*002e*/ 	.short	(.L_14 - .L_13)
.L_13:
        /*0030*/ 	.word	0x00000000
        /*0034*/ 	.short	0x0018
        /*0036*/ 	.short	0x0078
        /*0038*/ 	.byte	0x00, 0xf4, 0x21, 0x00


	//----- nvinfo : EIATTR_KPARAM_INFO
	.align		4
.L_14:
        /*003c*/ 	.byte	0x04, 0x17
        /*003e*/ 	.short	(.L_16 - .L_15)
.L_15:
        /*0040*/ 	.word	0x00000000
        /*0044*/ 	.short	0x0017
        /*0046*/ 	.short	0x0070
        /*0048*/ 	.byte	0x00, 0xf0, 0x11, 0x00


	//----- nvinfo : EIATTR_KPARAM_INFO
	.align		4
.L_16:
        /*004c*/ 	.byte	0x04, 0x17
        /*004e*/ 	.short	(.L_18 - .L_17)
.L_17:
        /*0050*/ 	.word	0x00000000
        /*0054*/ 	.short	0x0016
        /*0056*/ 	.short	0x006c
        /*0058*/ 	.byte	0x00, 0xf0, 0x11, 0x00


	//----- nvinfo : EIATTR_KPARAM_INFO
	.align		4
.L_18:
        /*005c*/ 	.byte	0x04, 0x17
        /*005e*/ 	.short	(.L_20 - .L_19)
.L_19:
        /*0060*/ 	.word	0x00000000
        /*0064*/ 	.short	0x0015
        /*0066*/ 	.short	0x0068
        /*0068*/ 	.byte	0x00, 0xf0, 0x11, 0x00


	//----- nvinfo : EIATTR_KPARAM_INFO
	.align		4
.L_20:
        /*006c*/ 	.byte	0x04, 0x17
        /*006e*/ 	.short	(.L_22 - .L_21)
.L_21:
        /*0070*/ 	.word	0x00000000
        /*0074*/ 	.short	0x0014
        /*0076*/ 	.short	0x0064
        /*0078*/ 	.byte	0x00, 0xf0, 0x11, 0x00


	//----- nvinfo : EIATTR_KPARAM_INFO
	.align		4
.L_22:
        /*007c*/ 	.byte	0x04, 0x17
        /*007e*/ 	.short	(.L_24 - .L_23)
.L_23:
        /*0080*/ 	.word	0x00000000
        /*0084*/ 	.short	0x0013
        /*0086*/ 	.short	0x0060
        /*0088*/ 	.byte	0x00, 0xf0, 0x11, 0x00


	//----- nvinfo : EIATTR_KPARAM_INFO
	.align		4
.L_24:
        /*008c*/ 	.byte	0x04, 0x17
        /*008e*/ 	.short	(.L_26 - .L_25)
.L_25:
        /*0090*/ 	.word	0x00000000
        /*0094*/ 	.short	0x0012
        /*0096*/ 	.short	0x005c
        /*0098*/ 	.byte	0x00, 0xf0, 0x11, 0x00


	//----- nvinfo : EIATTR_KPARAM_INFO
	.align		4
.L_26:
        /*009c*/ 	.byte	0x04, 0x17
        /*009e*/ 	.short	(.L_28 - .L_27)
.L_27:
        /*00a0*/ 	.word	0x00000000
        /*00a4*/ 	.short	0x0011
        /*00a6*/ 	.short	0x0058
        /*00a8*/ 	.byte	0x00, 0xf0, 0x11, 0x00


	//----- nvinfo : EIATTR_KPARAM_INFO
	.align		4
.L_28:
        /*00ac*/ 	.byte	0x04, 0x17
        /*00ae*/ 	.short	(.L_30 - .L_29)
.L_29:
        /*00b0*/ 	.word	0x00000000
        /*00b4*/ 	.short	0x0010
        /*00b6*/ 	.short	0x0054
        /*00b8*/ 	.byte	0x00, 0xf0, 0x11, 0x00


	//----- nvinfo : EIATTR_KPARAM_INFO
	.align		4
.L_30:
        /*00bc*/ 	.byte	0x04, 0x17
        /*00be*/ 	.short	(.L_32 - .L_31)
.L_31:
        /*00c0*/ 	.word	0x00000000
        /*00c4*/ 	.short	0x000f
        /*00c6*/ 	.short	0x0050
        /*00c8*/ 	.byte	0x00, 0xf0, 0x11, 0x00


	//----- nvinfo : EIATTR_KPARAM_INFO
	.align		4
.L_32:
        /*00cc*/ 	.byte	0x04, 0x17
        /*00ce*/ 	.short	(.L_34 - .L_33)
.L_33:
        /*00d0*/ 	.word	0x00000000
        /*00d4*/ 	.short	0x000e
        /*00d6*/ 	.short	0x004c
        /*00d8*/ 	.byte	0x00, 0xf0, 0x11, 0x00


	//----- nvinfo : EIATTR_KPARAM_INFO
	.align		4
.L_34:
        /*00dc*/ 	.byte	0x04, 0x17
        /*00de*/ 	.short	(.L_36 - .L_35)
.L_35:
        /*00e0*/ 	.word	0x00000000
        /*00e4*/ 	.short	0x000d
        /*00e6*/ 	.short	0x0048
        /*00e8*/ 	.byte	0x00, 0xf0, 0x11, 0x00


	//----- nvinfo : EIATTR_KPARAM_INFO
	.align		4
.L_36:
        /*00ec*/ 	.byte	0x04, 0x17
        /*00ee*/ 	.short	(.L_38 - .L_37)
.L_37:
        /*00f0*/ 	.word	0x00000000
        /*00f4*/ 	.short	0x000c
        /*00f6*/ 	.short	0x0044
        /*00f8*/ 	.byte	0x00, 0xf0, 0x11, 0x00


	//----- nvinfo : EIATTR_KPARAM_INFO
	.align		4
.L_38:
        /*00fc*/ 	.byte	0x04, 0x17
        /*00fe*/ 	.short	(.L_40 - .L_39)
.L_39:
        /*0100*/ 	.word	0x00000000
        /*0104*/ 	.short	0x000b
        /*0106*/ 	.short	0x0040
        /*0108*/ 	.byte	0x00, 0xf0, 0x11, 0x00


	//----- nvinfo : EIATTR_KPARAM_INFO
	.align		4
.L_40:
        /*010c*/ 	.byte	0x04, 0x17
        /*010e*/ 	.short	(.L_42 - .L_41)
.L_41:
        /*0110*/ 	.word	0x00000000
        /*0114*/ 	.short	0x000a
        /*0116*/ 	.short	0x003c
        /*0118*/ 	.byte	0x00, 0xf0, 0x11, 0x00


	//----- nvinfo : EIATTR_KPARAM_INFO
	.align		4
.L_42:
        /*011c*/ 	.byte	0x04, 0x17
        /*011e*/ 	.short	(.L_44 - .L_43)
.L_43:
        /*0120*/ 	.word	0x00000000
        /*0124*/ 	.short	0x0009
        /*0126*/ 	.short	0x0038
        /*0128*/ 	.byte	0x00, 0xf0, 0x11, 0x00


	//----- nvinfo : EIATTR_KPARAM_INFO
	.align		4
.L_44:
        /*012c*/ 	.byte	0x04, 0x17
        /*012e*/ 	.short	(.L_46 - .L_45)
.L_45:
        /*0130*/ 	.word	0x00000000
        /*0134*/ 	.short	0x0008
        /*0136*/ 	.short	0x0034
        /*0138*/ 	.byte	0x00, 0xf0, 0x11, 0x00


	//----- nvinfo : EIATTR_KPARAM_INFO
	.align		4
.L_46:
        /*013c*/ 	.byte	0x04, 0x17
        /*013e*/ 	.short	(.L_48 - .L_47)
.L_47:
        /*0140*/ 	.word	0x00000000
        /*0144*/ 	.short	0x0007
        /*0146*/ 	.short	0x0030
        /*0148*/ 	.byte	0x00, 0xf0, 0x11, 0x00


	//----- nvinfo : EIATTR_KPARAM_INFO
	.align		4
.L_48:
        /*014c*/ 	.byte	0x04, 0x17
        /*014e*/ 	.short	(.L_50 - .L_49)
.L_49:
        /*0150*/ 	.word	0x00000000
        /*0154*/ 	.short	0x0006
        /*0156*/ 	.short	0x002c
        /*0158*/ 	.byte	0x00, 0xf0, 0x11, 0x00


	//----- nvinfo : EIATTR_KPARAM_INFO
	.align		4
.L_50:
        /*015c*/ 	.byte	0x04, 0x17
        /*015e*/ 	.short	(.L_52 - .L_51)
.L_51:
        /*0160*/ 	.word	0x00000000
        /*0164*/ 	.short	0x0005
        /*0166*/ 	.short	0x0028
        /*0168*/ 	.byte	0x00, 0xf0, 0x11, 0x00


	//----- nvinfo : EIATTR_KPARAM_INFO
	.align		4
.L_52:
        /*016c*/ 	.byte	0x04, 0x17
        /*016e*/ 	.short	(.L_54 - .L_53)
.L_53:
        /*0170*/ 	.word	0x00000000
        /*0174*/ 	.short	0x0004
        /*0176*/ 	.short	0x0020
        /*0178*/ 	.byte	0x00, 0xf4, 0x21, 0x00


	//----- nvinfo : EIATTR_KPARAM_INFO
	.align		4
.L_54:
        /*017c*/ 	.byte	0x04, 0x17
        /*017e*/ 	.short	(.L_56 - .L_55)
.L_55:
        /*0180*/ 	.word	0x00000000
        /*0184*/ 	.short	0x0003
        /*0186*/ 	.short	0x0018
        /*0188*/ 	.byte	0x00, 0xf4, 0x21, 0x00


	//----- nvinfo : EIATTR_KPARAM_INFO
	.align		4
.L_56:
        /*018c*/ 	.byte	0x04, 0x17
        /*018e*/ 	.short	(.L_58 - .L_57)
.L_57:
        /*0190*/ 	.word	0x00000000
        /*0194*/ 	.short	0x0002
        /*0196*/ 	.short	0x0010
        /*0198*/ 	.byte	0x00, 0xf4, 0x21, 0x00


	//----- nvinfo : EIATTR_KPARAM_INFO
	.align		4
.L_58:
        /*019c*/ 	.byte	0x04, 0x17
        /*019e*/ 	.short	(.L_60 - .L_59)
.L_59:
        /*01a0*/ 	.word	0x00000000
        /*01a4*/ 	.short	0x0001
        /*01a6*/ 	.short	0x0008
        /*01a8*/ 	.byte	0x00, 0xf4, 0x21, 0x00


	//----- nvinfo : EIATTR_KPARAM_INFO
	.align		4
.L_60:
        /*01ac*/ 	.byte	0x04, 0x17
        /*01ae*/ 	.short	(.L_62 - .L_61)
.L_61:
        /*01b0*/ 	.word	0x00000000
        /*01b4*/ 	.short	0x0000
        /*01b6*/ 	.short	0x0000
        /*01b8*/ 	.byte	0x00, 0xf4, 0x21, 0x00


	//----- nvinfo : EIATTR_MAXREG_COUNT
	.align		4
.L_62:
        /*01bc*/ 	.byte	0x03, 0x1b
        /*01be*/ 	.short	0x00ff


	//----- nvinfo : EIATTR_NUM_BARRIERS
	.align		4
        /*01c0*/ 	.byte	0x02, 0x4c
        /*01c2*/ 	.byte	0x01
	.zero		1


	//----- nvinfo : EIATTR_ANNOTATIONS
	.align		4
        /*01c4*/ 	.byte	0x04, 0x55
        /*01c6*/ 	.short	(.L_64 - .L_63)


	//   ....[0]....
.L_63:
        /*01c8*/ 	.word	0x00000001
        /*01cc*/ 	.byte	0x70, 0x25, 0x00, 0x00, 0x01, 0x00, 0x00, 0x00, 0xd0, 0x27, 0x00, 0x00, 0x01, 0x00, 0x00, 0x00
        /* <DEDUP_REMOVED lines=80> */
        /*06dc*/ 	.byte	0xc0, 0x15, 0x01, 0x00, 0x01, 0x00, 0x00, 0x00, 0xf0, 0x20, 0x01, 0x00


	//----- nvinfo : EIATTR_MERCURY_ISA_VERSION
	.align		4
.L_64:
        /*06e8*/ 	.byte	0x03, 0x5f
        /*06ea*/ 	.short	0x0000


	//----- nvinfo : EIATTR_COOP_GROUP_MASK_REGIDS
	.align		4
        /*06ec*/ 	.byte	0x04, 0x29
        /*06ee*/ 	.short	(.L_66 - .L_65)


	//   ....[0]....
.L_65:
        /*06f0*/ 	.word	0xffffffff


	//   ....[1]....
        /*06f4*/ 	.word	0xffffffff


	//   ....[2]....
        /*06f8*/ 	.word	0xffffffff


	//   ....[3]....
        /*06fc*/ 	.word	0xffffffff


	//   ....[4]....
        /*0700*/ 	.word	0xffffffff


	//   ....[5]....
        /*0704*/ 	.word	0xffffffff


	//   ....[6]....
        /*0708*/ 	.word	0xffffffff


	//   ....[7]....
        /*070c*/ 	.word	0xffffffff


	//   ....[8]....
        /*0710*/ 	.word	0xffffffff


	//   ....[9]....
        /*0714*/ 	.word	0xffffffff


	//   ....[10]....
        /*0718*/ 	.word	0xffffffff


	//   ....[11]....
        /*071c*/ 	.word	0xffffffff


	//   ....[12]....
        /*0720*/ 	.word	0xffffffff


	//   ....[13]....
        /*0724*/ 	.word	0xffffffff


	//   ....[14]....
        /*0728*/ 	.word	0xffffffff


	//   ....[15]....
        /*072c*/ 	.word	0xffffffff


	//   ....[16]....
        /*0730*/ 	.word	0xffffffff


	//   ....[17]....
        /*0734*/ 	.word	0xffffffff


	//   ....[18]....
        /*0738*/ 	.word	0xffffffff


	//   ....[19]....
        /*073c*/ 	.word	0xffffffff


	//   ....[20]....
        /*0740*/ 	.word	0xffffffff


	//   ....[21]....
        /*0744*/ 	.word	0xffffffff


	//   ....[22]....
        /*0748*/ 	.word	0xffffffff


	//   ....[23]....
        /*074c*/ 	.word	0xffffffff


	//   ....[24]....
        /*0750*/ 	.word	0xffffffff


	//   ....[25]....
        /*0754*/ 	.word	0xffffffff


	//   ....[26]....
        /*0758*/ 	.word	0xffffffff


	//   ....[27]....
        /*075c*/ 	.word	0xffffffff


	//   ....[28]....
        /*0760*/ 	.word	0xffffffff


	//   ....[29]....
        /*0764*/ 	.word	0xffffffff


	//   ....[30]....
        /*0768*/ 	.word	0xffffffff


	//   ....[31]....
        /*076c*/ 	.word	0xffffffff


	//   ....[32]....
        /*0770*/ 	.word	0xffffffff


	//   ....[33]....
        /*0774*/ 	.word	0xffffffff


	//   ....[34]....
        /*0778*/ 	.word	0xffffffff


	//   ....[35]....
        /*077c*/ 	.word	0xffffffff


	//   ....[36]....
        /*0780*/ 	.word	0xffffffff


	//   ....[37]....
        /*0784*/ 	.word	0xffffffff


	//   ....[38]....
        /*0788*/ 	.word	0xffffffff


	//   ....[39]....
        /*078c*/ 	.word	0xffffffff


	//   ....[40]....
        /*0790*/ 	.word	0xffffffff


	//   ....[41]....
        /*0794*/ 	.word	0xffffffff


	//   ....[42]....
        /*0798*/ 	.word	0xffffffff


	//   ....[43]....
        /*079c*/ 	.word	0xffffffff


	//   ....[44]....
        /*07a0*/ 	.word	0xffffffff


	//   ....[45]....
        /*07a4*/ 	.word	0xffffffff


	//   ....[46]....
        /*07a8*/ 	.word	0xffffffff


	//   ....[47]....
        /*07ac*/ 	.word	0xffffffff


	//   ....[48]....
        /*07b0*/ 	.word	0xffffffff


	//   ....[49]....
        /*07b4*/ 	.word	0xffffffff


	//   ....[50]....
        /*07b8*/ 	.word	0xffffffff


	//   ....[51]....
        /*07bc*/ 	.word	0xffffffff


	//   ....[52]....
        /*07c0*/ 	.word	0xffffffff


	//   ....[53]....
        /*07c4*/ 	.word	0xffffffff


	//   ....[54]....
        /*07c8*/ 	.word	0xffffffff


	//   ....[55]....
        /*07cc*/ 	.word	0xffffffff


	//   ....[56]....
        /*07d0*/ 	.word	0xffffffff


	//   ....[57]....
        /*07d4*/ 	.word	0xffffffff


	//   ....[58]....
        /*07d8*/ 	.word	0xffffffff


	//   ....[59]....
        /*07dc*/ 	.word	0xffffffff


	//   ....[60]....
        /*07e0*/ 	.word	0xffffffff


	//   ....[61]....
        /*07e4*/ 	.word	0xffffffff


	//   ....[62]....
        /*07e8*/ 	.word	0xffffffff


	//   ....[63]....
        /*07ec*/ 	.word	0xffffffff


	//   ....[64]....
        /*07f0*/ 	.word	0xffffffff


	//   ....[65]....
        /*07f4*/ 	.word	0xffffffff


	//   ....[66]....
        /*07f8*/ 	.word	0xffffffff


	//   ....[67]....
        /*07fc*/ 	.word	0xffffffff


	//   ....[68]....
        /*0800*/ 	.word	0xffffffff


	//   ....[69]....
        /*0804*/ 	.word	0xffffffff


	//   ....[70]....
        /*0808*/ 	.word	0xffffffff


	//   ....[71]....
        /*080c*/ 	.word	0xffffffff


	//----- nvinfo : EIATTR_COOP_GROUP_INSTR_OFFSETS
	.align		4
.L_66:
        /*0810*/ 	.byte	0x04, 0x28
        /*0812*/ 	.short	(.L_68 - .L_67)


	//   ....[0]....
.L_67:
        /*0814*/ 	.word	0x00007880


	//   ....[1]....
        /*0818*/ 	.word	0x000078b0


	//   ....[2]....
        /*081c*/ 	.word	0x00007910


	//   ....[3]....
        /*0820*/ 	.word	0x00007940


	//   ....[4]....
        /*0824*/ 	.word	0x00007980


	//   ....[5]....
        /*0828*/ 	.word	0x000079a0


	//   ....[6]....
        /*082c*/ 	.word	0x000079b0


	//   ....[7]....
        /*0830*/ 	.word	0x00007a00


	//   ....[8]....
        /*0834*/ 	.word	0x00007a80


	//   ....[9]....
        /*0838*/ 	.word	0x00007bb0


	//   ....[10]....
        /*083c*/ 	.word	0x00007be0


	//   ....[11]....
        /*0840*/ 	.word	0x00007c10


	//   ....[12]....
        /*0844*/ 	.word	0x00007c40


	//   ....[13]....
        /*0848*/ 	.word	0x00007c90


	//   ....[14]....
        /*084c*/ 	.word	0x00007cc0


	//   ....[15]....
        /*0850*/ 	.word	0x00007ce0


	//   ....[16]....
        /*0854*/ 	.word	0x00007cf0


	//   ....[17]....
        /*0858*/ 	.word	0x00007d10


	//   ....[18]....
        /*085c*/ 	.word	0x00007d30


	//   ....[19]....
        /*0860*/ 	.word	0x00007e40


	//   ....[20]....
        /*0864*/ 	.word	0x00007e70


	//   ....[21]....
        /*0868*/ 	.word	0x00007ea0


	//   ....[22]....
        /*086c*/ 	.word	0x00007eb0


	//   ....[23]....
        /*0870*/ 	.word	0x00007ef0


	//   ....[24]....
        /*0874*/ 	.word	0x00008180


	//   ....[25]....
        /*0878*/ 	.word	0x000081b0


	//   ....[26]....
        /*087c*/ 	.word	0x00008280


	//   ....[27]....
        /*0880*/ 	.word	0x00008290


	//   ....[28]....
        /*0884*/ 	.word	0x000082a0


	//   ....[29]....
        /*0888*/ 	.word	0x000082b0


	//   ....[30]....
        /*088c*/ 	.word	0x000082c0


	//   ....[31]....
        /*0890*/ 	.word	0x000082d0


	//   ....[32]....
        /*0894*/ 	.word	0x000084d0


	//   ....[33]....
        /*0898*/ 	.word	0x000084e0


	//   ....[34]....
        /*089c*/ 	.word	0x00008510


	//   ....[35]....
        /*08a0*/ 	.word	0x00008520


	//   ....[36]....
        /*08a4*/ 	.word	0x00008880


	//   ....[37]....
        /*08a8*/ 	.word	0x000088d0


	//   ....[38]....
        /*08ac*/ 	.word	0x00008c20


	//   ....[39]....
        /*08b0*/ 	.word	0x00008ca0


	//   ....[40]....
        /*08b4*/ 	.word	0x00008d30


	//   ....[41]....
        /*08b8*/ 	.word	0x00008da0


	//   ....[42]....
        /*08bc*/ 	.word	0x00008e10


	//   ....[43]....
        /*08c0*/ 	.word	0x00008eb0


	//   ....[44]....
        /*08c4*/ 	.word	0x00008f30


	//   ....[45]....
        /*08c8*/ 	.word	0x00008f90


	//   ....[46]....
        /*08cc*/ 	.word	0x00008fa0


	//   ....[47]....
        /*08d0*/ 	.word	0x00008fc0


	//   ....[48]....
        /*08d4*/ 	.word	0x00009100


	//   ....[49]....
        /*08d8*/ 	.word	0x00009140


	//   ....[50]....
        /*08dc*/ 	.word	0x00009160


	//   ....[51]....
        /*08e0*/ 	.word	0x00009190


	//   ....[52]....
        /*08e4*/ 	.word	0x000091b0


	//   ....[53]....
        /*08e8*/ 	.word	0x000091c0


	//   ....[54]....
        /*08ec*/ 	.word	0x000091d0


	//   ....[55]....
        /*08f0*/ 	.word	0x00009230


	//   ....[56]....
        /*08f4*/ 	.word	0x00009250


	//   ....[57]....
        /*08f8*/ 	.word	0x00009270


	//   ....[58]....
        /*08fc*/ 	.word	0x00009280


	//   ....[59]....
        /*0900*/ 	.word	0x00009420


	//   ....[60]....
        /*0904*/ 	.word	0x00009430


	//   ....[61]....
        /*0908*/ 	.word	0x00009450


	//   ....[62]....
        /*090c*/ 	.word	0x00009480


	//   ....[63]....
        /*0910*/ 	.word	0x00009490


	//   ....[64]....
        /*0914*/ 	.word	0x000094b0


	//   ....[65]....
        /*0918*/ 	.word	0x000094c0


	//   ....[66]....
        /*091c*/ 	.word	0x000094d0


	//   ....[67]....
        /*0920*/ 	.word	0x00009530


	//   ....[68]....
        /*0924*/ 	.word	0x00009730


	//   ....[69]....
        /*0928*/ 	.word	0x00009740


	//   ....[70]....
        /*092c*/ 	.word	0x00009770


	//   ....[71]....
        /*0930*/ 	.word	0x00009780


	//----- nvinfo : EIATTR_EXIT_INSTR_OFFSETS
	.align		4
.L_68:
        /*0934*/ 	.byte	0x04, 0x1c
        /*0936*/ 	.short	(.L_70 - .L_69)


	//   ....[0]....
.L_69:
        /*0938*/ 	.word	0x000120e0


	//   ....[1]....
        /*093c*/ 	.word	0x000121e0


	//----- nvinfo : EIATTR_REQNTID
	.align		4
.L_70:
        /*0940*/ 	.byte	0x04, 0x10
        /*0942*/ 	.short	(.L_72 - .L_71)
.L_71:
        /*0944*/ 	.word	0x00000100
        /*0948*/ 	.word	0x00000001
        /*094c*/ 	.word	0x00000001
.L_72:


//--------------------- .nv.callgraph             --------------------------
	.section	.nv.callgraph,"",@"SHT_CUDA_CALLGRAPH"
	.align	4
	.sectionentsize	8
	.align		4
        /*0000*/ 	.word	0x00000000
	.align		4
        /*0004*/ 	.word	0xffffffff
	.align		4
        /*0008*/ 	.word	0x00000000
	.align		4
        /*000c*/ 	.word	0xfffffffe
	.align		4
        /*0010*/ 	.word	0x00000000
	.align		4
        /*0014*/ 	.word	0xfffffffd
	.align		4
        /*0018*/ 	.word	0x00000000
	.align		4
        /*001c*/ 	.word	0xfffffffc


//--------------------- .nv.rel.action            --------------------------
	.section	.nv.rel.action,"",@"SHT_CUDA_RELOCINFO"
	.align	8
	.sectionentsize	8
        /*0000*/ 	.byte	0x73, 0x00, 0x00, 0x00, 0x00, 0x00, 0x00, 0x00, 0x00, 0x00, 0x00, 0x11, 0x25, 0x00, 0x05, 0x36


//--------------------- .nv.constant4             --------------------------
	.section	.nv.constant4,"a",@progbits
	.align	8
	.align		8
.nv.constant4:
        /*0000*/ 	.dword	_$_str


//--------------------- .nv.constant0.attn_fwd    --------------------------
	.section	.nv.constant0.attn_fwd,"a",@progbits
	.sectionflags	@""
	.align	4
.nv.constant0.attn_fwd:
	.zero		488


//--------------------- .text.attn_fwd            --------------------------
	.section	.text.attn_fwd,"ax",@progbits
	.sectioninfo	@"SHI_REGISTERS=255"
	.align	128
        .global         attn_fwd
        .type           attn_fwd,@function
        .size           attn_fwd,(.L_x_3 - attn_fwd)
        .other          attn_fwd,@"STO_CUDA_ENTRY STV_DEFAULT"
attn_fwd:
.text.attn_fwd:
[----:B------:R-:W-:Y:S02]  /*0000*/  IMAD.MOV.U32 R1, RZ, RZ, c[0x0][0x28] ;  /* 0x00000a00ff017624 */ /* 0x000fe400078e00ff */
[----:B------:R-:W0:Y:S01]  /*0010*/  S2R R45, SR_CTAID.X ;  /* 0x00000000002d7919 */ /* 0x000e220000002500 */
[----:B------:R-:W-:Y:S01]  /*0020*/  MOV R18, c[0x0][0x198] ;  /* 0x0000660000127a02 */ /* 0x000fe20000000f00 */
[----:B------:R-:W-:Y:S01]  /*0030*/  ULDC.64 UR6, c[0x0][0x118] ;  /* 0x0000460000067ab9 */ /* 0x000fe20000000a00 */
[----:B------:R-:W-:Y:S01]  /*0040*/  IADD3 R1, R1, -0x240, RZ ;  /* 0xfffffdc001017810 */ /* 0x000fe20007ffe0ff */
[----:B------:R-:W1:Y:S04]  /*0050*/  S2R R2, SR_TID.X ;  /* 0x0000000000027919 */ /* 0x000e680000002100 */
[----:B------:R-:W2:Y:S01]  /*0060*/  S2R R156, SR_CTAID.Y ;  /* 0x00000000009c7919 */ /* 0x000ea20000002600 */
[----:B0-----:R-:W-:Y:S01]  /*0070*/  IMAD.SHL.U32 R45, R45, 0x80, RZ ;  /* 0x000000802d2d7824 */ /* 0x001fe200078e00ff */
[----:B-1----:R-:W-:-:S04]  /*0080*/  SHF.R.U32.HI R3, RZ, 0x7, R2 ;  /* 0x00000007ff037819 */ /* 0x002fc80000011602 */
[----:B------:R-:W-:Y:S01]  /*0090*/  LOP3.LUT R148, R45, 0x7f, R2, 0xf8, !PT ;  /* 0x0000007f2d947812 */ /* 0x000fe200078ef802 */
[----:B--2---:R-:W-:Y:S01]  /*00a0*/  IMAD R0, R156, c[0x0][0x190], RZ ;  /* 0x000064009c007a24 */ /* 0x004fe200078e02ff */
[----:B------:R-:W-:-:S03]  /*00b0*/  SGXT.U32 R5, R3, 0x1 ;  /* 0x000000010305781a */ /* 0x000fc60000000000 */
[----:B------:R-:W-:Y:S02]  /*00c0*/  IMAD R4, R148, c[0x0][0x194], RZ ;  /* 0x0000650094047a24 */ /* 0x000fe400078e02ff */
[----:B------:R-:W-:Y:S02]  /*00d0*/  IMAD.SHL.U32 R3, R0, 0x2, RZ ;  /* 0x0000000200037824 */ /* 0x000fe400078e00ff */
[----:B------:R-:W-:Y:S02]  /*00e0*/  IMAD.SHL.U32 R6, R4, 0x2, RZ ;  /* 0x0000000204067824 */ /* 0x000fe400078e00ff */
[----:B------:R-:W-:Y:S02]  /*00f0*/  IMAD R7, R5, c[0x0][0x198], RZ ;  /* 0x0000660005077a24 */ /* 0x000fe400078e02ff */
[----:B------:R-:W-:Y:S01]  /*0100*/  IMAD.HI R0, R0, 0x2, RZ ;  /* 0x0000000200007827 */ /* 0x000fe200078e02ff */
[----:B------:R-:W-:Y:S02]  /*0110*/  IADD3 R3, P0, P1, R6, c[0x0][0x160], R3 ;  /* 0x0000580006037a10 */ /* 0x000fe4000791e003 */
[----:B------:R-:W-:Y:S01]  /*0120*/  LEA R11, R18, R7, 0x1 ;  /* 0x00000007120b7211 */ /* 0x000fe200078e08ff */
[----:B------:R-:W-:-:S05]  /*0130*/  IMAD.HI R5, R4, 0x2, RZ ;  /* 0x0000000204057827 */ /* 0x000fca00078e02ff */
[----:B------:R-:W-:Y:S01]  /*0140*/  IADD3.X R0, R5, c[0x0][0x164], R0, P0, P1 ;  /* 0x0000590005007a10 */ /* 0x000fe200007e2400 */
[C---:B------:R-:W-:Y:S01]  /*0150*/  IMAD R5, R18.reuse, 0x2, R11 ;  /* 0x0000000212057824 */ /* 0x040fe200078e020b */
[-C--:B------:R-:W-:Y:S02]  /*0160*/  LEA R8, P0, R7, R3.reuse, 0x1 ;  /* 0x0000000307087211 */ /* 0x080fe400078008ff */
[-C--:B------:R-:W-:Y:S02]  /*0170*/  LEA R10, P1, R11, R3.reuse, 0x1 ;  /* 0x000000030b0a7211 */ /* 0x080fe400078208ff */
[-C--:B------:R-:W-:Y:S01]  /*0180*/  LEA.HI.X.SX32 R9, R7, R0.reuse, 0x1, P0 ;  /* 0x0000000007097211 */ /* 0x080fe200000f0eff */
[C---:B------:R-:W-:Y:S01]  /*0190*/  IMAD R7, R18.reuse, 0x2, R5 ;  /* 0x0000000212077824 */ /* 0x040fe200078e0205 */
[----:B------:R-:W-:Y:S02]  /*01a0*/  LEA R12, P0, R5, R3, 0x1 ;  /* 0x00000003050c7211 */ /* 0x000fe400078008ff */
[----:B------:R-:W-:Y:S01]  /*01b0*/  LEA.HI.X.SX32 R11, R11, R0, 0x1, P1 ;  /* 0x000000000b0b7211 */ /* 0x000fe200008f0eff */
[----:B------:R0:W2:Y:S01]  /*01c0*/  LDG.E.U16 R4, [R8.64] ;  /* 0x0000000608047981 */ /* 0x0000a2000c1e1500 */
[----:B------:R-:W-:-:S02]  /*01d0*/  LEA R17, R18, R7, 0x1 ;  /* 0x0000000712117211 */ /* 0x000fc400078e08ff */
[----:B------:R-:W-:-:S03]  /*01e0*/  LEA.HI.X.SX32 R13, R5, R0, 0x1, P0 ;  /* 0x00000000050d7211 */ /* 0x000fc600000f0eff */
[C---:B------:R-:W-:Y:S01]  /*01f0*/  IMAD R19, R18.reuse, 0x2, R17 ;  /* 0x0000000212137824 */ /* 0x040fe200078e0211 */
[-C--:B------:R-:W-:Y:S01]  /*0200*/  LEA R14, P0, R7, R3.reuse, 0x1 ;  /* 0x00000003070e7211 */ /* 0x080fe200078008ff */
[----:B------:R1:W3:Y:S01]  /*0210*/  LDG.E.U16 R5, [R10.64] ;  /* 0x000000060a057981 */ /* 0x0002e2000c1e1500 */
[-C--:B------:R-:W-:Y:S01]  /*0220*/  LEA R16, P1, R17, R3.reuse, 0x1 ;  /* 0x0000000311107211 */ /* 0x080fe200078208ff */
[----:B0-----:R-:W-:Y:S01]  /*0230*/  IMAD R9, R18, 0x2, R19 ;  /* 0x0000000212097824 */ /* 0x001fe200078e0213 */
[-C--:B------:R-:W-:Y:S01]  /*0240*/  LEA.HI.X.SX32 R15, R7, R0.reuse, 0x1, P0 ;  /* 0x00000000070f7211 */ /* 0x080fe200000f0eff */
[----:B------:R0:W4:Y:S01]  /*0250*/  LDG.E.U16 R6, [R12.64] ;  /* 0x000000060c067981 */ /* 0x000122000c1e1500 */
[----:B------:R-:W-:Y:S02]  /*0260*/  LEA R20, P0, R19, R3, 0x1 ;  /* 0x0000000313147211 */ /* 0x000fe400078008ff */
[-C--:B------:R-:W-:Y:S01]  /*0270*/  LEA.HI.X.SX32 R17, R17, R0.reuse, 0x1, P1 ;  /* 0x0000000011117211 */ /* 0x080fe200008f0eff */
[----:B------:R5:W2:Y:S01]  /*0280*/  LDG.E.U16 R7, [R14.64] ;  /* 0x000000060e077981 */ /* 0x000aa2000c1e1500 */
[----:B------:R-:W-:-:S02]  /*0290*/  LEA.HI.X.SX32 R21, R19, R0, 0x1, P0 ;  /* 0x0000000013157211 */ /* 0x000fc400000f0eff */
[----:B-1----:R-:W-:Y:S01]  /*02a0*/  LEA R11, R18, R9, 0x1 ;  /* 0x00000009120b7211 */ /* 0x002fe200078e08ff */
[----:B------:R1:W2:Y:S01]  /*02b0*/  LDG.E.U16 R8, [R16.64] ;  /* 0x0000000610087981 */ /* 0x0002a2000c1e1500 */
[----:B------:R-:W-:-:S03]  /*02c0*/  LEA R22, P0, R9, R3, 0x1 ;  /* 0x0000000309167211 */ /* 0x000fc600078008ff */
[C---:B------:R-:W-:Y:S01]  /*02d0*/  IMAD R19, R18.reuse, 0x2, R11 ;  /* 0x0000000212137824 */ /* 0x040fe200078e020b */
[-C--:B------:R-:W-:Y:S02]  /*02e0*/  LEA.HI.X.SX32 R23, R9, R0.reuse, 0x1, P0 ;  /* 0x0000000009177211 */ /* 0x080fe400000f0eff */
[CC--:B------:R-:W-:Y:S01]  /*02f0*/  LEA R24, P0, R11.reuse, R3.reuse, 0x1 ;  /* 0x000000030b187211 */ /* 0x0c0fe200078008ff */
[C---:B0-----:R-:W-:Y:S01]  /*0300*/  IMAD R13, R18.reuse, 0x2, R19 ;  /* 0x00000002120d7824 */ /* 0x041fe200078e0213 */
[----:B------:R0:W2:Y:S02]  /*0310*/  LDG.E.U16 R9, [R20.64] ;  /* 0x0000000614097981 */ /* 0x0000a4000c1e1500 */
[----:B------:R-:W-:Y:S02]  /*0320*/  LEA.HI.X.SX32 R25, R11, R0, 0x1, P0 ;  /* 0x000000000b197211 */ /* 0x000fe400000f0eff */
[----:B------:R-:W-:Y:S01]  /*0330*/  LEA R28, P0, R13, R3, 0x1 ;  /* 0x000000030d1c7211 */ /* 0x000fe200078008ff */
[----:B------:R1:W2:Y:S01]  /*0340*/  LDG.E.U16 R10, [R22.64] ;  /* 0x00000006160a7981 */ /* 0x0002a2000c1e1500 */
[----:B-----5:R-:W-:-:S02]  /*0350*/  LEA R15, R18, R13, 0x1 ;  /* 0x0000000d120f7211 */ /* 0x020fc400078e08ff */
[-C--:B------:R-:W-:Y:S01]  /*0360*/  LEA.HI.X.SX32 R29, R13, R0.reuse, 0x1, P0 ;  /* 0x000000000d1d7211 */ /* 0x080fe200000f0eff */
[----:B------:R5:W2:Y:S01]  /*0370*/  LDG.E.U16 R11, [R24.64] ;  /* 0x00000006180b7981 */ /* 0x000aa2000c1e1500 */
[-C--:B0-----:R-:W-:Y:S01]  /*0380*/  LEA R20, P0, R15, R3.reuse, 0x1 ;  /* 0x000000030f147211 */ /* 0x081fe200078008ff */
[C---:B-1----:R-:W-:Y:S01]  /*0390*/  IMAD R17, R18.reuse, 0x2, R15 ;  /* 0x0000000212117824 */ /* 0x042fe200078e020f */
[-C--:B------:R-:W-:Y:S01]  /*03a0*/  LEA R26, P1, R19, R3.reuse, 0x1 ;  /* 0x00000003131a7211 */ /* 0x080fe200078208ff */
[----:B------:R0:W2:Y:S01]  /*03b0*/  LDG.E.U16 R13, [R28.64] ;  /* 0x000000061c0d7981 */ /* 0x0000a2000c1e1500 */
[-C--:B------:R-:W-:Y:S01]  /*03c0*/  LEA.HI.X.SX32 R21, R15, R0.reuse, 0x1, P0 ;  /* 0x000000000f157211 */ /* 0x080fe200000f0eff */
[C---:B------:R-:W-:Y:S01]  /*03d0*/  IMAD R15, R18.reuse, 0x2, R17 ;  /* 0x00000002120f7824 */ /* 0x040fe200078e0211 */
[----:B------:R-:W-:Y:S02]  /*03e0*/  LEA.HI.X.SX32 R27, R19, R0, 0x1, P1 ;  /* 0x00000000131b7211 */ /* 0x000fe400008f0eff */
[----:B------:R-:W-:Y:S01]  /*03f0*/  LEA R22, P0, R17, R3, 0x1 ;  /* 0x0000000311167211 */ /* 0x000fe200078008ff */
[----:B------:R1:W2:Y:S01]  /*0400*/  LDG.E.U16 R14, [R20.64] ;  /* 0x00000006140e7981 */ /* 0x0002a2000c1e1500 */
[----:B------:R-:W-:-:S02]  /*0410*/  LEA R19, R18, R15, 0x1 ;  /* 0x0000000f12137211 */ /* 0x000fc400078e08ff */
[----:B------:R-:W-:Y:S01]  /*0420*/  LEA.HI.X.SX32 R23, R17, R0, 0x1, P0 ;  /* 0x0000000011177211 */ /* 0x000fe200000f0eff */
[----:B------:R0:W2:Y:S01]  /*0430*/  LDG.E.U16 R12, [R26.64] ;  /* 0x000000061a0c7981 */ /* 0x0000a2000c1e1500 */
[----:B-----5:R-:W-:Y:S01]  /*0440*/  LEA R24, P0, R19, R3, 0x1 ;  /* 0x0000000313187211 */ /* 0x020fe200078008ff */
[----:B------:R-:W-:-:S03]  /*0450*/  IMAD R17, R18, 0x2, R19 ;  /* 0x0000000212117824 */ /* 0x000fc600078e0213 */
[----:B------:R-:W-:Y:S01]  /*0460*/  LEA.HI.X.SX32 R25, R19, R0, 0x1, P0 ;  /* 0x0000000013197211 */ /* 0x000fe200000f0eff */
[----:B------:R-:W-:Y:S01]  /*0470*/  IMAD R19, R18, 0x2, R17 ;  /* 0x0000000212137824 */ /* 0x000fe200078e0211 */
[----:B------:R-:W-:-:S04]  /*0480*/  LEA R30, P1, R15, R3, 0x1 ;  /* 0x000000030f1e7211 */ /* 0x000fc800078208ff */
[----:B------:R-:W-:Y:S02]  /*0490*/  LEA R33, R18, R19, 0x1 ;  /* 0x0000001312217211 */ /* 0x000fe400078e08ff */
[----:B0-----:R-:W-:-:S03]  /*04a0*/  LEA R26, P0, R17, R3, 0x1 ;  /* 0x00000003111a7211 */ /* 0x001fc600078008ff */
[----:B-1----:R-:W-:Y:S01]  /*04b0*/  IMAD R21, R18, 0x2, R33 ;  /* 0x0000000212157824 */ /* 0x002fe200078e0221 */
[-C--:B------:R-:W-:Y:S02]  /*04c0*/  LEA.HI.X.SX32 R31, R15, R0.reuse, 0x1, P1 ;  /* 0x000000000f1f7211 */ /* 0x080fe400008f0eff */
[----:B------:R-:W-:Y:S01]  /*04d0*/  LEA.HI.X.SX32 R27, R17, R0, 0x1, P0 ;  /* 0x00000000111b7211 */ /* 0x000fe200000f0eff */
[----:B------:R0:W5:Y:S01]  /*04e0*/  LDG.E.U16 R15, [R22.64] ;  /* 0x00000006160f7981 */ /* 0x000162000c1e1500 */
[----:B------:R-:W-:-:S03]  /*04f0*/  LEA R28, P0, R19, R3, 0x1 ;  /* 0x00000003131c7211 */ /* 0x000fc600078008ff */
[----:B------:R1:W2:Y:S01]  /*0500*/  LDG.E.U16 R17, [R24.64] ;  /* 0x0000000618117981 */ /* 0x0002a2000c1e1500 */
[----:B------:R-:W-:-:S03]  /*0510*/  LEA.HI.X.SX32 R29, R19, R0, 0x1, P0 ;  /* 0x00000000131d7211 */ /* 0x000fc600000f0eff */
[----:B------:R1:W2:Y:S01]  /*0520*/  LDG.E.U16 R16, [R30.64] ;  /* 0x000000061e107981 */ /* 0x0002a2000c1e1500 */
[C---:B0-----:R-:W-:Y:S01]  /*0530*/  IMAD R23, R18.reuse, 0x2, R21 ;  /* 0x0000000212177824 */ /* 0x041fe200078e0215 */
[C---:B------:R-:W-:Y:S02]  /*0540*/  LEA R34, P0, R21.reuse, R3, 0x1 ;  /* 0x0000000315227211 */ /* 0x040fe400078008ff */
[----:B------:R0:W2:Y:S02]  /*0550*/  LDG.E.U16 R19, [R26.64] ;  /* 0x000000061a137981 */ /* 0x0000a4000c1e1500 */
[C---:B-1----:R-:W-:Y:S02]  /*0560*/  LEA R25, R18.reuse, R23, 0x1 ;  /* 0x0000001712197211 */ /* 0x042fe400078e08ff */
[----:B------:R1:W2:Y:S01]  /*0570*/  LDG.E.U16 R20, [R28.64] ;  /* 0x000000061c147981 */ /* 0x0002a2000c1e1500 */
[-C--:B------:R-:W-:Y:S02]  /*0580*/  LEA.HI.X.SX32 R35, R21, R0.reuse, 0x1, P0 ;  /* 0x0000000015237211 */ /* 0x080fe400000f0eff */
[-C--:B------:R-:W-:Y:S01]  /*0590*/  LEA R30, P0, R23, R3.reuse, 0x1 ;  /* 0x00000003171e7211 */ /* 0x080fe200078008ff */
[C---:B------:R-:W-:Y:S01]  /*05a0*/  IMAD R39, R18.reuse, 0x2, R25 ;  /* 0x0000000212277824 */ /* 0x040fe200078e0219 */
[-C--:B------:R-:W-:Y:S01]  /*05b0*/  LEA R32, P1, R33, R3.reuse, 0x1 ;  /* 0x0000000321207211 */ /* 0x080fe200078208ff */
[----:B------:R1:W2:Y:S01]  /*05c0*/  LDG.E.U16 R22, [R34.64] ;  /* 0x0000000622167981 */ /* 0x0002a2000c1e1500 */
[----:B------:R-:W-:Y:S01]  /*05d0*/  LEA.HI.X.SX32 R31, R23, R0, 0x1, P0 ;  /* 0x00000000171f7211 */ /* 0x000fe200000f0eff */
[----:B0-----:R-:W-:Y:S01]  /*05e0*/  IMAD R27, R18, 0x2, R39 ;  /* 0x00000002121b7824 */ /* 0x001fe200078e0227 */
[----:B------:R-:W-:-:S02]  /*05f0*/  LEA R36, P0, R25, R3, 0x1 ;  /* 0x0000000319247211 */ /* 0x000fc400078008ff */
[-C--:B------:R-:W-:Y:S01]  /*0600*/  LEA.HI.X.SX32 R33, R33, R0.reuse, 0x1, P1 ;  /* 0x0000000021217211 */ /* 0x080fe200008f0eff */
[----:B------:R0:W2:Y:S01]  /*0610*/  LDG.E.U16 R23, [R30.64] ;  /* 0x000000061e177981 */ /* 0x0000a2000c1e1500 */
[-C--:B------:R-:W-:Y:S02]  /*0620*/  LEA.HI.X.SX32 R37, R25, R0.reuse, 0x1, P0 ;  /* 0x0000000019257211 */ /* 0x080fe400000f0eff */
[C---:B------:R-:W-:Y:S01]  /*0630*/  LEA R40, P0, R27.reuse, R3, 0x1 ;  /* 0x000000031b287211 */ /* 0x040fe200078008ff */
[----:B------:R0:W2:Y:S01]  /*0640*/  LDG.E.U16 R21, [R32.64] ;  /* 0x0000000620157981 */ /* 0x0000a2000c1e1500 */
[C---:B-1----:R-:W-:Y:S02]  /*0650*/  LEA R29, R18.reuse, R27, 0x1 ;  /* 0x0000001b121d7211 */ /* 0x042fe400078e08ff */
[----:B------:R-:W-:Y:S01]  /*0660*/  LEA.HI.X.SX32 R41, R27, R0, 0x1, P0 ;  /* 0x000000001b297211 */ /* 0x000fe200000f0eff */
[----:B------:R1:W2:Y:S02]  /*0670*/  LDG.E.U16 R24, [R36.64] ;  /* 0x0000000624187981 */ /* 0x0002a4000c1e1500 */
[----:B------:R-:W-:Y:S01]  /*0680*/  IMAD R27, R18, 0x2, R29 ;  /* 0x00000002121b7824 */ /* 0x000fe200078e021d */
[-C--:B------:R-:W-:Y:S01]  /*0690*/  LEA R38, P1, R39, R3.reuse, 0x1 ;  /* 0x0000000327267211 */ /* 0x080fe200078208ff */
[----:B------:R1:W2:Y:S01]  /*06a0*/  LDG.E.U16 R26, [R40.64] ;  /* 0x00000006281a7981 */ /* 0x0002a2000c1e1500 */
[----:B0-----:R-:W-:-:S04]  /*06b0*/  LEA R32, P0, R29, R3, 0x1 ;  /* 0x000000031d207211 */ /* 0x001fc800078008ff */
[-C--:B------:R-:W-:Y:S01]  /*06c0*/  LEA.HI.X.SX32 R33, R29, R0.reuse, 0x1, P0 ;  /* 0x000000001d217211 */ /* 0x080fe200000f0eff */
[C---:B------:R-:W-:Y:S01]  /*06d0*/  IMAD R29, R18.reuse, 0x2, R27 ;  /* 0x00000002121d7824 */ /* 0x040fe200078e021b */
[-C--:B------:R-:W-:Y:S02]  /*06e0*/  LEA.HI.X.SX32 R39, R39, R0.reuse, 0x1, P1 ;  /* 0x0000000027277211 */ /* 0x080fe400008f0eff */
[C---:B------:R-:W-:Y:S02]  /*06f0*/  LEA R34, P0, R27.reuse, R3, 0x1 ;  /* 0x000000031b227211 */ /* 0x040fe400078008ff */
[C---:B------:R-:W-:Y:S01]  /*0700*/  LEA R31, R18.reuse, R29, 0x1 ;  /* 0x0000001d121f7211 */ /* 0x040fe200078e08ff */
[----:B------:R0:W2:Y:S01]  /*0710*/  LDG.E.U16 R25, [R38.64] ;  /* 0x0000000626197981 */ /* 0x0000a2000c1e1500 */
[-C--:B------:R-:W-:Y:S02]  /*0720*/  LEA.HI.X.SX32 R35, R27, R0.reuse, 0x1, P0 ;  /* 0x000000001b237211 */ /* 0x080fe400000f0eff */
[CC--:B-1----:R-:W-:Y:S01]  /*0730*/  LEA R36, P0, R31.reuse, R3.reuse, 0x1 ;  /* 0x000000031f247211 */ /* 0x0c2fe200078008ff */
[----:B------:R1:W2:Y:S03]  /*0740*/  LDG.E.U16 R27, [R32.64] ;  /* 0x00000006201b7981 */ /* 0x0002a6000c1e1500 */
[----:B------:R-:W-:Y:S01]  /*0750*/  LEA.HI.X.SX32 R37, R31, R0, 0x1, P0 ;  /* 0x000000001f257211 */ /* 0x000fe200000f0eff */
[----:B------:R1:W2:Y:S01]  /*0760*/  LDG.E.U16 R28, [R34.64] ;  /* 0x00000006221c7981 */ /* 0x0002a2000c1e1500 */
[----:B0-----:R-:W-:Y:S01]  /*0770*/  IMAD R39, R18, 0x2, R31 ;  /* 0x0000000212277824 */ /* 0x001fe200078e021f */
[----:B------:R-:W-:-:S02]  /*0780*/  LEA R42, P1, R29, R3, 0x1 ;  /* 0x000000031d2a7211 */ /* 0x000fc400078208ff */
[----:B------:R0:W2:Y:S01]  /*0790*/  LDG.E.U16 R30, [R36.64] ;  /* 0x00000006241e7981 */ /* 0x0000a2000c1e1500 */
[----:B------:R-:W-:Y:S01]  /*07a0*/  IMAD R31, R18, 0x2, R39 ;  /* 0x00000002121f7824 */ /* 0x000fe200078e0227 */
[----:B------:R-:W-:-:S04]  /*07b0*/  LEA R38, P0, R39, R3, 0x1 ;  /* 0x0000000327267211 */ /* 0x000fc800078008ff */
[----:B------:R-:W-:Y:S02]  /*07c0*/  LEA R47, R18, R31, 0x1 ;  /* 0x0000001f122f7211 */ /* 0x000fe400078e08ff */
[----:B------:R-:W-:-:S03]  /*07d0*/  LEA.HI.X.SX32 R39, R39, R0, 0x1, P0 ;  /* 0x0000000027277211 */ /* 0x000fc600000f0eff */
[----:B-1----:R-:W-:Y:S01]  /*07e0*/  IMAD R33, R18, 0x2, R47 ;  /* 0x0000000212217824 */ /* 0x002fe200078e022f */
[----:B------:R-:W-:-:S03]  /*07f0*/  LEA R40, P0, R31, R3, 0x1 ;  /* 0x000000031f287211 */ /* 0x000fc600078008ff */
[C---:B------:R-:W-:Y:S01]  /*0800*/  IMAD R35, R18.reuse, 0x2, R33 ;  /* 0x0000000212237824 */ /* 0x040fe200078e0221 */
[-C--:B------:R-:W-:Y:S02]  /*0810*/  LEA.HI.X.SX32 R43, R29, R0.reuse, 0x1, P1 ;  /* 0x000000001d2b7211 */ /* 0x080fe400008f0eff */
[-C--:B------:R-:W-:Y:S02]  /*0820*/  LEA.HI.X.SX32 R41, R31, R0.reuse, 0x1, P0 ;  /* 0x000000001f297211 */ /* 0x080fe400000f0eff */
[C---:B------:R-:W-:Y:S01]  /*0830*/  LEA R48, P0, R33.reuse, R3, 0x1 ;  /* 0x0000000321307211 */ /* 0x040fe200078008ff */
[----:B------:R1:W2:Y:S01]  /*0840*/  LDG.E.U16 R29, [R42.64] ;  /* 0x000000062a1d7981 */ /* 0x0002a2000c1e1500 */
[C---:B0-----:R-:W-:Y:S02]  /*0850*/  LEA R37, R18.reuse, R35, 0x1 ;  /* 0x0000002312257211 */ /* 0x041fe400078e08ff */
[----:B------:R-:W-:Y:S01]  /*0860*/  LEA.HI.X.SX32 R49, R33, R0, 0x1, P0 ;  /* 0x0000000021317211 */ /* 0x000fe200000f0eff */
[----:B------:R0:W2:Y:S02]  /*0870*/  LDG.E.U16 R31, [R38.64] ;  /* 0x00000006261f7981 */ /* 0x0000a4000c1e1500 */
[----:B------:R-:W-:Y:S01]  /*0880*/  IMAD R53, R18, 0x2, R37 ;  /* 0x0000000212357824 */ /* 0x000fe200078e0225 */
[-C--:B------:R-:W-:Y:S01]  /*0890*/  LEA R46, P1, R47, R3.reuse, 0x1 ;  /* 0x000000032f2e7211 */ /* 0x080fe200078208ff */
[----:B------:R0:W2:Y:S01]  /*08a0*/  LDG.E.U16 R32, [R40.64] ;  /* 0x0000000628207981 */ /* 0x0000a2000c1e1500 */
[----:B-1----:R-:W-:-:S03]  /*08b0*/  LEA R42, P0, R35, R3, 0x1 ;  /* 0x00000003232a7211 */ /* 0x002fc600078008ff */
[----:B------:R1:W2:Y:S01]  /*08c0*/  LDG.E.U16 R34, [R48.64] ;  /* 0x0000000630227981 */ /* 0x0002a2000c1e1500 */
[-C--:B------:R-:W-:Y:S01]  /*08d0*/  LEA.HI.X.SX32 R43, R35, R0.reuse, 0x1, P0 ;  /* 0x00000000232b7211 */ /* 0x080fe200000f0eff */
[C---:B0-----:R-:W-:Y:S01]  /*08e0*/  IMAD R39, R18.reuse, 0x2, R53 ;  /* 0x0000000212277824 */ /* 0x041fe200078e0235 */
[-C--:B------:R-:W-:Y:S02]  /*08f0*/  LEA R50, P0, R37, R3.reuse, 0x1 ;  /* 0x0000000325327211 */ /* 0x080fe400078008ff */
[-C--:B------:R-:W-:Y:S01]  /*0900*/  LEA.HI.X.SX32 R47, R47, R0.reuse, 0x1, P1 ;  /* 0x000000002f2f7211 */ /* 0x080fe200008f0eff */
[----:B------:R0:W2:Y:S01]  /*0910*/  LDG.E.U16 R35, [R42.64] ;  /* 0x000000062a237981 */ /* 0x0000a2000c1e1500 */
[----:B------:R-:W-:Y:S02]  /*0920*/  LEA.HI.X.SX32 R51, R37, R0, 0x1, P0 ;  /* 0x0000000025337211 */ /* 0x000fe400000f0eff */
[----:B------:R-:W-:Y:S01]  /*0930*/  LEA R54, P0, R39, R3, 0x1 ;  /* 0x0000000327367211 */ /* 0x000fe200078008ff */
[----:B------:R0:W2:Y:S01]  /*0940*/  LDG.E.U16 R33, [R46.64] ;  /* 0x000000062e217981 */ /* 0x0000a2000c1e1500 */
[----:B------:R-:W-:-:S02]  /*0950*/  LEA R41, R18, R39, 0x1 ;  /* 0x0000002712297211 */ /* 0x000fc400078e08ff */
[----:B------:R-:W-:Y:S01]  /*0960*/  LEA.HI.X.SX32 R55, R39, R0, 0x1, P0 ;  /* 0x0000000027377211 */ /* 0x000fe200000f0eff */
[----:B------:R1:W2:Y:S02]  /*0970*/  LDG.E.U16 R36, [R50.64] ;  /* 0x0000000632247981 */ /* 0x0002a4000c1e1500 */
[----:B------:R-:W-:Y:S01]  /*0980*/  IMAD R39, R18, 0x2, R41 ;  /* 0x0000000212277824 */ /* 0x000fe200078e0229 */
[-C--:B------:R-:W-:Y:S01]  /*0990*/  LEA R52, P1, R53, R3.reuse, 0x1 ;  /* 0x0000000335347211 */ /* 0x080fe200078208ff */
[----:B------:R1:W2:Y:S01]  /*09a0*/  LDG.E.U16 R38, [R54.64] ;  /* 0x0000000636267981 */ /* 0x0002a2000c1e1500 */
[----:B0-----:R-:W-:-:S04]  /*09b0*/  LEA R46, P0, R41, R3, 0x1 ;  /* 0x00000003292e7211 */ /* 0x001fc800078008ff */
[----:B------:R-:W-:Y:S01]  /*09c0*/  LEA.HI.X.SX32 R47, R41, R0, 0x1, P0 ;  /* 0x00000000292f7211 */ /* 0x000fe200000f0eff */
[----:B------:R-:W-:Y:S01]  /*09d0*/  IMAD R41, R18, 0x2, R39 ;  /* 0x0000000212297824 */ /* 0x000fe200078e0227 */
[----:B-1----:R-:W-:-:S04]  /*09e0*/  LEA R48, P0, R39, R3, 0x1 ;  /* 0x0000000327307211 */ /* 0x002fc800078008ff */
[----:B------:R-:W-:Y:S02]  /*09f0*/  LEA R43, R18, R41, 0x1 ;  /* 0x00000029122b7211 */ /* 0x000fe400078e08ff */
[----:B------:R-:W-:-:S03]  /*0a00*/  LEA.HI.X.SX32 R53, R53, R0, 0x1, P1 ;  /* 0x0000000035357211 */ /* 0x000fc600008f0eff */
[C---:B------:R-:W-:Y:S01]  /*0a10*/  IMAD R59, R18.reuse, 0x2, R43 ;  /* 0x00000002123b7824 */ /* 0x040fe200078e022b */
[-C--:B------:R-:W-:Y:S01]  /*0a20*/  LEA.HI.X.SX32 R49, R39, R0.reuse, 0x1, P0 ;  /* 0x0000000027317211 */ /* 0x080fe200000f0eff */
[----:B------:R0:W2:Y:S01]  /*0a30*/  LDG.E.U16 R37, [R52.64] ;  /* 0x0000000634257981 */ /* 0x0000a2000c1e1500 */
[C---:B------:R-:W-:Y:S01]  /*0a40*/  LEA R50, P0, R43.reuse, R3, 0x1 ;  /* 0x000000032b327211 */ /* 0x040fe200078008ff */
[C---:B------:R-:W-:Y:S02]  /*0a50*/  IMAD R61, R18.reuse, 0x2, R59 ;  /* 0x00000002123d7824 */ /* 0x040fe400078e023b */
[----:B------:R1:W2:Y:S01]  /*0a60*/  LDG.E.U16 R39, [R46.64] ;  /* 0x000000062e277981 */ /* 0x0002a2000c1e1500 */
[----:B------:R-:W-:Y:S02]  /*0a70*/  LEA.HI.X.SX32 R51, R43, R0, 0x1, P0 ;  /* 0x000000002b337211 */ /* 0x000fe400000f0eff */
[----:B------:R-:W-:Y:S01]  /*0a80*/  LEA R55, R18, R61, 0x1 ;  /* 0x0000003d12377211 */ /* 0x000fe200078e08ff */
[----:B------:R1:W2:Y:S01]  /*0a90*/  LDG.E.U16 R40, [R48.64] ;  /* 0x0000000630287981 */ /* 0x0002a2000c1e1500 */
[----:B0-----:R-:W-:-:S02]  /*0aa0*/  LEA R52, P0, R59, R3, 0x1 ;  /* 0x000000033b347211 */ /* 0x001fc400078008ff */
[-C--:B------:R-:W-:Y:S01]  /*0ab0*/  LEA R56, P1, R41, R3.reuse, 0x1 ;  /* 0x0000000329387211 */ /* 0x080fe200078208ff */
[----:B------:R0:W2:Y:S01]  /*0ac0*/  LDG.E.U16 R42, [R50.64] ;  /* 0x00000006322a7981 */ /* 0x0000a2000c1e1500 */
[----:B------:R-:W-:Y:S01]  /*0ad0*/  LEA.HI.X.SX32 R53, R59, R0, 0x1, P0 ;  /* 0x000000003b357211 */ /* 0x000fe200000f0eff */
[----:B------:R-:W-:Y:S01]  /*0ae0*/  IMAD R59, R18, 0x2, R55 ;  /* 0x00000002123b7824 */ /* 0x000fe200078e0237 */
[----:B-1----:R-:W-:-:S03]  /*0af0*/  LEA R46, P0, R61, R3, 0x1 ;  /* 0x000000033d2e7211 */ /* 0x002fc600078008ff */
[C---:B------:R-:W-:Y:S01]  /*0b00*/  IMAD R63, R18.reuse, 0x2, R59 ;  /* 0x00000002123f7824 */ /* 0x040fe200078e023b */
[-C--:B------:R-:W-:Y:S01]  /*0b10*/  LEA.HI.X.SX32 R47, R61, R0.reuse, 0x1, P0 ;  /* 0x000000003d2f7211 */ /* 0x080fe200000f0eff */
[----:B------:R1:W2:Y:S03]  /*0b20*/  LDG.E.U16 R43, [R52.64] ;  /* 0x00000006342b7981 */ /* 0x0002a6000c1e1500 */
[C---:B------:R-:W-:Y:S02]  /*0b30*/  LEA R61, R18.reuse, R63, 0x1 ;  /* 0x0000003f123d7211 */ /* 0x040fe400078e08ff */
[----:B------:R-:W-:Y:S01]  /*0b40*/  LEA.HI.X.SX32 R57, R41, R0, 0x1, P1 ;  /* 0x0000000029397211 */ /* 0x000fe200008f0eff */
[----:B------:R0:W2:Y:S02]  /*0b50*/  LDG.E.U16 R47, [R46.64] ;  /* 0x000000062e2f7981 */ /* 0x0000a4000c1e1500 */
[----:B------:R-:W-:-:S02]  /*0b60*/  IMAD R65, R18, 0x2, R61 ;  /* 0x0000000212417824 */ /* 0x000fc400078e023d */
[----:B------:R0:W2:Y:S02]  /*0b70*/  LDG.E.U16 R41, [R56.64] ;  /* 0x0000000638297981 */ /* 0x0000a4000c1e1500 */
[----:B------:R-:W-:-:S05]  /*0b80*/  IMAD R67, R18, 0x2, R65 ;  /* 0x0000000212437824 */ /* 0x000fca00078e0241 */
[----:B-1----:R-:W-:Y:S02]  /*0b90*/  LEA R53, R18, R67, 0x1 ;  /* 0x0000004312357211 */ /* 0x002fe400078e08ff */
[----:B0-----:R-:W-:-:S03]  /*0ba0*/  LEA R56, P0, R59, R3, 0x1 ;  /* 0x000000033b387211 */ /* 0x001fc600078008ff */
[----:B------:R-:W-:Y:S01]  /*0bb0*/  IMAD R69, R18, 0x2, R53 ;  /* 0x0000000212457824 */ /* 0x000fe200078e0235 */
[----:B------:R-:W-:-:S03]  /*0bc0*/  LEA.HI.X.SX32 R57, R59, R0, 0x1, P0 ;  /* 0x000000003b397211 */ /* 0x000fc600000f0eff */
[C---:B------:R-:W-:Y:S01]  /*0bd0*/  IMAD R71, R18.reuse, 0x2, R69 ;  /* 0x0000000212477824 */ /* 0x040fe200078e0245 */
[-C--:B------:R-:W-:Y:S02]  /*0be0*/  LEA R58, P0, R63, R3.reuse, 0x1 ;  /* 0x000000033f3a7211 */ /* 0x080fe400078008ff */
[----:B------:R-:W-:Y:S01]  /*0bf0*/  LEA R54, P1, R55, R3, 0x1 ;  /* 0x0000000337367211 */ /* 0x000fe200078208ff */
[----:B------:R0:W2:Y:S01]  /*0c00*/  LDG.E.U16 R49, [R56.64] ;  /* 0x0000000638317981 */ /* 0x0000a2000c1e1500 */
[C---:B------:R-:W-:Y:S02]  /*0c10*/  LEA R73, R18.reuse, R71, 0x1 ;  /* 0x0000004712497211 */ /* 0x040fe400078e08ff */
[-C--:B------:R-:W-:Y:S02]  /*0c20*/  LEA.HI.X.SX32 R59, R63, R0.reuse, 0x1, P0 ;  /* 0x000000003f3b7211 */ /* 0x080fe400000f0eff */
[-C--:B------:R-:W-:Y:S02]  /*0c30*/  LEA R60, P0, R61, R3.reuse, 0x1 ;  /* 0x000000033d3c7211 */ /* 0x080fe400078008ff */
[-C--:B------:R-:W-:Y:S01]  /*0c40*/  LEA.HI.X.SX32 R55, R55, R0.reuse, 0x1, P1 ;  /* 0x0000000037377211 */ /* 0x080fe200008f0eff */
[----:B------:R1:W2:Y:S01]  /*0c50*/  LDG.E.U16 R50, [R58.64] ;  /* 0x000000063a327981 */ /* 0x0002a2000c1e1500 */
[-C--:B------:R-:W-:Y:S01]  /*0c60*/  LEA R62, P1, R65, R3.reuse, 0x1 ;  /* 0x00000003413e7211 */ /* 0x080fe200078208ff */
[C---:B0-----:R-:W-:Y:S01]  /*0c70*/  IMAD R57, R18.reuse, 0x2, R73 ;  /* 0x0000000212397824 */ /* 0x041fe200078e0249 */
[-C--:B------:R-:W-:Y:S01]  /*0c80*/  LEA.HI.X.SX32 R61, R61, R0.reuse, 0x1, P0 ;  /* 0x000000003d3d7211 */ /* 0x080fe200000f0eff */
[----:B------:R0:W2:Y:S01]  /*0c90*/  LDG.E.U16 R48, [R54.64] ;  /* 0x0000000636307981 */ /* 0x0000a2000c1e1500 */
[----:B------:R-:W-:Y:S01]  /*0ca0*/  LEA R64, P0, R67, R3, 0x1 ;  /* 0x0000000343407211 */ /* 0x000fe200078008ff */
[----:B------:R-:W-:Y:S01]  /*0cb0*/  IMAD R75, R18, 0x2, R57 ;  /* 0x00000002124b7824 */ /* 0x000fe200078e0239 */
[-C--:B------:R-:W-:Y:S01]  /*0cc0*/  LEA.HI.X.SX32 R63, R65, R0.reuse, 0x1, P1 ;  /* 0x00000000413f7211 */ /* 0x080fe200008f0eff */
[----:B------:R0:W2:Y:S01]  /*0cd0*/  LDG.E.U16 R51, [R60.64] ;  /* 0x000000063c337981 */ /* 0x0000a2000c1e1500 */
[----:B------:R-:W-:-:S02]  /*0ce0*/  LEA.HI.X.SX32 R65, R67, R0, 0x1, P0 ;  /* 0x0000000043417211 */ /* 0x000fc400000f0eff */
[C---:B------:R-:W-:Y:S01]  /*0cf0*/  LEA R66, P0, R53.reuse, R3, 0x1 ;  /* 0x0000000335427211 */ /* 0x040fe200078008ff */
[----:B------:R0:W2:Y:S01]  /*0d00*/  LDG.E.U16 R52, [R62.64] ;  /* 0x000000063e347981 */ /* 0x0000a2000c1e1500 */
[C---:B------:R-:W-:Y:S02]  /*0d10*/  LEA R77, R18.reuse, R75, 0x1 ;  /* 0x0000004b124d7211 */ /* 0x040fe400078e08ff */
[-C--:B------:R-:W-:Y:S02]  /*0d20*/  LEA.HI.X.SX32 R67, R53, R0.reuse, 0x1, P0 ;  /* 0x0000000035437211 */ /* 0x080fe400000f0eff */
[-C--:B-1----:R-:W-:Y:S01]  /*0d30*/  LEA R58, P0, R69, R3.reuse, 0x1 ;  /* 0x00000003453a7211 */ /* 0x082fe200078008ff */
[----:B------:R-:W-:Y:S01]  /*0d40*/  IMAD R79, R18, 0x2, R77 ;  /* 0x00000002124f7824 */ /* 0x000fe200078e024d */
[----:B------:R-:W-:Y:S01]  /*0d50*/  LEA R68, P1, R71, R3, 0x1 ;  /* 0x0000000347447211 */ /* 0x000fe200078208ff */
[----:B------:R1:W2:Y:S01]  /*0d60*/  LDG.E.U16 R53, [R64.64] ;  /* 0x0000000640357981 */ /* 0x0002a2000c1e1500 */
[----:B------:R-:W-:-:S02]  /*0d70*/  LEA.HI.X.SX32 R59, R69, R0, 0x1, P0 ;  /* 0x00000000453b7211 */ /* 0x000fc400000f0eff */
[----:B------:R-:W-:Y:S01]  /*0d80*/  LEA.HI.X.SX32 R69, R71, R0, 0x1, P1 ;  /* 0x0000000047457211 */ /* 0x000fe200008f0eff */
[C---:B------:R-:W-:Y:S01]  /*0d90*/  IMAD R71, R18.reuse, 0x2, R79 ;  /* 0x0000000212477824 */ /* 0x040fe200078e024f */
[----:B0-----:R-:W-:Y:S01]  /*0da0*/  LEA R60, P0, R73, R3, 0x1 ;  /* 0x00000003493c7211 */ /* 0x001fe200078008ff */
[----:B------:R0:W2:Y:S03]  /*0db0*/  LDG.E.U16 R54, [R66.64] ;  /* 0x0000000642367981 */ /* 0x0000a6000c1e1500 */
[C---:B------:R-:W-:Y:S01]  /*0dc0*/  LEA R81, R18.reuse, R71, 0x1 ;  /* 0x0000004712517211 */ /* 0x040fe200078e08ff */
[----:B------:R0:W2:Y:S04]  /*0dd0*/  LDG.E.U16 R56, [R68.64] ;  /* 0x0000000644387981 */ /* 0x0000a8000c1e1500 */
[C---:B------:R-:W-:Y:S01]  /*0de0*/  IMAD R83, R18.reuse, 0x2, R81 ;  /* 0x0000000212537824 */ /* 0x040fe200078e0251 */
[----:B------:R0:W2:Y:S03]  /*0df0*/  LDG.E.U16 R55, [R58.64] ;  /* 0x000000063a377981 */ /* 0x0000a6000c1e1500 */
[----:B------:R-:W-:-:S05]  /*0e00*/  IMAD R85, R18, 0x2, R83 ;  /* 0x0000000212557824 */ /* 0x000fca00078e0253 */
[----:B------:R-:W-:Y:S02]  /*0e10*/  LEA R87, R18, R85, 0x1 ;  /* 0x0000005512577211 */ /* 0x000fe400078e08ff */
[----:B------:R-:W-:-:S03]  /*0e20*/  LEA.HI.X.SX32 R61, R73, R0, 0x1, P0 ;  /* 0x00000000493d7211 */ /* 0x000fc600000f0eff */
[----:B------:R-:W-:Y:S01]  /*0e30*/  IMAD R89, R18, 0x2, R87 ;  /* 0x0000000212597824 */ /* 0x000fe200078e0257 */
[----:B------:R-:W-:-:S03]  /*0e40*/  LEA R62, P0, R57, R3, 0x1 ;  /* 0x00000003393e7211 */ /* 0x000fc600078008ff */
[C---:B------:R-:W-:Y:S01]  /*0e50*/  IMAD R91, R18.reuse, 0x2, R89 ;  /* 0x00000002125b7824 */ /* 0x040fe200078e0259 */
[-C--:B------:R-:W-:Y:S02]  /*0e60*/  LEA.HI.X.SX32 R63, R57, R0.reuse, 0x1, P0 ;  /* 0x00000000393f7211 */ /* 0x080fe400000f0eff */
[C---:B-1----:R-:W-:Y:S01]  /*0e70*/  LEA R64, P0, R75.reuse, R3, 0x1 ;  /* 0x000000034b407211 */ /* 0x042fe200078008ff */
[----:B------:R1:W2:Y:S01]  /*0e80*/  LDG.E.U16 R57, [R60.64] ;  /* 0x000000063c397981 */ /* 0x0002a2000c1e1500 */
[C---:B------:R-:W-:Y:S02]  /*0e90*/  LEA R93, R18.reuse, R91, 0x1 ;  /* 0x0000005b125d7211 */ /* 0x040fe400078e08ff */
[-C--:B------:R-:W-:Y:S01]  /*0ea0*/  LEA.HI.X.SX32 R65, R75, R0.reuse, 0x1, P0 ;  /* 0x000000004b417211 */ /* 0x080fe200000f0eff */
[----:B0-----:R0:W2:Y:S01]  /*0eb0*/  LDG.E.U16 R58, [R62.64] ;  /* 0x000000063e3a7981 */ /* 0x0010a2000c1e1500 */
[-C--:B------:R-:W-:Y:S01]  /*0ec0*/  LEA R68, P0, R79, R3.reuse, 0x1 ;  /* 0x000000034f447211 */ /* 0x080fe200078008ff */
[C---:B------:R-:W-:Y:S01]  /*0ed0*/  IMAD R95, R18.reuse, 0x2, R93 ;  /* 0x00000002125f7824 */ /* 0x040fe200078e025d */
[-C--:B------:R-:W-:Y:S01]  /*0ee0*/  LEA R66, P1, R77, R3.reuse, 0x1 ;  /* 0x000000034d427211 */ /* 0x080fe200078208ff */
[----:B------:R0:W2:Y:S01]  /*0ef0*/  LDG.E.U16 R59, [R64.64] ;  /* 0x00000006403b7981 */ /* 0x0000a2000c1e1500 */
[----:B------:R-:W-:Y:S01]  /*0f00*/  LEA.HI.X.SX32 R69, R79, R0, 0x1, P0 ;  /* 0x000000004f457211 */ /* 0x000fe200000f0eff */
[----:B------:R-:W-:Y:S01]  /*0f10*/  IMAD R97, R18, 0x2, R95 ;  /* 0x0000000212617824 */ /* 0x000fe200078e025f */
[----:B------:R-:W-:-:S02]  /*0f20*/  LEA R70, P0, R71, R3, 0x1 ;  /* 0x0000000347467211 */ /* 0x000fc400078008ff */
[-C--:B------:R-:W-:Y:S01]  /*0f30*/  LEA.HI.X.SX32 R67, R77, R0.reuse, 0x1, P1 ;  /* 0x000000004d437211 */ /* 0x080fe200008f0eff */
[----:B-1----:R1:W2:Y:S01]  /*0f40*/  LDG.E.U16 R61, [R68.64] ;  /* 0x00000006443d7981 */ /* 0x0022a2000c1e1500 */
[-C--:B------:R-:W-:Y:S02]  /*0f50*/  LEA.HI.X.SX32 R71, R71, R0.reuse, 0x1, P0 ;  /* 0x0000000047477211 */ /* 0x080fe400000f0eff */
[-C--:B------:R-:W-:Y:S01]  /*0f60*/  LEA R72, P0, R81, R3.reuse, 0x1 ;  /* 0x0000000351487211 */ /* 0x080fe200078008ff */
[----:B------:R1:W2:Y:S01]  /*0f70*/  LDG.E.U16 R60, [R66.64] ;  /* 0x00000006423c7981 */ /* 0x0002a2000c1e1500 */
[----:B------:R-:W-:Y:S02]  /*0f80*/  LEA R74, P1, R83, R3, 0x1 ;  /* 0x00000003534a7211 */ /* 0x000fe400078208ff */
[----:B------:R-:W-:Y:S01]  /*0f90*/  LEA R99, R18, R97, 0x1 ;  /* 0x0000006112637211 */ /* 0x000fe200078e08ff */
[----:B0-----:R0:W2:Y:S01]  /*0fa0*/  LDG.E.U16 R62, [R70.64] ;  /* 0x00000006463e7981 */ /* 0x0010a2000c1e1500 */
[----:B------:R-:W-:-:S02]  /*0fb0*/  LEA.HI.X.SX32 R73, R81, R0, 0x1, P0 ;  /* 0x0000000051497211 */ /* 0x000fc400000f0eff */
[-C--:B------:R-:W-:Y:S01]  /*0fc0*/  LEA.HI.X.SX32 R75, R83, R0.reuse, 0x1, P1 ;  /* 0x00000000534b7211 */ /* 0x080fe200008f0eff */
[C---:B------:R-:W-:Y:S01]  /*0fd0*/  IMAD R83, R18.reuse, 0x2, R99 ;  /* 0x0000000212537824 */ /* 0x040fe200078e0263 */
[CC--:B------:R-:W-:Y:S01]  /*0fe0*/  LEA R76, P0, R85.reuse, R3.reuse, 0x1 ;  /* 0x00000003554c7211 */ /* 0x0c0fe200078008ff */
[----:B------:R0:W2:Y:S03]  /*0ff0*/  LDG.E.U16 R63, [R72.64] ;  /* 0x00000006483f7981 */ /* 0x0000a6000c1e1500 */
[-C--:B------:R-:W-:Y:S01]  /*1000*/  LEA.HI.X.SX32 R77, R85, R0.reuse, 0x1, P0 ;  /* 0x00000000554d7211 */ /* 0x080fe200000f0eff */
[C---:B------:R-:W-:Y:S01]  /*1010*/  IMAD R85, R18.reuse, 0x2, R83 ;  /* 0x0000000212557824 */ /* 0x040fe200078e0253 */
[C---:B------:R-:W-:Y:S01]  /*1020*/  LEA R78, P0, R87.reuse, R3, 0x1 ;  /* 0x00000003574e7211 */ /* 0x040fe200078008ff */
[----:B------:R0:W2:Y:S03]  /*1030*/  LDG.E.U16 R64, [R74.64] ;  /* 0x000000064a407981 */ /* 0x0000a6000c1e1500 */
[----:B------:R-:W-:Y:S01]  /*1040*/  LEA R101, R18, R85, 0x1 ;  /* 0x0000005512657211 */ /* 0x000fe200078e08ff */
[----:B------:R3:W2:Y:S01]  /*1050*/  LDG.E.U16 R65, [R76.64] ;  /* 0x000000064c417981 */ /* 0x0006a2000c1e1500 */
[----:B------:R-:W-:-:S03]  /*1060*/  LEA.HI.X.SX32 R79, R87, R0, 0x1, P0 ;  /* 0x00000000574f7211 */ /* 0x000fc600000f0eff */
[C---:B------:R-:W-:Y:S01]  /*1070*/  IMAD R87, R18.reuse, 0x2, R101 ;  /* 0x0000000212577824 */ /* 0x040fe200078e0265 */
[-C--:B------:R-:W-:Y:S01]  /*1080*/  LEA R80, P1, R91, R3.reuse, 0x1 ;  /* 0x000000035b507211 */ /* 0x080fe200078208ff */
[----:B-1----:R1:W2:Y:S02]  /*1090*/  LDG.E.U16 R66, [R78.64] ;  /* 0x000000064e427981 */ /* 0x0022a4000c1e1500 */
[C---:B------:R-:W-:Y:S01]  /*10a0*/  IMAD R103, R18.reuse, 0x2, R87 ;  /* 0x0000000212677824 */ /* 0x040fe200078e0257 */
[----:B0-----:R-:W-:Y:S02]  /*10b0*/  LEA R70, P0, R89, R3, 0x1 ;  /* 0x0000000359467211 */ /* 0x001fe400078008ff */
[-C--:B------:R-:W-:Y:S02]  /*10c0*/  LEA.HI.X.SX32 R81, R91, R0.reuse, 0x1, P1 ;  /* 0x000000005b517211 */ /* 0x080fe400008f0eff */
[C---:B------:R-:W-:Y:S02]  /*10d0*/  LEA R91, R18.reuse, R103, 0x1 ;  /* 0x00000067125b7211 */ /* 0x040fe400078e08ff */
[-C--:B------:R-:W-:Y:S01]  /*10e0*/  LEA.HI.X.SX32 R71, R89, R0.reuse, 0x1, P0 ;  /* 0x0000000059477211 */ /* 0x080fe200000f0eff */
[----:B------:R0:W2:Y:S01]  /*10f0*/  LDG.E.U16 R68, [R80.64] ;  /* 0x0000000650447981 */ /* 0x0000a2000c1e1500 */
[-C--:B------:R-:W-:Y:S01]  /*1100*/  LEA R72, P0, R93, R3.reuse, 0x1 ;  /* 0x000000035d487211 */ /* 0x080fe200078008ff */
[C---:B------:R-:W-:Y:S01]  /*1110*/  IMAD R105, R18.reuse, 0x2, R91 ;  /* 0x0000000212697824 */ /* 0x040fe200078e025b */
[-C--:B-1----:R-:W-:Y:S01]  /*1120*/  LEA R78, P1, R99, R3.reuse, 0x1 ;  /* 0x00000003634e7211 */ /* 0x082fe200078208ff */
[----:B------:R1:W2:Y:S01]  /*1130*/  LDG.E.U16 R67, [R70.64] ;  /* 0x0000000646437981 */ /* 0x0002a2000c1e1500 */
[----:B------:R-:W-:Y:S01]  /*1140*/  LEA.HI.X.SX32 R73, R93, R0, 0x1, P0 ;  /* 0x000000005d497211 */ /* 0x000fe200000f0eff */
[----:B------:R-:W-:Y:S01]  /*1150*/  IMAD R93, R18, 0x2, R105 ;  /* 0x00000002125d7824 */ /* 0x000fe200078e0269 */
[----:B------:R-:W-:-:S02]  /*1160*/  LEA R74, P0, R95, R3, 0x1 ;  /* 0x000000035f4a7211 */ /* 0x000fc400078008ff */
[-C--:B------:R-:W-:Y:S01]  /*1170*/  LEA.HI.X.SX32 R79, R99, R0.reuse, 0x1, P1 ;  /* 0x00000000634f7211 */ /* 0x080fe200008f0eff */
[----:B------:R0:W2:Y:S01]  /*1180*/  LDG.E.U16 R69, [R72.64] ;  /* 0x0000000648457981 */ /* 0x0000a2000c1e1500 */
[-C--:B------:R-:W-:Y:S02]  /*1190*/  LEA.HI.X.SX32 R75, R95, R0.reuse, 0x1, P0 ;  /* 0x000000005f4b7211 */ /* 0x080fe400000f0eff */
[C---:B------:R-:W-:Y:S02]  /*11a0*/  LEA R95, R18.reuse, R93, 0x1 ;  /* 0x0000005d125f7211 */ /* 0x040fe400078e08ff */
[CC--:B---3--:R-:W-:Y:S01]  /*11b0*/  LEA R76, P0, R97.reuse, R3.reuse, 0x1 ;  /* 0x00000003614c7211 */ /* 0x0c8fe200078008ff */
[----:B-1----:R1:W3:Y:S02]  /*11c0*/  LDG.E.U16 R70, [R74.64] ;  /* 0x000000064a467981 */ /* 0x0022e4000c1e1500 */
[C---:B------:R-:W-:Y:S01]  /*11d0*/  IMAD R107, R18.reuse, 0x2, R95 ;  /* 0x00000002126b7824 */ /* 0x040fe200078e025f */
[----:B------:R-:W-:Y:S01]  /*11e0*/  LEA.HI.X.SX32 R77, R97, R0, 0x1, P0 ;  /* 0x00000000614d7211 */ /* 0x000fe200000f0eff */
[----:B0-----:R0:W2:Y:S02]  /*11f0*/  LDG.E.U16 R72, [R78.64] ;  /* 0x000000064e487981 */ /* 0x0010a4000c1e1500 */
[C---:B------:R-:W-:Y:S01]  /*1200*/  IMAD R97, R18.reuse, 0x2, R107 ;  /* 0x0000000212617824 */ /* 0x040fe200078e026b */
[----:B------:R-:W-:Y:S01]  /*1210*/  LEA R80, P0, R83, R3, 0x1 ;  /* 0x0000000353507211 */ /* 0x000fe200078008ff */
[----:B------:R0:W2:Y:S03]  /*1220*/  LDG.E.U16 R71, [R76.64] ;  /* 0x000000064c477981 */ /* 0x0000a6000c1e1500 */
[----:B------:R-:W-:-:S02]  /*1230*/  LEA R99, R18, R97, 0x1 ;  /* 0x0000006112637211 */ /* 0x000fc400078e08ff */
[----:B------:R-:W-:-:S03]  /*1240*/  LEA.HI.X.SX32 R81, R83, R0, 0x1, P0 ;  /* 0x0000000053517211 */ /* 0x000fc600000f0eff */
[C---:B------:R-:W-:Y:S01]  /*1250*/  IMAD R109, R18.reuse, 0x2, R99 ;  /* 0x00000002126d7824 */ /* 0x040fe200078e0263 */
[CC--:B------:R-:W-:Y:S01]  /*1260*/  LEA R82, P0, R85.reuse, R3.reuse, 0x1 ;  /* 0x0000000355527211 */ /* 0x0c0fe200078008ff */
[----:B------:R0:W2:Y:S02]  /*1270*/  LDG.E.U16 R73, [R80.64] ;  /* 0x0000000650497981 */ /* 0x0000a4000c1e1500 */
[C---:B------:R-:W-:Y:S01]  /*1280*/  IMAD R111, R18.reuse, 0x2, R109 ;  /* 0x00000002126f7824 */ /* 0x040fe200078e026d */
[-C--:B------:R-:W-:Y:S02]  /*1290*/  LEA.HI.X.SX32 R83, R85, R0.reuse, 0x1, P0 ;  /* 0x0000000055537211 */ /* 0x080fe400000f0eff */
[C---:B------:R-:W-:Y:S02]  /*12a0*/  LEA R84, P0, R101.reuse, R3, 0x1 ;  /* 0x0000000365547211 */ /* 0x040fe400078008ff */
[----:B------:R-:W-:Y:S01]  /*12b0*/  LEA R115, R18, R111, 0x1 ;  /* 0x0000006f12737211 */ /* 0x000fe200078e08ff */
[----:B-1----:R1:W2:Y:S01]  /*12c0*/  LDG.E.U16 R74, [R82.64] ;  /* 0x00000006524a7981 */ /* 0x0022a2000c1e1500 */
[----:B------:R-:W-:-:S03]  /*12d0*/  LEA.HI.X.SX32 R85, R101, R0, 0x1, P0 ;  /* 0x0000000065557211 */ /* 0x000fc600000f0eff */
[C---:B------:R-:W-:Y:S01]  /*12e0*/  IMAD R101, R18.reuse, 0x2, R115 ;  /* 0x0000000212657824 */ /* 0x040fe200078e0273 */
[C---:B------:R-:W-:Y:S01]  /*12f0*/  LEA R88, P0, R103.reuse, R3, 0x1 ;  /* 0x0000000367587211 */ /* 0x040fe200078008ff */
[----:B------:R1:W2:Y:S02]  /*1300*/  LDG.E.U16 R75, [R84.64] ;  /* 0x00000006544b7981 */ /* 0x0002a4000c1e1500 */
[----:B------:R-:W-:Y:S01]  /*1310*/  IMAD R117, R18, 0x2, R101 ;  /* 0x0000000212757824 */ /* 0x000fe200078e0265 */
[----:B------:R-:W-:-:S04]  /*1320*/  LEA.HI.X.SX32 R89, R103, R0, 0x1, P0 ;  /* 0x0000000067597211 */ /* 0x000fc800000f0eff */
[C---:B------:R-:W-:Y:S01]  /*1330*/  LEA R103, R18.reuse, R117, 0x1 ;  /* 0x0000007512677211 */ /* 0x040fe200078e08ff */
[----:B0-----:R0:W2:Y:S04]  /*1340*/  LDG.E.U16 R77, [R88.64] ;  /* 0x00000006584d7981 */ /* 0x0010a8000c1e1500 */
[----:B------:R-:W-:-:S04]  /*1350*/  IMAD R119, R18, 0x2, R103 ;  /* 0x0000000212777824 */ /* 0x000fc800078e0267 */
[----:B------:R-:W-:-:S05]  /*1360*/  IMAD R121, R18, 0x2, R119 ;  /* 0x0000000212797824 */ /* 0x000fca00078e0277 */
[----:B------:R-:W-:-:S05]  /*1370*/  LEA R123, R18, R121, 0x1 ;  /* 0x00000079127b7211 */ /* 0x000fca00078e08ff */
[----:B------:R-:W-:-:S04]  /*1380*/  IMAD R125, R18, 0x2, R123 ;  /* 0x00000002127d7824 */ /* 0x000fc800078e027b */
[----:B------:R-:W-:-:S05]  /*1390*/  IMAD R127, R18, 0x2, R125 ;  /* 0x00000002127f7824 */ /* 0x000fca00078e027d */
[----:B------:R-:W-:Y:S02]  /*13a0*/  LEA R129, R18, R127, 0x1 ;  /* 0x0000007f12817211 */ /* 0x000fe400078e08ff */
[----:B------:R-:W-:-:S03]  /*13b0*/  LEA R90, P0, R91, R3, 0x1 ;  /* 0x000000035b5a7211 */ /* 0x000fc600078008ff */
[----:B------:R-:W-:Y:S01]  /*13c0*/  IMAD R131, R18, 0x2, R129 ;  /* 0x0000000212837824 */ /* 0x000fe200078e0281 */
[----:B------:R-:W-:-:S03]  /*13d0*/  LEA.HI.X.SX32 R91, R91, R0, 0x1, P0 ;  /* 0x000000005b5b7211 */ /* 0x000fc600000f0eff */
[C---:B------:R-:W-:Y:S01]  /*13e0*/  IMAD R133, R18.reuse, 0x2, R131 ;  /* 0x0000000212857824 */ /* 0x040fe200078e0283 */
[-C--:B------:R-:W-:Y:S01]  /*13f0*/  LEA R86, P1, R87, R3.reuse, 0x1 ;  /* 0x0000000357567211 */ /* 0x080fe200078208ff */
[----:B------:R0:W2:Y:S01]  /*1400*/  LDG.E.U16 R78, [R90.64] ;  /* 0x000000065a4e7981 */ /* 0x0000a2000c1e1500 */
[----:B-1----:R-:W-:Y:S02]  /*1410*/  LEA R82, P0, R105, R3, 0x1 ;  /* 0x0000000369527211 */ /* 0x002fe400078008ff */
[C---:B------:R-:W-:Y:S02]  /*1420*/  LEA R135, R18.reuse, R133, 0x1 ;  /* 0x0000008512877211 */ /* 0x040fe400078e08ff */
[-C--:B------:R-:W-:Y:S02]  /*1430*/  LEA.HI.X.SX32 R87, R87, R0.reuse, 0x1, P1 ;  /* 0x0000000057577211 */ /* 0x080fe400008f0eff */
[----:B------:R-:W-:Y:S02]  /*1440*/  LEA.HI.X.SX32 R83, R105, R0, 0x1, P0 ;  /* 0x0000000069537211 */ /* 0x000fe400000f0eff */
[-C--:B------:R-:W-:Y:S01]  /*1450*/  LEA R84, P0, R95, R3.reuse, 0x1 ;  /* 0x000000035f547211 */ /* 0x080fe200078008ff */
[----:B------:R-:W-:Y:S01]  /*1460*/  IMAD R137, R18, 0x2, R135 ;  /* 0x0000000212897824 */ /* 0x000fe200078e0287 */
[----:B------:R1:W2:Y:S01]  /*1470*/  LDG.E.U16 R76, [R86.64] ;  /* 0x00000006564c7981 */ /* 0x0002a2000c1e1500 */
[----:B------:R-:W-:-:S02]  /*1480*/  LEA R92, P1, R93, R3, 0x1 ;  /* 0x000000035d5c7211 */ /* 0x000fc400078208ff */
[-C--:B------:R-:W-:Y:S01]  /*1490*/  LEA.HI.X.SX32 R85, R95, R0.reuse, 0x1, P0 ;  /* 0x000000005f557211 */ /* 0x080fe200000f0eff */
[----:B------:R-:W-:Y:S01]  /*14a0*/  IMAD R139, R18, 0x2, R137 ;  /* 0x00000002128b7824 */ /* 0x000fe200078e0289 */
[----:B------:R-:W-:Y:S01]  /*14b0*/  LEA.HI.X.SX32 R93, R93, R0, 0x1, P1 ;  /* 0x000000005d5d7211 */ /* 0x000fe200008f0eff */
[----:B------:R0:W2:Y:S01]  /*14c0*/  LDG.E.U16 R79, [R82.64] ;  /* 0x00000006524f7981 */ /* 0x0000a2000c1e1500 */
[----:B-1----:R-:W-:-:S03]  /*14d0*/  LEA R86, P0, R107, R3, 0x1 ;  /* 0x000000036b567211 */ /* 0x002fc600078008ff */
[----:B------:R1:W2:Y:S01]  /*14e0*/  LDG.E.U16 R80, [R92.64] ;  /* 0x000000065c507981 */ /* 0x0002a2000c1e1500 */
[----:B------:R-:W-:-:S03]  /*14f0*/  LEA.HI.X.SX32 R87, R107, R0, 0x1, P0 ;  /* 0x000000006b577211 */ /* 0x000fc600000f0eff */
[----:B------:R4:W2:Y:S01]  /*1500*/  LDG.E.U16 R81, [R84.64] ;  /* 0x0000000654517981 */ /* 0x0008a2000c1e1500 */
[C---:B0-----:R-:W-:Y:S02]  /*1510*/  LEA R88, P0, R97.reuse, R3, 0x1 ;  /* 0x0000000361587211 */ /* 0x041fe400078008ff */
[C---:B------:R-:W-:Y:S01]  /*1520*/  LEA R141, R18.reuse, R139, 0x1 ;  /* 0x0000008b128d7211 */ /* 0x040fe200078e08ff */
[----:B------:R0:W2:Y:S01]  /*1530*/  LDG.E.U16 R82, [R86.64] ;  /* 0x0000000656527981 */ /* 0x0000a2000c1e1500 */
[-C--:B------:R-:W-:Y:S02]  /*1540*/  LEA.HI.X.SX32 R89, R97, R0.reuse, 0x1, P0 ;  /* 0x0000000061597211 */ /* 0x080fe400000f0eff */
[-C--:B-1----:R-:W-:Y:S01]  /*1550*/  LEA R92, P0, R109, R3.reuse, 0x1 ;  /* 0x000000036d5c7211 */ /* 0x082fe200078008ff */
[C---:B------:R-:W-:Y:S01]  /*1560*/  IMAD R113, R18.reuse, 0x2, R141 ;  /* 0x0000000212717824 */ /* 0x040fe200078e028d */
[-C--:B------:R-:W-:Y:S01]  /*1570*/  LEA R90, P1, R99, R3.reuse, 0x1 ;  /* 0x00000003635a7211 */ /* 0x080fe200078208ff */
[----:B------:R1:W2:Y:S01]  /*1580*/  LDG.E.U16 R83, [R88.64] ;  /* 0x0000000658537981 */ /* 0x0002a2000c1e1500 */
[----:B------:R-:W-:Y:S01]  /*1590*/  LEA.HI.X.SX32 R93, R109, R0, 0x1, P0 ;  /* 0x000000006d5d7211 */ /* 0x000fe200000f0eff */
[----:B------:R-:W-:Y:S01]  /*15a0*/  IMAD R143, R18, 0x2, R113 ;  /* 0x00000002128f7824 */ /* 0x000fe200078e0271 */
[----:B------:R-:W-:-:S02]  /*15b0*/  LEA R94, P0, R111, R3, 0x1 ;  /* 0x000000036f5e7211 */ /* 0x000fc400078008ff */
[-C--:B------:R-:W-:Y:S01]  /*15c0*/  LEA.HI.X.SX32 R91, R99, R0.reuse, 0x1, P1 ;  /* 0x00000000635b7211 */ /* 0x080fe200008f0eff */
[----:B----4-:R4:W2:Y:S01]  /*15d0*/  LDG.E.U16 R85, [R92.64] ;  /* 0x000000065c557981 */ /* 0x0108a2000c1e1500 */
[-C--:B------:R-:W-:Y:S02]  /*15e0*/  LEA.HI.X.SX32 R95, R111, R0.reuse, 0x1, P0 ;  /* 0x000000006f5f7211 */ /* 0x080fe400000f0eff */
[C---:B0-----:R-:W-:Y:S01]  /*15f0*/  LEA R86, P0, R115.reuse, R3, 0x1 ;  /* 0x0000000373567211 */ /* 0x041fe200078008ff */
[----:B------:R0:W3:Y:S01]  /*1600*/  LDG.E.U16 R84, [R90.64] ;  /* 0x000000065a547981 */ /* 0x0000e2000c1e1500 */
[C---:B------:R-:W-:Y:S02]  /*1610*/  LEA R145, R18.reuse, R143, 0x1 ;  /* 0x0000008f12917211 */ /* 0x040fe400078e08ff */
[----:B------:R-:W-:Y:S01]  /*1620*/  LEA.HI.X.SX32 R87, R115, R0, 0x1, P0 ;  /* 0x0000000073577211 */ /* 0x000fe200000f0eff */
[----:B------:R4:W3:Y:S01]  /*1630*/  LDG.E.U16 R100, [R94.64] ;  /* 0x000000065e647981 */ /* 0x0008e2000c1e1500 */
[----:B-1----:R-:W-:Y:S01]  /*1640*/  LEA R88, P0, R117, R3, 0x1 ;  /* 0x0000000375587211 */ /* 0x002fe200078008ff */
[----:B------:R-:W-:-:S03]  /*1650*/  IMAD R147, R18, 0x2, R145 ;  /* 0x0000000212937824 */ /* 0x000fc600078e0291 */
[-C--:B------:R-:W-:Y:S01]  /*1660*/  LEA.HI.X.SX32 R89, R117, R0.reuse, 0x1, P0 ;  /* 0x0000000075597211 */ /* 0x080fe200000f0eff */
[C---:B------:R-:W-:Y:S01]  /*1670*/  IMAD R115, R18.reuse, 0x2, R147 ;  /* 0x0000000212737824 */ /* 0x040fe200078e0293 */
[-C--:B0-----:R-:W-:Y:S02]  /*1680*/  LEA R90, P0, R103, R3.reuse, 0x1 ;  /* 0x00000003675a7211 */ /* 0x081fe400078008ff */
[----:B------:R-:W-:Y:S01]  /*1690*/  LEA R96, P1, R101, R3, 0x1 ;  /* 0x0000000365607211 */ /* 0x000fe200078208ff */
[----:B------:R0:W3:Y:S01]  /*16a0*/  LDG.E.U16 R105, [R88.64] ;  /* 0x0000000658697981 */ /* 0x0000e2000c1e1500 */
[-C--:B------:R-:W-:Y:S02]  /*16b0*/  LEA.HI.X.SX32 R91, R103, R0.reuse, 0x1, P0 ;  /* 0x00000000675b7211 */ /* 0x080fe400000f0eff */
[C---:B------:R-:W-:Y:S02]  /*16c0*/  LEA R103, R18.reuse, R115, 0x1 ;  /* 0x0000007312677211 */ /* 0x040fe400078e08ff */
[----:B----4-:R-:W-:Y:S01]  /*16d0*/  LEA R92, P0, R119, R3, 0x1 ;  /* 0x00000003775c7211 */ /* 0x010fe200078008ff */
[----:B------:R1:W4:Y:S02]  /*16e0*/  LDG.E.U16 R106, [R90.64] ;  /* 0x000000065a6a7981 */ /* 0x000324000c1e1500 */
[----:B------:R-:W-:Y:S01]  /*16f0*/  IMAD R149, R18, 0x2, R103 ;  /* 0x0000000212957824 */ /* 0x000fe200078e0267 */
[----:B------:R-:W-:-:S02]  /*1700*/  LEA.HI.X.SX32 R97, R101, R0, 0x1, P1 ;  /* 0x0000000065617211 */ /* 0x000fc400008f0eff */
[----:B------:R0:W3:Y:S01]  /*1710*/  LDG.E.U16 R101, [R86.64] ;  /* 0x0000000656657981 */ /* 0x0000e2000c1e1500 */
[C---:B------:R-:W-:Y:S01]  /*1720*/  IMAD R151, R18.reuse, 0x2, R149 ;  /* 0x0000000212977824 */ /* 0x040fe200078e0295 */
[-C--:B------:R-:W-:Y:S02]  /*1730*/  LEA.HI.X.SX32 R93, R119, R0.reuse, 0x1, P0 ;  /* 0x00000000775d7211 */ /* 0x080fe400000f0eff */
[----:B------:R-:W-:Y:S01]  /*1740*/  LEA R94, P1, R121, R3, 0x1 ;  /* 0x00000003795e7211 */ /* 0x000fe200078208ff */
[----:B------:R1:W3:Y:S01]  /*1750*/  LDG.E.U16 R104, [R96.64] ;  /* 0x0000000660687981 */ /* 0x0002e2000c1e1500 */
[C---:B------:R-:W-:Y:S02]  /*1760*/  LEA R153, R18.reuse, R151, 0x1 ;  /* 0x0000009712997211 */ /* 0x040fe400078e08ff */
[CC--:B0-----:R-:W-:Y:S01]  /*1770*/  LEA R86, P0, R123.reuse, R3.reuse, 0x1 ;  /* 0x000000037b567211 */ /* 0x0c1fe200078008ff */
[----:B------:R0:W3:Y:S03]  /*1780*/  LDG.E.U16 R107, [R92.64] ;  /* 0x000000065c6b7981 */ /* 0x0000e6000c1e1500 */
[----:B------:R-:W-:Y:S01]  /*1790*/  LEA.HI.X.SX32 R87, R123, R0, 0x1, P0 ;  /* 0x000000007b577211 */ /* 0x000fe200000f0eff */
[----:B------:R-:W-:Y:S01]  /*17a0*/  IMAD R123, R18, 0x2, R153 ;  /* 0x00000002127b7824 */ /* 0x000fe200078e0299 */
[----:B------:R-:W-:-:S03]  /*17b0*/  LEA R88, P0, R125, R3, 0x1 ;  /* 0x000000037d587211 */ /* 0x000fc600078008ff */
[C---:B------:R-:W-:Y:S01]  /*17c0*/  IMAD R155, R18.reuse, 0x2, R123 ;  /* 0x00000002129b7824 */ /* 0x040fe200078e027b */
[-C--:B------:R-:W-:Y:S01]  /*17d0*/  LEA.HI.X.SX32 R89, R125, R0.reuse, 0x1, P0 ;  /* 0x000000007d597211 */ /* 0x080fe200000f0eff */
[----:B------:R0:W3:Y:S01]  /*17e0*/  LDG.E.U16 R109, [R86.64] ;  /* 0x00000006566d7981 */ /* 0x0000e2000c1e1500 */
[C---:B-1----:R-:W-:Y:S02]  /*17f0*/  LEA R90, P0, R127.reuse, R3, 0x1 ;  /* 0x000000037f5a7211 */ /* 0x042fe400078008ff */
[----:B------:R-:W-:Y:S01]  /*1800*/  LEA R157, R18, R155, 0x1 ;  /* 0x0000009b129d7211 */ /* 0x000fe200078e08ff */
[----:B------:R1:W3:Y:S01]  /*1810*/  LDG.E.U16 R110, [R88.64] ;  /* 0x00000006586e7981 */ /* 0x0002e2000c1e1500 */
[----:B------:R-:W-:-:S03]  /*1820*/  LEA.HI.X.SX32 R91, R127, R0, 0x1, P0 ;  /* 0x000000007f5b7211 */ /* 0x000fc600000f0eff */
[C---:B------:R-:W-:Y:S01]  /*1830*/  IMAD R127, R18.reuse, 0x2, R157 ;  /* 0x00000002127f7824 */ /* 0x040fe200078e029d */
[-C--:B------:R-:W-:Y:S01]  /*1840*/  LEA.HI.X.SX32 R95, R121, R0.reuse, 0x1, P1 ;  /* 0x00000000795f7211 */ /* 0x080fe200008f0eff */
[----:B------:R1:W3:Y:S01]  /*1850*/  LDG.E.U16 R111, [R90.64] ;  /* 0x000000065a6f7981 */ /* 0x0002e2000c1e1500 */
[-C--:B0-----:R-:W-:Y:S01]  /*1860*/  LEA R92, P1, R129, R3.reuse, 0x1 ;  /* 0x00000003815c7211 */ /* 0x081fe200078208ff */
[C---:B------:R-:W-:Y:S01]  /*1870*/  IMAD R125, R18.reuse, 0x2, R127 ;  /* 0x00000002127d7824 */ /* 0x040fe200078e027f */
[----:B------:R-:W-:Y:S01]  /*1880*/  LEA R96, P0, R131, R3, 0x1 ;  /* 0x0000000383607211 */ /* 0x000fe200078008ff */
[----:B------:R0:W3:Y:S01]  /*1890*/  LDG.E.U16 R108, [R94.64] ;  /* 0x000000065e6c7981 */ /* 0x0000e2000c1e1500 */
[-C--:B------:R-:W-:Y:S02]  /*18a0*/  LEA.HI.X.SX32 R93, R129, R0.reuse, 0x1, P1 ;  /* 0x00000000815d7211 */ /* 0x080fe400008f0eff */
[C---:B------:R-:W-:Y:S02]  /*18b0*/  LEA R129, R18.reuse, R125, 0x1 ;  /* 0x0000007d12817211 */ /* 0x040fe400078e08ff */
[-C--:B------:R-:W-:Y:S01]  /*18c0*/  LEA.HI.X.SX32 R97, R131, R0.reuse, 0x1, P0 ;  /* 0x0000000083617211 */ /* 0x080fe200000f0eff */
[----:B------:R0:W3:Y:S01]  /*18d0*/  LDG.E.U16 R112, [R92.64] ;  /* 0x000000065c707981 */ /* 0x0000e2000c1e1500 */
[-C--:B------:R-:W-:Y:S01]  /*18e0*/  LEA R98, P0, R133, R3.reuse, 0x1 ;  /* 0x0000000385627211 */ /* 0x080fe200078008ff */
[C---:B------:R-:W-:Y:S01]  /*18f0*/  IMAD R131, R18.reuse, 0x2, R129 ;  /* 0x0000000212837824 */ /* 0x040fe200078e0281 */
[----:B-1----:R-:W-:Y:S01]  /*1900*/  LEA R88, P1, R135, R3, 0x1 ;  /* 0x0000000387587211 */ /* 0x002fe200078208ff */
[----:B------:R1:W3:Y:S01]  /*1910*/  LDG.E.U16 R114, [R96.64] ;  /* 0x0000000660727981 */ /* 0x0002e2000c1e1500 */
[-C--:B------:R-:W-:Y:S01]  /*1920*/  LEA.HI.X.SX32 R99, R133, R0.reuse, 0x1, P0 ;  /* 0x0000000085637211 */ /* 0x080fe200000f0eff */
[----:B------:R-:W-:Y:S01]  /*1930*/  IMAD R133, R18, 0x2, R131 ;  /* 0x0000000212857824 */ /* 0x000fe200078e0283 */
[----:B------:R-:W-:-:S02]  /*1940*/  LEA.HI.X.SX32 R89, R135, R0, 0x1, P1 ;  /* 0x0000000087597211 */ /* 0x000fc400008f0eff */
[C---:B------:R-:W-:Y:S01]  /*1950*/  LEA R86, P0, R137.reuse, R3, 0x1 ;  /* 0x0000000389567211 */ /* 0x040fe200078008ff */
[----:B------:R1:W3:Y:S01]  /*1960*/  LDG.E.U16 R116, [R98.64] ;  /* 0x0000000662747981 */ /* 0x0002e2000c1e1500 */
[C---:B------:R-:W-:Y:S02]  /*1970*/  LEA R135, R18.reuse, R133, 0x1 ;  /* 0x0000008512877211 */ /* 0x040fe400078e08ff */
[-C--:B------:R-:W-:Y:S01]  /*1980*/  LEA.HI.X.SX32 R87, R137, R0.reuse, 0x1, P0 ;  /* 0x0000000089577211 */ /* 0x080fe200000f0eff */
[----:B------:R1:W3:Y:S02]  /*1990*/  LDG.E.U16 R117, [R88.64] ;  /* 0x0000000658757981 */ /* 0x0002e4000c1e1500 */
[C---:B------:R-:W-:Y:S01]  /*19a0*/  IMAD R137, R18.reuse, 0x2, R135 ;  /* 0x0000000212897824 */ /* 0x040fe200078e0287 */
[C---:B0-----:R-:W-:Y:S01]  /*19b0*/  LEA R94, P0, R139.reuse, R3, 0x1 ;  /* 0x000000038b5e7211 */ /* 0x041fe200078008ff */
[----:B------:R0:W3:Y:S02]  /*19c0*/  LDG.E.U16 R118, [R86.64] ;  /* 0x0000000656767981 */ /* 0x0000e4000c1e1500 */
[----:B------:R-:W-:Y:S01]  /*19d0*/  IMAD R159, R18, 0x2, R137 ;  /* 0x00000002129f7824 */ /* 0x000fe200078e0289 */
[----:B------:R-:W-:-:S04]  /*19e0*/  LEA.HI.X.SX32 R95, R139, R0, 0x1, P0 ;  /* 0x000000008b5f7211 */ /* 0x000fc800000f0eff */
[----:B------:R-:W-:Y:S01]  /*19f0*/  LEA R139, R18, R159, 0x1 ;  /* 0x0000009f128b7211 */ /* 0x000fe200078e08ff */
[----:B------:R5:W4:Y:S01]  /*1a00*/  LDG.E.U16 R119, [R94.64] ;  /* 0x000000065e777981 */ /* 0x000b22000c1e1500 */
[----:B------:R-:W-:-:S03]  /*1a10*/  LEA R90, P1, R141, R3, 0x1 ;  /* 0x000000038d5a7211 */ /* 0x000fc600078208ff */
[C---:B-1----:R-:W-:Y:S01]  /*1a20*/  IMAD R99, R18.reuse, 0x2, R139 ;  /* 0x0000000212637824 */ /* 0x042fe200078e028b */
[-C--:B------:R-:W-:Y:S02]  /*1a30*/  LEA.HI.X.SX32 R91, R141, R0.reuse, 0x1, P1 ;  /* 0x000000008d5b7211 */ /* 0x080fe400008f0eff */
[-C--:B------:R-:W-:Y:S01]  /*1a40*/  LEA R92, P0, R143, R3.reuse, 0x1 ;  /* 0x000000038f5c7211 */ /* 0x080fe200078008ff */
[C---:B------:R-:W-:Y:S01]  /*1a50*/  IMAD R141, R18.reuse, 0x2, R99 ;  /* 0x00000002128d7824 */ /* 0x040fe200078e0263 */
[----:B0-----:R-:W-:Y:S01]  /*1a60*/  LEA R86, P1, R123, R3, 0x1 ;  /* 0x000000037b567211 */ /* 0x001fe200078208ff */
[----:B------:R0:W4:Y:S01]  /*1a70*/  LDG.E.U16 R120, [R90.64] ;  /* 0x000000065a787981 */ /* 0x000122000c1e1500 */
[-C--:B------:R-:W-:Y:S02]  /*1a80*/  LEA.HI.X.SX32 R93, R143, R0.reuse, 0x1, P0 ;  /* 0x000000008f5d7211 */ /* 0x080fe400000f0eff */
[C---:B------:R-:W-:Y:S02]  /*1a90*/  LEA R143, R18.reuse, R141, 0x1 ;  /* 0x0000008d128f7211 */ /* 0x040fe400078e08ff */
[C---:B------:R-:W-:Y:S01]  /*1aa0*/  LEA R88, P0, R103.reuse, R3, 0x1 ;  /* 0x0000000367587211 */ /* 0x040fe200078008ff */
[----:B------:R1:W4:Y:S02]  /*1ab0*/  LDG.E.U16 R121, [R92.64] ;  /* 0x000000065c797981 */ /* 0x000324000c1e1500 */
[----:B------:R-:W-:Y:S01]  /*1ac0*/  IMAD R161, R18, 0x2, R143 ;  /* 0x0000000212a17824 */ /* 0x000fe200078e028f */
[----:B------:R-:W-:-:S02]  /*1ad0*/  LEA.HI.X.SX32 R89, R103, R0, 0x1, P0 ;  /* 0x0000000067597211 */ /* 0x000fc400000f0eff */
[CC--:B-----5:R-:W-:Y:S01]  /*1ae0*/  LEA R94, P0, R125.reuse, R3.reuse, 0x1 ;  /* 0x000000037d5e7211 */ /* 0x0e0fe200078008ff */
[C---:B------:R-:W-:Y:S02]  /*1af0*/  IMAD R103, R18.reuse, 0x2, R161 ;  /* 0x0000000212677824 */ /* 0x040fe400078e02a1 */
[----:B------:R5:W4:Y:S01]  /*1b00*/  LDG.E.U16 R122, [R88.64] ;  /* 0x00000006587a7981 */ /* 0x000b22000c1e1500 */
[-C--:B------:R-:W-:Y:S02]  /*1b10*/  LEA.HI.X.SX32 R95, R125, R0.reuse, 0x1, P0 ;  /* 0x000000007d5f7211 */ /* 0x080fe400000f0eff */
[C---:B------:R-:W-:Y:S02]  /*1b20*/  LEA R96, P0, R135.reuse, R3, 0x1 ;  /* 0x0000000387607211 */ /* 0x040fe400078008ff */
[----:B------:R-:W-:Y:S01]  /*1b30*/  LEA R163, R18, R103, 0x1 ;  /* 0x0000006712a37211 */ /* 0x000fe200078e08ff */
[----:B------:R0:W4:Y:S01]  /*1b40*/  LDG.E.U16 R124, [R94.64] ;  /* 0x000000065e7c7981 */ /* 0x000122000c1e1500 */
[----:B------:R-:W-:-:S02]  /*1b50*/  LEA.HI.X.SX32 R97, R135, R0, 0x1, P0 ;  /* 0x0000000087617211 */ /* 0x000fc400000f0eff */
[-C--:B-1----:R-:W-:Y:S01]  /*1b60*/  LEA R92, P0, R103, R3.reuse, 0x1 ;  /* 0x00000003675c7211 */ /* 0x082fe200078008ff */
[C---:B------:R-:W-:Y:S01]  /*1b70*/  IMAD R165, R18.reuse, 0x2, R163 ;  /* 0x0000000212a57824 */ /* 0x040fe200078e02a3 */
[-C--:B------:R-:W-:Y:S01]  /*1b80*/  LEA.HI.X.SX32 R87, R123, R0.reuse, 0x1, P1 ;  /* 0x000000007b577211 */ /* 0x080fe200008f0eff */
[----:B------:R1:W4:Y:S01]  /*1b90*/  LDG.E.U16 R125, [R96.64] ;  /* 0x00000006607d7981 */ /* 0x000322000c1e1500 */
[-C--:B------:R-:W-:Y:S01]  /*1ba0*/  LEA.HI.X.SX32 R93, R103, R0.reuse, 0x1, P0 ;  /* 0x00000000675d7211 */ /* 0x080fe200000f0eff */
[----:B------:R-:W-:Y:S01]  /*1bb0*/  IMAD R135, R18, 0x2, R165 ;  /* 0x0000000212877824 */ /* 0x000fe200078e02a5 */
[-C--:B-----5:R-:W-:Y:S01]  /*1bc0*/  LEA R88, P0, R145, R3.reuse, 0x1 ;  /* 0x0000000391587211 */ /* 0x0a0fe200078008ff */
[----:B------:R5:W4:Y:S01]  /*1bd0*/  LDG.E.U16 R123, [R86.64] ;  /* 0x00000006567b7981 */ /* 0x000b22000c1e1500 */
[-C--:B0-----:R-:W-:Y:S02]  /*1be0*/  LEA R90, P1, R99, R3.reuse, 0x1 ;  /* 0x00000003635a7211 */ /* 0x081fe400078208ff */
[----:B------:R-:W-:Y:S01]  /*1bf0*/  LEA.HI.X.SX32 R89, R145, R0, 0x1, P0 ;  /* 0x0000000091597211 */ /* 0x000fe200000f0eff */
[----:B------:R0:W4:Y:S01]  /*1c00*/  LDG.E.U16 R144, [R92.64] ;  /* 0x000000065c907981 */ /* 0x000122000c1e1500 */
[----:B------:R-:W-:-:S02]  /*1c10*/  LEA R98, P0, R149, R3, 0x1 ;  /* 0x0000000395627211 */ /* 0x000fc400078008ff */
[----:B------:R-:W-:Y:S01]  /*1c20*/  LEA R167, R18, R135, 0x1 ;  /* 0x0000008712a77211 */ /* 0x000fe200078e08ff */
[----:B------:R0:W4:Y:S01]  /*1c30*/  LDG.E.U16 R126, [R88.64] ;  /* 0x00000006587e7981 */ /* 0x000122000c1e1500 */
[-C--:B------:R-:W-:Y:S02]  /*1c40*/  LEA.HI.X.SX32 R91, R99, R0.reuse, 0x1, P1 ;  /* 0x00000000635b7211 */ /* 0x080fe400008f0eff */
[-C--:B------:R-:W-:Y:S02]  /*1c50*/  LEA.HI.X.SX32 R99, R149, R0.reuse, 0x1, P0 ;  /* 0x0000000095637211 */ /* 0x080fe400000f0eff */
[-C--:B-----5:R-:W-:Y:S01]  /*1c60*/  LEA R86, P1, R167, R3.reuse, 0x1 ;  /* 0x00000003a7567211 */ /* 0x0a0fe200078208ff */
[----:B------:R5:W4:Y:S01]  /*1c70*/  LDG.E.U16 R140, [R90.64] ;  /* 0x000000065a8c7981 */ /* 0x000b22000c1e1500 */
[----:B-1----:R-:W-:Y:S02]  /*1c80*/  LEA R96, P0, R129, R3, 0x1 ;  /* 0x0000000381607211 */ /* 0x002fe400078008ff */
[-C--:B------:R-:W-:Y:S01]  /*1c90*/  LEA.HI.X.SX32 R87, R167, R0.reuse, 0x1, P1 ;  /* 0x00000000a7577211 */ /* 0x080fe200008f0eff */
[----:B------:R1:W4:Y:S01]  /*1ca0*/  LDG.E.U16 R130, [R98.64] ;  /* 0x0000000662827981 */ /* 0x000322000c1e1500 */
[----:B------:R-:W-:-:S02]  /*1cb0*/  LEA.HI.X.SX32 R97, R129, R0, 0x1, P0 ;  /* 0x0000000081617211 */ /* 0x000fc400000f0eff */
[-C--:B------:R-:W-:Y:S01]  /*1cc0*/  LEA R94, P1, R155, R3.reuse, 0x1 ;  /* 0x000000039b5e7211 */ /* 0x080fe200078208ff */
[----:B------:R-:W-:Y:S01]  /*1cd0*/  IMAD R167, R18, 0x2, R167 ;  /* 0x0000000212a77824 */ /* 0x000fe200078e02a7 */
[----:B------:R1:W4:Y:S01]  /*1ce0*/  LDG.E.U16 R146, [R86.64] ;  /* 0x0000000656927981 */ /* 0x000322000c1e1500 */
[-C--:B-----5:R-:W-:Y:S02]  /*1cf0*/  LEA R90, P0, R137, R3.reuse, 0x1 ;  /* 0x00000003895a7211 */ /* 0x0a0fe400078008ff */
[-C--:B------:R-:W-:Y:S01]  /*1d00*/  LEA.HI.X.SX32 R95, R155, R0.reuse, 0x1, P1 ;  /* 0x000000009b5f7211 */ /* 0x080fe200008f0eff */
[----:B------:R5:W4:Y:S01]  /*1d10*/  LDG.E.U16 R134, [R96.64] ;  /* 0x0000000660867981 */ /* 0x000b22000c1e1500 */
[----:B------:R-:W-:Y:S02]  /*1d20*/  LEA.HI.X.SX32 R91, R137, R0, 0x1, P0 ;  /* 0x00000000895b7211 */ /* 0x000fe400000f0eff */
[-C--:B------:R-:W-:Y:S01]  /*1d30*/  LEA R102, P0, R163, R3.reuse, 0x1 ;  /* 0x00000003a3667211 */ /* 0x080fe200078008ff */
[----:B------:R1:W4:Y:S01]  /*1d40*/  LDG.E.U16 R132, [R94.64] ;  /* 0x000000065e847981 */ /* 0x000322000c1e1500 */
[----:B0-----:R-:W-:-:S02]  /*1d50*/  LEA R92, P1, R141, R3, 0x1 ;  /* 0x000000038d5c7211 */ /* 0x001fc400078208ff */
[-C--:B------:R-:W-:Y:S01]  /*1d60*/  LEA.HI.X.SX32 R103, R163, R0.reuse, 0x1, P0 ;  /* 0x00000000a3677211 */ /* 0x080fe200000f0eff */
[----:B------:R0:W4:Y:S01]  /*1d70*/  LDG.E.U16 R137, [R90.64] ;  /* 0x000000065a897981 */ /* 0x000122000c1e1500 */
[----:B------:R-:W-:Y:S02]  /*1d80*/  LEA.HI.X.SX32 R93, R141, R0, 0x1, P1 ;  /* 0x000000008d5d7211 */ /* 0x000fe400008f0eff */
[----:B-1----:R-:W-:-:S03]  /*1d90*/  LEA R94, P0, R147, R3, 0x1 ;  /* 0x00000003935e7211 */ /* 0x002fc600078008ff */
[----:B------:R1:W4:Y:S01]  /*1da0*/  LDG.E.U16 R141, [R92.64] ;  /* 0x000000065c8d7981 */ /* 0x000322000c1e1500 */
[----:B------:R-:W-:-:S03]  /*1db0*/  LEA.HI.X.SX32 R95, R147, R0, 0x1, P0 ;  /* 0x00000000935f7211 */ /* 0x000fc600000f0eff */
[----:B------:R5:W4:Y:S01]  /*1dc0*/  LDG.E.U16 R145, [R102.64] ;  /* 0x0000000666917981 */ /* 0x000b22000c1e1500 */
[-C--:B0-----:R-:W-:Y:S02]  /*1dd0*/  LEA R90, P0, R157, R3.reuse, 0x1 ;  /* 0x000000039d5a7211 */ /* 0x081fe400078008ff */
[-C--:B------:R-:W-:Y:S01]  /*1de0*/  LEA R88, P1, R167, R3.reuse, 0x1 ;  /* 0x00000003a7587211 */ /* 0x080fe200078208ff */
[----:B------:R0:W4:Y:S01]  /*1df0*/  LDG.E.U16 R128, [R94.64] ;  /* 0x000000065e807981 */ /* 0x000122000c1e1500 */
[-C--:B------:R-:W-:Y:S02]  /*1e00*/  LEA.HI.X.SX32 R91, R157, R0.reuse, 0x1, P0 ;  /* 0x000000009d5b7211 */ /* 0x080fe400000f0eff */
[----:B-1----:R-:W-:Y:S02]  /*1e10*/  LEA R92, P0, R159, R3, 0x1 ;  /* 0x000000039f5c7211 */ /* 0x002fe400078008ff */
[-C--:B------:R-:W-:Y:S01]  /*1e20*/  LEA.HI.X.SX32 R89, R167, R0.reuse, 0x1, P1 ;  /* 0x00000000a7597211 */ /* 0x080fe200008f0eff */
[----:B------:R-:W-:Y:S01]  /*1e30*/  IMAD R167, R18, 0x2, R167 ;  /* 0x0000000212a77824 */ /* 0x000fe200078e02a7 */
[----:B------:R-:W-:-:S02]  /*1e40*/  LEA.HI.X.SX32 R93, R159, R0, 0x1, P0 ;  /* 0x000000009f5d7211 */ /* 0x000fc400000f0eff */
[-C--:B------:R-:W-:Y:S01]  /*1e50*/  LEA R86, P1, R151, R3.reuse, 0x1 ;  /* 0x0000000397567211 */ /* 0x080fe200078208ff */
[----:B------:R1:W4:Y:S01]  /*1e60*/  LDG.E.U16 R147, [R88.64] ;  /* 0x0000000658937981 */ /* 0x000322000c1e1500 */
[-C--:B------:R-:W-:Y:S02]  /*1e70*/  LEA R98, P0, R143, R3.reuse, 0x1 ;  /* 0x000000038f627211 */ /* 0x080fe400078008ff */
[-C--:B------:R-:W-:Y:S01]  /*1e80*/  LEA.HI.X.SX32 R87, R151, R0.reuse, 0x1, P1 ;  /* 0x0000000097577211 */ /* 0x080fe200008f0eff */
[----:B------:R1:W4:Y:S01]  /*1e90*/  LDG.E.U16 R138, [R92.64] ;  /* 0x000000065c8a7981 */ /* 0x000322000c1e1500 */
[----:B------:R-:W-:Y:S02]  /*1ea0*/  LEA.HI.X.SX32 R99, R143, R0, 0x1, P0 ;  /* 0x000000008f637211 */ /* 0x000fe400000f0eff */
[-C--:B-----5:R-:W-:Y:S01]  /*1eb0*/  LEA R96, P1, R131, R3.reuse, 0x1 ;  /* 0x0000000383607211 */ /* 0x0a0fe200078208ff */
[----:B------:R5:W4:Y:S01]  /*1ec0*/  LDG.E.U16 R129, [R86.64] ;  /* 0x0000000656817981 */ /* 0x000b22000c1e1500 */
[----:B0-----:R-:W-:-:S02]  /*1ed0*/  LEA R94, P0, R167, R3, 0x1 ;  /* 0x00000003a75e7211 */ /* 0x001fc400078008ff */
[-C--:B------:R-:W-:Y:S01]  /*1ee0*/  LEA.HI.X.SX32 R97, R131, R0.reuse, 0x1, P1 ;  /* 0x0000000083617211 */ /* 0x080fe200008f0eff */
[----:B------:R0:W4:Y:S01]  /*1ef0*/  LDG.E.U16 R142, [R98.64] ;  /* 0x00000006628e7981 */ /* 0x000122000c1e1500 */
[-C--:B------:R-:W-:Y:S02]  /*1f00*/  LEA.HI.X.SX32 R95, R167, R0.reuse, 0x1, P0 ;  /* 0x00000000a75f7211 */ /* 0x080fe400000f0eff */
[----:B-1----:R-:W-:Y:S01]  /*1f10*/  LEA R88, P1, R165, R3, 0x1 ;  /* 0x00000003a5587211 */ /* 0x002fe200078208ff */
[----:B------:R1:W4:Y:S01]  /*1f20*/  LDG.E.U16 R136, [R96.64] ;  /* 0x0000000660887981 */ /* 0x000322000c1e1500 */
[----:B------:R-:W-:Y:S02]  /*1f30*/  LEA R18, R18, R167, 0x1 ;  /* 0x000000a712127211 */ /* 0x000fe400078e08ff */
[----:B-----5:R-:W-:Y:S01]  /*1f40*/  LEA R86, P0, R113, R3, 0x1 ;  /* 0x0000000371567211 */ /* 0x020fe200078008ff */
[----:B------:R5:W4:Y:S01]  /*1f50*/  LDG.E.U16 R131, [R90.64] ;  /* 0x000000065a837981 */ /* 0x000b22000c1e1500 */
[----:B------:R-:W-:-:S02]  /*1f60*/  LEA.HI.X.SX32 R89, R165, R0, 0x1, P1 ;  /* 0x00000000a5597211 */ /* 0x000fc400008f0eff */
[-C--:B------:R-:W-:Y:S02]  /*1f70*/  LEA.HI.X.SX32 R87, R113, R0.reuse, 0x1, P0 ;  /* 0x0000000071577211 */ /* 0x080fe400000f0eff */
[CC--:B------:R-:W-:Y:S01]  /*1f80*/  LEA R102, P0, R115.reuse, R3.reuse, 0x1 ;  /* 0x0000000373667211 */ /* 0x0c0fe200078008ff */
[----:B------:R0:W4:Y:S01]  /*1f90*/  LDG.E.U16 R143, [R88.64] ;  /* 0x00000006588f7981 */ /* 0x000122000c1e1500 */
[CC--:B-1----:R-:W-:Y:S02]  /*1fa0*/  LEA R96, P1, R18.reuse, R3.reuse, 0x1 ;  /* 0x0000000312607211 */ /* 0x0c2fe400078208ff */
[-C--:B------:R-:W-:Y:S01]  /*1fb0*/  LEA.HI.X.SX32 R103, R115, R0.reuse, 0x1, P0 ;  /* 0x0000000073677211 */ /* 0x080fe200000f0eff */
[----:B------:R1:W4:Y:S01]  /*1fc0*/  LDG.E.U16 R86, [R86.64] ;  /* 0x0000000656567981 */ /* 0x000322000c1e1500 */
[----:B------:R-:W-:Y:S02]  /*1fd0*/  LEA.HI.X.SX32 R97, R18, R0, 0x1, P1 ;  /* 0x0000000012617211 */ /* 0x000fe400008f0eff */
[-C--:B------:R-:W-:Y:S01]  /*1fe0*/  LEA R92, P1, R153, R3.reuse, 0x1 ;  /* 0x00000003995c7211 */ /* 0x080fe200078208ff */
[----:B------:R1:W4:Y:S01]  /*1ff0*/  LDG.E.U16 R18, [R94.64] ;  /* 0x000000065e127981 */ /* 0x000322000c1e1500 */
[----:B-----5:R-:W-:-:S02]  /*2000*/  LEA R90, P0, R127, R3, 0x1 ;  /* 0x000000037f5a7211 */ /* 0x020fc400078008ff */
[-C--:B------:R-:W-:Y:S01]  /*2010*/  LEA.HI.X.SX32 R93, R153, R0.reuse, 0x1, P1 ;  /* 0x00000000995d7211 */ /* 0x080fe200008f0eff */
[----:B------:R5:W4:Y:S01]  /*2020*/  LDG.E.U16 R113, [R96.64] ;  /* 0x0000000660717981 */ /* 0x000b22000c1e1500 */
[-C--:B------:R-:W-:Y:S02]  /*2030*/  LEA.HI.X.SX32 R91, R127, R0.reuse, 0x1, P0 ;  /* 0x000000007f5b7211 */ /* 0x080fe400000f0eff */
[-C--:B0-----:R-:W-:Y:S01]  /*2040*/  LEA R88, P0, R133, R3.reuse, 0x1 ;  /* 0x0000000385587211 */ /* 0x081fe200078008ff */
[----:B------:R0:W4:Y:S01]  /*2050*/  LDG.E.U16 R102, [R102.64] ;  /* 0x0000000666667981 */ /* 0x000122000c1e1500 */
[----:B-1----:R-:W-:Y:S02]  /*2060*/  LEA R94, P1, R139, R3, 0x1 ;  /* 0x000000038b5e7211 */ /* 0x002fe400078208ff */
[-C--:B------:R-:W-:Y:S01]  /*2070*/  LEA.HI.X.SX32 R89, R133, R0.reuse, 0x1, P0 ;  /* 0x0000000085597211 */ /* 0x080fe200000f0eff */
[----:B------:R1:W4:Y:S01]  /*2080*/  LDG.E.U16 R92, [R92.64] ;  /* 0x000000065c5c7981 */ /* 0x000322000c1e1500 */
[----:B------:R-:W-:-:S02]  /*2090*/  LEA.HI.X.SX32 R95, R139, R0, 0x1, P1 ;  /* 0x000000008b5f7211 */ /* 0x000fc400008f0eff */
[-C--:B-----5:R-:W-:Y:S01]  /*20a0*/  LEA R96, P0, R161, R3.reuse, 0x1 ;  /* 0x00000003a1607211 */ /* 0x0a0fe200078008ff */
[----:B------:R5:W4:Y:S01]  /*20b0*/  LDG.E.U16 R90, [R90.64] ;  /* 0x000000065a5a7981 */ /* 0x000b22000c1e1500 */
[----:B------:R-:W-:Y:S02]  /*20c0*/  LEA R98, P1, R135, R3, 0x1 ;  /* 0x0000000387627211 */ /* 0x000fe400078208ff */
[-C--:B------:R-:W-:Y:S01]  /*20d0*/  LEA.HI.X.SX32 R97, R161, R0.reuse, 0x1, P0 ;  /* 0x00000000a1617211 */ /* 0x080fe200000f0eff */
[----:B------:R0:W4:Y:S01]  /*20e0*/  LDG.E.U16 R88, [R88.64] ;  /* 0x0000000658587981 */ /* 0x000122000c1e1500 */
[----:B------:R-:W-:-:S03]  /*20f0*/  LEA.HI.X.SX32 R99, R135, R0, 0x1, P1 ;  /* 0x0000000087637211 */ /* 0x000fc600008f0eff */
[----:B------:R0:W4:Y:S04]  /*2100*/  LDG.E.U16 R94, [R94.64] ;  /* 0x000000065e5e7981 */ /* 0x000128000c1e1500 */
[----:B------:R0:W4:Y:S04]  /*2110*/  LDG.E.U16 R96, [R96.64] ;  /* 0x0000000660607981 */ /* 0x000128000c1e1500 */
[----:B------:R0:W4:Y:S01]  /*2120*/  LDG.E.U16 R98, [R98.64] ;  /* 0x0000000662627981 */ /* 0x000122000c1e1500 */
[----:B------:R-:W-:Y:S02]  /*2130*/  LOP3.LUT R0, R2, 0x7f, RZ, 0xc0, !PT ;  /* 0x0000007f02007812 */ /* 0x000fe400078ec0ff */
[----:B------:R-:W-:-:S02]  /*2140*/  SHF.R.S32.HI R3, RZ, 0x7, R2 ;  /* 0x00000007ff037819 */ /* 0x000fc40000011402 */
[----:B------:R-:W-:Y:S01]  /*2150*/  LOP3.LUT R44, R2, 0x3, RZ, 0xc0, !PT ;  /* 0x00000003022c7812 */ /* 0x000fe200078ec0ff */
[----:B------:R-:W-:Y:S01]  /*2160*/  IMAD.SHL.U32 R0, R0, 0x2, RZ ;  /* 0x0000000200007824 */ /* 0x000fe200078e00ff */
[----:B-----5:R-:W-:Y:S02]  /*2170*/  LOP3.LUT R91, R2, 0xc, RZ, 0xc0, !PT ;  /* 0x0000000c025b7812 */ /* 0x020fe400078ec0ff */
[----:B------:R-:W-:Y:S01]  /*2180*/  SGXT R3, R3, 0x1 ;  /* 0x000000010303781a */ /* 0x000fe20000000200 */
[----:B0-----:R-:W-:Y:S02]  /*2190*/  IMAD R89, R156, c[0x0][0x1c0], RZ ;  /* 0x000070009c597a24 */ /* 0x001fe400078e02ff */
[----:B------:R-:W-:Y:S01]  /*21a0*/  IMAD R46, R91, 0x80, R44 ;  /* 0x000000805b2e7824 */ /* 0x000fe200078e022c */
[----:B------:R-:W-:Y:S01]  /*21b0*/  LOP3.LUT R87, R0, 0x110, R3, 0x78, !PT ;  /* 0x0000011000577812 */ /* 0x000fe200078e7803 */
[----:B------:R-:W-:Y:S01]  /*21c0*/  IMAD.SHL.U32 R3, R2, 0x8, RZ ;  /* 0x0000000802037824 */ /* 0x000fe200078e00ff */
[----:B------:R-:W-:-:S02]  /*21d0*/  SHF.L.U32 R174, R89, 0x1, RZ ;  /* 0x0000000159ae7819 */ /* 0x000fc400000006ff */
[----:B------:R-:W-:Y:S01]  /*21e0*/  LEA R154, R46, R91, 0x4 ;  /* 0x0000005b2e9a7211 */ /* 0x000fe200078e20ff */
[C---:B------:R-:W-:Y:S01]  /*21f0*/  IMAD.SHL.U32 R91, R2.reuse, 0x10, RZ ;  /* 0x00000010025b7824 */ /* 0x040fe200078e00ff */
[----:B------:R-:W-:Y:S01]  /*2200*/  LOP3.LUT R46, R2, 0xe0, RZ, 0xc0, !PT ;  /* 0x000000e0022e7812 */ /* 0x000fe200078ec0ff */
[----:B------:R-:W-:Y:S01]  /*2210*/  IMAD.HI R167, R89, 0x2, RZ ;  /* 0x0000000259a77827 */ /* 0x000fe200078e02ff */
[----:B-1----:R-:W-:Y:S02]  /*2220*/  LOP3.LUT R93, R3, 0x78, RZ, 0xc0, !PT ;  /* 0x00000078035d7812 */ /* 0x002fe400078ec0ff */
[----:B------:R-:W-:Y:S01]  /*2230*/  SHF.R.S32.HI R95, RZ, 0x4, R2 ;  /* 0x00000004ff5f7819 */ /* 0x000fe20000011402 */
[----:B------:R-:W-:Y:S01]  /*2240*/  IMAD R89, R148, c[0x0][0x1c4], RZ ;  /* 0x0000710094597a24 */ /* 0x000fe200078e02ff */
[----:B------:R-:W-:Y:S01]  /*2250*/  LOP3.LUT R99, R91, 0x70, RZ, 0xc0, !PT ;  /* 0x000000705b637812 */ /* 0x000fe200078ec0ff */
[----:B------:R-:W-:Y:S01]  /*2260*/  IMAD R150, R46, 0x40, R93 ;  /* 0x000000402e967824 */ /* 0x000fe200078e025d */
[----:B------:R-:W-:Y:S01]  /*2270*/  SGXT R95, R95, 0x1 ;  /* 0x000000015f5f781a */ /* 0x000fe20000000200 */
[----:B------:R-:W-:-:S02]  /*2280*/  IMAD.SHL.U32 R91, R89, 0x2, RZ ;  /* 0x00000002595b7824 */ /* 0x000fc400078e00ff */
[----:B------:R-:W-:Y:S01]  /*2290*/  IMAD.HI R148, R89, 0x2, RZ ;  /* 0x0000000259947827 */ /* 0x000fe200078e02ff */
[----:B------:R-:W-:Y:S02]  /*22a0*/  LOP3.LUT R93, R150, 0x4008, R95, 0x78, !PT ;  /* 0x00004008965d7812 */ /* 0x000fe400078e785f */
[----:B------:R-:W-:Y:S02]  /*22b0*/  IADD3 R174, P0, P1, R91, c[0x0][0x178], R174 ;  /* 0x00005e005bae7a10 */ /* 0x000fe4000791e0ae */
[----:B------:R-:W-:Y:S02]  /*22c0*/  IADD3 R95, R45, 0x80, RZ ;  /* 0x000000802d5f7810 */ /* 0x000fe40007ffe0ff */
[----:B------:R-:W-:Y:S02]  /*22d0*/  SHF.R.U32.HI R97, RZ, 0x1, R2 ;  /* 0x00000001ff617819 */ /* 0x000fe40000011602 */
[----:B------:R-:W-:Y:S01]  /*22e0*/  IADD3.X R167, R148, c[0x0][0x17c], R167, P0, P1 ;  /* 0x00005f0094a77a10 */ /* 0x000fe200007e24a7 */
[----:B--2---:R0:W-:Y:S01]  /*22f0*/  STS.U16 [R87], R4 ;  /* 0x0000000457007388 */ /* 0x0041e20000000400 */
[----:B------:R-:W-:-:S02]  /*2300*/  LOP3.LUT R0, R2, 0x60, RZ, 0xc0, !PT ;  /* 0x0000006002007812 */ /* 0x000fc400078ec0ff */
[----:B------:R-:W-:Y:S02]  /*2310*/  ISETP.GE.AND P0, PT, R95, 0x1, PT ;  /* 0x000000015f00780c */ /* 0x000fe40003f06270 */
[----:B------:R-:W-:Y:S02]  /*2320*/  LOP3.LUT R103, R97, 0xc, RZ, 0xc0, !PT ;  /* 0x0000000c61677812 */ /* 0x000fe400078ec0ff */
[----:B------:R-:W-:Y:S02]  /*2330*/  LOP3.LUT R97, R3, 0x780, RZ, 0xc0, !PT ;  /* 0x0000078003617812 */ /* 0x000fe400078ec0ff */
[----:B0-----:R-:W-:Y:S02]  /*2340*/  LOP3.LUT R4, R87, 0x20, RZ, 0x3c, !PT ;  /* 0x0000002057047812 */ /* 0x001fe400078e3cff */
[----:B------:R-:W-:Y:S01]  /*2350*/  LEA R152, R0, R99, 0x2 ;  /* 0x0000006300987211 */ /* 0x000fe200078e10ff */
[----:B------:R-:W-:Y:S01]  /*2360*/  STS.U16 [R87+0x800], R8 ;  /* 0x0008000857007388 */ /* 0x000fe20000000400 */
[----:B------:R-:W-:-:S03]  /*2370*/  IMAD.U32 R91, R154, 0x2, R97 ;  /* 0x000000029a5b7824 */ /* 0x000fc600078e0061 */
[----:B------:R-:W-:Y:S01]  /*2380*/  STS.U16 [R87+0x1000], R12 ;  /* 0x0010000c57007388 */ /* 0x000fe20000000400 */
[----:B------:R-:W-:-:S03]  /*2390*/  IMAD.IADD R89, R103, 0x1, R152 ;  /* 0x0000000167597824 */ /* 0x000fc600078e0298 */
[----:B------:R-:W-:Y:S04]  /*23a0*/  STS.U16 [R87+0x1800], R16 ;  /* 0x0018001057007388 */ /* 0x000fe80000000400 */
        /* <DEDUP_REMOVED lines=15> */
[----:B---3--:R-:W-:Y:S04]  /*24a0*/  STS.U16 [R87+0x9800], R84 ;  /* 0x0098005457007388 */ /* 0x008fe80000000400 */
[----:B------:R-:W-:Y:S04]  /*24b0*/  STS.U16 [R87+0xa000], R104 ;  /* 0x00a0006857007388 */ /* 0x000fe80000000400 */
[----:B------:R-:W-:Y:S04]  /*24c0*/  STS.U16 [R87+0xa800], R108 ;  /* 0x00a8006c57007388 */ /* 0x000fe80000000400 */
[----:B------:R-:W-:Y:S04]  /*24d0*/  STS.U16 [R87+0xb000], R112 ;  /* 0x00b0007057007388 */ /* 0x000fe80000000400 */
[----:B------:R-:W-:Y:S01]  /*24e0*/  STS.U16 [R87+0xb800], R118 ;  /* 0x00b8007657007388 */ /* 0x000fe20000000400 */
[----:B------:R-:W-:-:S03]  /*24f0*/  LOP3.LUT R175, R2, 0xff, RZ, 0xc0, !PT ;  /* 0x000000ff02af7812 */ /* 0x000fc600078ec0ff */
[----:B----4-:R-:W-:Y:S04]  /*2500*/  STS.U16 [R87+0xc000], R121 ;  /* 0x00c0007957007388 */ /* 0x010fe80000000400 */
[----:B------:R-:W-:Y:S04]  /*2510*/  STS.U16 [R87+0xc800], R122 ;  /* 0x00c8007a57007388 */ /* 0x000fe80000000400 */
[----:B------:R-:W-:Y:S04]  /*2520*/  STS.U16 [R87+0xd800], R124 ;  /* 0x00d8007c57007388 */ /* 0x000fe80000000400 */
[----:B------:R-:W-:Y:S04]  /*2530*/  STS.U16 [R87+0xe000], R125 ;  /* 0x00e0007d57007388 */ /* 0x000fe80000000400 */
[----:B------:R-:W-:Y:S04]  /*2540*/  STS.U16 [R87+0xd000], R123 ;  /* 0x00d0007b57007388 */ /* 0x000fe80000000400 */
[----:B------:R-:W-:Y:S01]  /*2550*/  STS.U16 [R87+0xf000], R144 ;  /* 0x00f0009057007388 */ /* 0x000fe20000000400 */
[----:B------:R-:W-:-:S03]  /*2560*/  MOV R250, 0x3f800000 ;  /* 0x3f80000000fa7802 */ /* 0x000fc60000000f00 */
[----:B------:R-:W-:Y:S04]  /*2570*/  STL [R1+0x228], R93 ;  /* 0x0002285d01007387 */ /* 0x000fe80000100800 */
[----:B------:R-:W-:Y:S04]  /*2580*/  STS.U16 [R87+0xe800], R140 ;  /* 0x00e8008c57007388 */ /* 0x000fe80000000400 */
[----:B------:R-:W-:Y:S04]  /*2590*/  STS.U16 [R87+0xf800], R146 ;  /* 0x00f8009257007388 */ /* 0x000fe80000000400 */
[----:B------:R0:W-:Y:S04]  /*25a0*/  STS.U16 [R4+0x200], R5 ;  /* 0x0002000504007388 */ /* 0x0001e80000000400 */
[----:B------:R-:W-:Y:S04]  /*25b0*/  STS.U16 [R4+0xa00], R9 ;  /* 0x000a000904007388 */ /* 0x000fe80000000400 */
[----:B------:R-:W-:Y:S01]  /*25c0*/  STS.U16 [R4+0x1200], R13 ;  /* 0x0012000d04007388 */ /* 0x000fe20000000400 */
[----:B0-----:R-:W-:-:S03]  /*25d0*/  LOP3.LUT R5, R87, 0x40, RZ, 0x3c, !PT ;  /* 0x0000004057057812 */ /* 0x001fc600078e3cff */
        /* <DEDUP_REMOVED lines=28> */
[----:B------:R0:W-:Y:S01]  /*27a0*/  STS.U16 [R4+0xfa00], R147 ;  /* 0x00fa009304007388 */ /* 0x0001e20000000400 */
[----:B------:R-:W-:Y:S01]  /*27b0*/  IMAD.MOV.U32 R203, RZ, RZ, -0x800000 ;  /* 0xff800000ffcb7424 */ /* 0x000fe200078e00ff */
[----:B------:R-:W-:-:S02]  /*27c0*/  MOV R201, 0xff800000 ;  /* 0xff80000000c97802 */ /* 0x000fc40000000f00 */
[----:B------:R-:W-:Y:S01]  /*27d0*/  STL [R1+0x22c], R91 ;  /* 0x00022c5b01007387 */ /* 0x000fe20000100800 */
[----:B0-----:R-:W-:-:S03]  /*27e0*/  LOP3.LUT R4, R87, 0x60, RZ, 0x3c, !PT ;  /* 0x0000006057047812 */ /* 0x001fc600078e3cff */
[----:B------:R-:W-:Y:S01]  /*27f0*/  STS.U16 [R5+0x400], R6 ;  /* 0x0004000605007388 */ /* 0x000fe20000000400 */
[----:B------:R-:W-:Y:S01]  /*2800*/  IMAD.MOV.U32 R202, RZ, RZ, -0x800000 ;  /* 0xff800000ffca7424 */ /* 0x000fe200078e00ff */
[----:B------:R-:W-:Y:S02]  /*2810*/  MOV R198, 0xff800000 ;  /* 0xff80000000c67802 */ /* 0x000fe40000000f00 */
[----:B------:R-:W-:Y:S01]  /*2820*/  STS.U16 [R5+0xc00], R10 ;  /* 0x000c000a05007388 */ /* 0x000fe20000000400 */
[----:B------:R-:W-:Y:S01]  /*2830*/  IMAD.MOV.U32 R200, RZ, RZ, -0x800000 ;  /* 0xff800000ffc87424 */ /* 0x000fe200078e00ff */
[----:B------:R-:W-:Y:S02]  /*2840*/  MOV R195, 0xff800000 ;  /* 0xff80000000c37802 */ /* 0x000fe40000000f00 */
[----:B------:R-:W-:Y:S01]  /*2850*/  STS.U16 [R5+0x1400], R14 ;  /* 0x0014000e05007388 */ /* 0x000fe20000000400 */
[----:B------:R-:W-:Y:S01]  /*2860*/  IMAD.MOV.U32 R199, RZ, RZ, -0x800000 ;  /* 0xff800000ffc77424 */ /* 0x000fe200078e00ff */
[----:B------:R-:W-:-:S02]  /*2870*/  MOV R192, 0xff800000 ;  /* 0xff80000000c07802 */ /* 0x000fc40000000f00 */
        /* <DEDUP_REMOVED lines=12> */
[----:B------:R0:W-:Y:S01]  /*2940*/  STS.U16 [R5+0x3c00], R35 ;  /* 0x003c002305007388 */ /* 0x0001e20000000400 */
[----:B------:R-:W-:Y:S01]  /*2950*/  IMAD.MOV.U32 R183, RZ, RZ, -0x800000 ;  /* 0xff800000ffb77424 */ /* 0x000fe200078e00ff */
[----:B------:R-:W-:Y:S02]  /*2960*/  MOV R239, 0x3f800000 ;  /* 0x3f80000000ef7802 */ /* 0x000fe40000000f00 */
[----:B------:R1:W-:Y:S01]  /*2970*/  STS.U16 [R5+0x4400], R39 ;  /* 0x0044002705007388 */ /* 0x0003e20000000400 */
[----:B------:R-:W-:Y:S01]  /*2980*/  IMAD.MOV.U32 R182, RZ, RZ, -0x800000 ;  /* 0xff800000ffb67424 */ /* 0x000fe200078e00ff */
[----:B------:R-:W-:-:S02]  /*2990*/  MOV R236, 0x3f800000 ;  /* 0x3f80000000ec7802 */ /* 0x000fc40000000f00 */
[----:B------:R2:W-:Y:S01]  /*29a0*/  STS.U16 [R5+0x4c00], R43 ;  /* 0x004c002b05007388 */ /* 0x0005e20000000400 */
[----:B------:R-:W-:Y:S01]  /*29b0*/  IMAD.MOV.U32 R180, RZ, RZ, -0x800000 ;  /* 0xff800000ffb47424 */ /* 0x000fe200078e00ff */
[----:B0-----:R-:W-:Y:S02]  /*29c0*/  CS2R R34, SRZ ;  /* 0x0000000000227805 */ /* 0x001fe4000001ff00 */
[----:B------:R-:W-:Y:S01]  /*29d0*/  STS.U16 [R5+0x5400], R50 ;  /* 0x0054003205007388 */ /* 0x000fe20000000400 */
[----:B------:R-:W-:Y:S01]  /*29e0*/  IMAD.MOV.U32 R249, RZ, RZ, 0x3f800000 ;  /* 0x3f800000fff97424 */ /* 0x000fe200078e00ff */
[----:B-1----:R-:W-:Y:S02]  /*29f0*/  CS2R R38, SRZ ;  /* 0x0000000000267805 */ /* 0x002fe4000001ff00 */
[----:B------:R-:W-:Y:S01]  /*2a00*/  STS.U16 [R5+0x5c00], R54 ;  /* 0x005c003605007388 */ /* 0x000fe20000000400 */
[----:B------:R-:W-:Y:S01]  /*2a10*/  IMAD.MOV.U32 R247, RZ, RZ, 0x3f800000 ;  /* 0x3f800000fff77424 */ /* 0x000fe200078e00ff */
[----:B--2---:R-:W-:-:S02]  /*2a20*/  CS2R R42, SRZ ;  /* 0x00000000002a7805 */ /* 0x004fc4000001ff00 */
[----:B------:R-:W-:Y:S01]  /*2a30*/  STS.U16 [R5+0x6400], R58 ;  /* 0x0064003a05007388 */ /* 0x000fe20000000400 */
[----:B------:R-:W-:Y:S01]  /*2a40*/  IMAD.MOV.U32 R246, RZ, RZ, 0x3f800000 ;  /* 0x3f800000fff67424 */ /* 0x000fe200078e00ff */
[----:B------:R-:W-:Y:S02]  /*2a50*/  CS2R R30, SRZ ;  /* 0x00000000001e7805 */ /* 0x000fe4000001ff00 */
[----:B------:R-:W-:Y:S01]  /*2a60*/  STS.U16 [R5+0x6c00], R62 ;  /* 0x006c003e05007388 */ /* 0x000fe20000000400 */
[----:B------:R-:W-:Y:S01]  /*2a70*/  IMAD.MOV.U32 R244, RZ, RZ, 0x3f800000 ;  /* 0x3f800000fff47424 */ /* 0x000fe200078e00ff */
[----:B------:R-:W-:Y:S02]  /*2a80*/  CS2R R26, SRZ ;  /* 0x00000000001a7805 */ /* 0x000fe4000001ff00 */
[----:B------:R-:W-:Y:S01]  /*2a90*/  STS.U16 [R5+0x7400], R66 ;  /* 0x0074004205007388 */ /* 0x000fe20000000400 */
[----:B------:R-:W-:Y:S01]  /*2aa0*/  IMAD.MOV.U32 R243, RZ, RZ, 0x3f800000 ;  /* 0x3f800000fff37424 */ /* 0x000fe200078e00ff */
[----:B------:R-:W-:-:S02]  /*2ab0*/  CS2R R22, SRZ ;  /* 0x0000000000167805 */ /* 0x000fc4000001ff00 */
        /* <DEDUP_REMOVED lines=16> */
[----:B------:R-:W-:Y:S01]  /*2bc0*/  CS2R R146, SRZ ;  /* 0x0000000000927805 */ /* 0x000fe2000001ff00 */
[----:B------:R-:W-:-:S02]  /*2bd0*/  CS2R R148, SRZ ;  /* 0x0000000000947805 */ /* 0x000fc4000001ff00 */
[----:B------:R-:W-:Y:S01]  /*2be0*/  STS.U16 [R5+0xac00], R110 ;  /* 0x00ac006e05007388 */ /* 0x000fe20000000400 */
[----:B------:R-:W-:Y:S01]  /*2bf0*/  CS2R R150, SRZ ;  /* 0x0000000000967805 */ /* 0x000fe2000001ff00 */
[----:B------:R-:W-:Y:S02]  /*2c00*/  CS2R R132, SRZ ;  /* 0x0000000000847805 */ /* 0x000fe4000001ff00 */
[----:B------:R-:W-:Y:S01]  /*2c10*/  STS.U16 [R5+0xb400], R116 ;  /* 0x00b4007405007388 */ /* 0x000fe20000000400 */
[----:B------:R-:W-:Y:S01]  /*2c20*/  CS2R R134, SRZ ;  /* 0x0000000000867805 */ /* 0x000fe2000001ff00 */
[----:B------:R-:W-:Y:S02]  /*2c30*/  CS2R R124, SRZ ;  /* 0x00000000007c7805 */ /* 0x000fe4000001ff00 */
[----:B------:R0:W-:Y:S01]  /*2c40*/  STS.U16 [R5+0xbc00], R120 ;  /* 0x00bc007805007388 */ /* 0x0001e20000000400 */
[----:B------:R-:W-:Y:S01]  /*2c50*/  CS2R R126, SRZ ;  /* 0x00000000007e7805 */ /* 0x000fe2000001ff00 */
[----:B------:R-:W-:-:S02]  /*2c60*/  CS2R R122, SRZ ;  /* 0x00000000007a7805 */ /* 0x000fc4000001ff00 */
[----:B------:R-:W-:Y:S01]  /*2c70*/  STS.U16 [R5+0xc400], R128 ;  /* 0x00c4008005007388 */ /* 0x000fe20000000400 */
[----:B------:R-:W-:Y:S01]  /*2c80*/  CS2R R118, SRZ ;  /* 0x0000000000767805 */ /* 0x000fe2000001ff00 */
[----:B------:R-:W-:Y:S02]  /*2c90*/  CS2R R114, SRZ ;  /* 0x0000000000727805 */ /* 0x000fe4000001ff00 */
[----:B------:R1:W-:Y:S01]  /*2ca0*/  STS.U16 [R5+0xcc00], R129 ;  /* 0x00cc008105007388 */ /* 0x0003e20000000400 */
[----:B------:R-:W-:Y:S01]  /*2cb0*/  CS2R R108, SRZ ;  /* 0x00000000006c7805 */ /* 0x000fe2000001ff00 */
[----:B0-----:R-:W-:Y:S02]  /*2cc0*/  CS2R R120, SRZ ;  /* 0x0000000000787805 */ /* 0x001fe4000001ff00 */
[----:B------:R0:W-:Y:S01]  /*2cd0*/  STS.U16 [R5+0xd400], R131 ;  /* 0x00d4008305007388 */ /* 0x0001e20000000400 */
[----:B------:R-:W-:Y:S01]  /*2ce0*/  CS2R R104, SRZ ;  /* 0x0000000000687805 */ /* 0x000fe2000001ff00 */
[----:B------:R-:W-:-:S02]  /*2cf0*/  CS2R R64, SRZ ;  /* 0x0000000000407805 */ /* 0x000fc4000001ff00 */
[----:B------:R2:W-:Y:S01]  /*2d00*/  STS.U16 [R5+0xdc00], R136 ;  /* 0x00dc008805007388 */ /* 0x0005e20000000400 */
[----:B------:R-:W-:Y:S01]  /*2d10*/  CS2R R60, SRZ ;  /* 0x00000000003c7805 */ /* 0x000fe2000001ff00 */
[----:B-1----:R-:W-:Y:S02]  /*2d20*/  CS2R R128, SRZ ;  /* 0x0000000000807805 */ /* 0x002fe4000001ff00 */
[----:B------:R1:W-:Y:S01]  /*2d30*/  STS.U16 [R5+0xe400], R138 ;  /* 0x00e4008a05007388 */ /* 0x0003e20000000400 */
[----:B------:R-:W-:Y:S01]  /*2d40*/  CS2R R68, SRZ ;  /* 0x0000000000447805 */ /* 0x000fe2000001ff00 */
[----:B0-----:R-:W-:Y:S02]  /*2d50*/  CS2R R130, SRZ ;  /* 0x0000000000827805 */ /* 0x001fe4000001ff00 */
[----:B------:R-:W-:Y:S01]  /*2d60*/  STS.U16 [R5+0xec00], R142 ;  /* 0x00ec008e05007388 */ /* 0x000fe20000000400 */
[----:B------:R-:W-:Y:S01]  /*2d70*/  CS2R R72, SRZ ;  /* 0x0000000000487805 */ /* 0x000fe2000001ff00 */
[----:B--2---:R-:W-:-:S02]  /*2d80*/  CS2R R136, SRZ ;  /* 0x0000000000887805 */ /* 0x004fc4000001ff00 */
[----:B------:R0:W-:Y:S01]  /*2d90*/  STS.U16 [R5+0xf400], R143 ;  /* 0x00f4008f05007388 */ /* 0x0001e20000000400 */
[----:B------:R-:W-:Y:S01]  /*2da0*/  CS2R R76, SRZ ;  /* 0x00000000004c7805 */ /* 0x000fe2000001ff00 */
[----:B-1----:R-:W-:Y:S02]  /*2db0*/  CS2R R138, SRZ ;  /* 0x00000000008a7805 */ /* 0x002fe4000001ff00 */
[----:B------:R1:W-:Y:S01]  /*2dc0*/  STS.U16 [R5+0xfc00], R18 ;  /* 0x00fc001205007388 */ /* 0x0003e20000000400 */
[----:B------:R-:W-:Y:S01]  /*2dd0*/  CS2R R80, SRZ ;  /* 0x0000000000507805 */ /* 0x000fe2000001ff00 */
[----:B------:R-:W-:Y:S01]  /*2de0*/  CS2R R84, SRZ ;  /* 0x0000000000547805 */ /* 0x000fe2000001ff00 */
[----:B------:R-:W-:Y:S01]  /*2df0*/  ISETP.GE.U32.AND P4, PT, R175, 0x80, PT ;  /* 0x00000080af00780c */ /* 0x000fe20003f86070 */
[----:B------:R-:W-:Y:S01]  /*2e00*/  STL [R1+0x230], R89 ;  /* 0x0002305901007387 */ /* 0x000fe20000100800 */
[----:B------:R-:W-:Y:S01]  /*2e10*/  LOP3.LUT R100, R2, 0x1c, RZ, 0xc0, !PT ;  /* 0x0000001c02647812 */ /* 0x000fe200078ec0ff */
[----:B0-----:R-:W-:-:S02]  /*2e20*/  CS2R R142, SRZ ;  /* 0x00000000008e7805 */ /* 0x001fc4000001ff00 */
[----:B------:R0:W-:Y:S01]  /*2e30*/  STS.U16 [R4+0x600], R7 ;  /* 0x0006000704007388 */ /* 0x0001e20000000400 */
[----:B-1----:R-:W-:-:S03]  /*2e40*/  CS2R R18, SRZ ;  /* 0x0000000000127805 */ /* 0x002fc6000001ff00 */
[----:B------:R1:W-:Y:S04]  /*2e50*/  STS.U16 [R4+0xe00], R11 ;  /* 0x000e000b04007388 */ /* 0x0003e80000000400 */
[----:B------:R2:W-:Y:S01]  /*2e60*/  STS.U16 [R4+0x1600], R15 ;  /* 0x0016000f04007388 */ /* 0x0005e20000000400 */
[----:B0-----:R-:W-:-:S03]  /*2e70*/  CS2R R6, SRZ ;  /* 0x0000000000067805 */ /* 0x001fc6000001ff00 */
[----:B------:R0:W-:Y:S01]  /*2e80*/  STS.U16 [R4+0x1e00], R20 ;  /* 0x001e001404007388 */ /* 0x0001e20000000400 */
[----:B-1----:R-:W-:-:S03]  /*2e90*/  CS2R R10, SRZ ;  /* 0x00000000000a7805 */ /* 0x002fc6000001ff00 */
[----:B------:R1:W-:Y:S01]  /*2ea0*/  STS.U16 [R4+0x2600], R24 ;  /* 0x0026001804007388 */ /* 0x0003e20000000400 */
[----:B--2---:R-:W-:-:S03]  /*2eb0*/  CS2R R14, SRZ ;  /* 0x00000000000e7805 */ /* 0x004fc6000001ff00 */
        /* <DEDUP_REMOVED lines=10> */
[----:B------:R-:W-:Y:S01]  /*2f60*/  STS.U16 [R4+0x4e00], R47 ;  /* 0x004e002f04007388 */ /* 0x000fe20000000400 */
[----:B--2---:R-:W-:-:S03]  /*2f70*/  CS2R R36, SRZ ;  /* 0x0000000000247805 */ /* 0x004fc6000001ff00 */
[----:B------:R-:W-:Y:S01]  /*2f80*/  STS.U16 [R4+0x5600], R51 ;  /* 0x0056003304007388 */ /* 0x000fe20000000400 */
[----:B0-----:R-:W-:-:S03]  /*2f90*/  CS2R R40, SRZ ;  /* 0x0000000000287805 */ /* 0x001fc6000001ff00 */
[----:B------:R-:W-:Y:S04]  /*2fa0*/  STS.U16 [R4+0x5e00], R55 ;  /* 0x005e003704007388 */ /* 0x000fe80000000400 */
[----:B------:R-:W-:Y:S04]  /*2fb0*/  STS.U16 [R4+0x6600], R59 ;  /* 0x0066003b04007388 */ /* 0x000fe80000000400 */
[----:B------:R0:W-:Y:S04]  /*2fc0*/  STS.U16 [R4+0x6e00], R63 ;  /* 0x006e003f04007388 */ /* 0x0001e80000000400 */
        /* <DEDUP_REMOVED lines=9> */
[----:B------:R-:W-:Y:S01]  /*3060*/  STS.U16 [R4+0x9e00], R101 ;  /* 0x009e006504007388 */ /* 0x000fe20000000400 */
[----:B-1----:R-:W-:-:S03]  /*3070*/  CS2R R78, SRZ ;  /* 0x00000000004e7805 */ /* 0x002fc6000001ff00 */
[----:B------:R0:W-:Y:S01]  /*3080*/  STS.U16 [R4+0xa600], R107 ;  /* 0x00a6006b04007388 */ /* 0x0001e20000000400 */
[----:B--2---:R-:W-:-:S03]  /*3090*/  CS2R R82, SRZ ;  /* 0x0000000000527805 */ /* 0x004fc6000001ff00 */
[----:B------:R1:W-:Y:S04]  /*30a0*/  STS.U16 [R4+0xae00], R111 ;  /* 0x00ae006f04007388 */ /* 0x0003e80000000400 */
[----:B------:R2:W-:Y:S01]  /*30b0*/  STS.U16 [R4+0xb600], R117 ;  /* 0x00b6007504007388 */ /* 0x0005e20000000400 */
[----:B0-----:R-:W-:-:S03]  /*30c0*/  CS2R R106, SRZ ;  /* 0x00000000006a7805 */ /* 0x001fc6000001ff00 */
[----:B------:R0:W-:Y:S01]  /*30d0*/  STS.U16 [R4+0xbe00], R86 ;  /* 0x00be005604007388 */ /* 0x0001e20000000400 */
[----:B-1----:R-:W-:-:S03]  /*30e0*/  CS2R R110, SRZ ;  /* 0x00000000006e7805 */ /* 0x002fc6000001ff00 */
[----:B------:R-:W-:Y:S01]  /*30f0*/  STS.U16 [R4+0xc600], R102 ;  /* 0x00c6006604007388 */ /* 0x000fe20000000400 */
[----:B--2---:R-:W-:-:S03]  /*3100*/  CS2R R116, SRZ ;  /* 0x0000000000747805 */ /* 0x004fc6000001ff00 */
[----:B------:R1:W-:Y:S01]  /*3110*/  STS.U16 [R4+0xce00], R92 ;  /* 0x00ce005c04007388 */ /* 0x0003e20000000400 */
[----:B0-----:R-:W-:-:S03]  /*3120*/  CS2R R86, SRZ ;  /* 0x0000000000567805 */ /* 0x001fc6000001ff00 */
[----:B------:R0:W-:Y:S04]  /*3130*/  STS.U16 [R4+0xd600], R90 ;  /* 0x00d6005a04007388 */ /* 0x0001e80000000400 */
[----:B------:R2:W-:Y:S01]  /*3140*/  STS.U16 [R4+0xde00], R88 ;  /* 0x00de005804007388 */ /* 0x0005e20000000400 */
[----:B-1----:R-:W-:-:S03]  /*3150*/  CS2R R92, SRZ ;  /* 0x00000000005c7805 */ /* 0x002fc6000001ff00 */
[----:B------:R1:W-:Y:S01]  /*3160*/  STS.U16 [R4+0xe600], R94 ;  /* 0x00e6005e04007388 */ /* 0x0003e20000000400 */
[----:B0-----:R-:W-:-:S03]  /*3170*/  CS2R R90, SRZ ;  /* 0x00000000005a7805 */ /* 0x001fc6000001ff00 */
[----:B------:R0:W-:Y:S01]  /*3180*/  STS.U16 [R4+0xee00], R96 ;  /* 0x00ee006004007388 */ /* 0x0001e20000000400 */
[----:B--2---:R-:W-:-:S03]  /*3190*/  CS2R R88, SRZ ;  /* 0x0000000000587805 */ /* 0x004fc6000001ff00 */
[----:B------:R2:W-:Y:S01]  /*31a0*/  STS.U16 [R4+0xf600], R98 ;  /* 0x00f6006204007388 */ /* 0x0005e20000000400 */
[----:B-1----:R-:W-:Y:S01]  /*31b0*/  CS2R R94, SRZ ;  /* 0x00000000005e7805 */ /* 0x002fe2000001ff00 */
[----:B0-----:R-:W-:Y:S01]  /*31c0*/  CS2R R96, SRZ ;  /* 0x0000000000607805 */ /* 0x001fe2000001ff00 */
[----:B--2---:R-:W-:Y:S01]  /*31d0*/  CS2R R4, SRZ ;  /* 0x0000000000047805 */ /* 0x004fe2000001ff00 */
[----:B------:R-:W-:Y:S01]  /*31e0*/  CS2R R98, SRZ ;  /* 0x0000000000627805 */ /* 0x000fe2000001ff00 */
[----:B------:R-:W-:Y:S05]  /*31f0*/  @!P0 BRA `(.L_x_0) ;  /* 0x0000851000008947 */ /* 0x000fea0003800000 */
[--C-:B------:R-:W-:Y:S01]  /*3200*/  SHF.R.U32.HI R8, RZ, 0x3, R2.reuse ;  /* 0x00000003ff087819 */ /* 0x100fe20000011602 */
[C---:B------:R-:W-:Y:S01]  /*3210*/  IMAD.SHL.U32 R4, R100.reuse, 0x4, RZ ;  /* 0x0000000464047824 */ /* 0x040fe200078e00ff */
[----:B------:R-:W-:Y:S01]  /*3220*/  LEA.HI R48, R100, 0x10, RZ, 0x1e ;  /* 0x0000001064307811 */ /* 0x000fe200078ff0ff */
[----:B------:R-:W-:Y:S01]  /*3230*/  IMAD.MOV.U32 R38, RZ, RZ, c[0x0][0x1b8] ;  /* 0x00006e00ff267624 */ /* 0x000fe200078e00ff */
[----:B------:R-:W-:Y:S01]  /*3240*/  SHF.R.U32.HI R6, RZ, 0x5, R2 ;  /* 0x00000005ff067819 */ /* 0x000fe20000011602 */
[----:B------:R-:W-:Y:S01]  /*3250*/  IMAD R5, R156, c[0x0][0x1a0], RZ ;  /* 0x000068009c057a24 */ /* 0x000fe200078e02ff */
[----:B------:R-:W-:Y:S01]  /*3260*/  LEA.HI R49, R100, 0x18, RZ, 0x1e ;  /* 0x0000001864317811 */ /* 0x000fe200078ff0ff */
[----:B------:R-:W-:Y:S01]  /*3270*/  IMAD.SHL.U32 R12, R48, 0x10, RZ ;  /* 0x00000010300c7824 */ /* 0x000fe200078e00ff */
[----:B------:R-:W-:Y:S01]  /*3280*/  LEA.HI R47, R100, 0x8, RZ, 0x1e ;  /* 0x00000008642f7811 */ /* 0x000fe200078ff0ff */
[----:B------:R-:W-:Y:S01]  /*3290*/  IMAD R7, R175, c[0x0][0x1a8], RZ ;  /* 0x00006a00af077a24 */ /* 0x000fe200078e02ff */
[----:B------:R-:W-:Y:S01]  /*32a0*/  LOP3.LUT R251, R8, 0xc, RZ, 0xc0, !PT ;  /* 0x0000000c08fb7812 */ /* 0x000fe200078ec0ff */
[----:B------:R-:W-:Y:S01]  /*32b0*/  IMAD.SHL.U32 R14, R49, 0x10, RZ ;  /* 0x00000010310e7824 */ /* 0x000fe200078e00ff */
[C---:B------:R-:W-:Y:S01]  /*32c0*/  LEA.HI R50, R100.reuse, 0x20, RZ, 0x1e ;  /* 0x0000002064327811 */ /* 0x040fe200078ff0ff */
[----:B------:R-:W-:Y:S01]  /*32d0*/  IMAD.SHL.U32 R172, R5, 0x2, RZ ;  /* 0x0000000205ac7824 */ /* 0x000fe200078e00ff */
[----:B------:R-:W-:Y:S01]  /*32e0*/  LEA.HI R51, R100, 0x28, RZ, 0x1e ;  /* 0x0000002864337811 */ /* 0x000fe200078ff0ff */
[----:B------:R-:W-:Y:S01]  /*32f0*/  IMAD.IADD R9, R251, 0x1, R12 ;  /* 0x00000001fb097824 */ /* 0x000fe200078e020c */
[----:B------:R-:W-:Y:S01]  /*3300*/  SGXT.U32 R6, R6, 0x3 ;  /* 0x000000030606781a */ /* 0x000fe20000000000 */
[----:B------:R-:W-:Y:S01]  /*3310*/  IMAD.HI R5, R5, 0x2, RZ ;  /* 0x0000000205057827 */ /* 0x000fe200078e02ff */
[----:B------:R-:W-:Y:S01]  /*3320*/  SHF.L.U32 R10, R47, 0x4, RZ ;  /* 0x000000042f0a7819 */ /* 0x000fe200000006ff */
[----:B------:R-:W-:Y:S01]  /*3330*/  CS2R R40, SRZ ;  /* 0x0000000000287805 */ /* 0x000fe2000001ff00 */
[----:B------:R-:W-:Y:S01]  /*3340*/  LEA.HI R52, R100, 0x30, RZ, 0x1e ;  /* 0x0000003064347811 */ /* 0x000fe200078ff0ff */
[----:B------:R-:W-:Y:S01]  /*3350*/  IMAD.SHL.U32 R18, R51, 0x10, RZ ;  /* 0x0000001033127824 */ /* 0x000fe200078e00ff */
[----:B------:R-:W-:Y:S01]  /*3360*/  SHF.L.U32 R16, R50, 0x4, RZ ;  /* 0x0000000432107819 */ /* 0x000fe200000006ff */
[----:B------:R-:W-:Y:S01]  /*3370*/  IMAD R8, R6, c[0x0][0x1b8], RZ ;  /* 0x00006e0006087a24 */ /* 0x000fe200078e02ff */
[----:B------:R-:W-:Y:S01]  /*3380*/  LEA.HI R53, R100, 0x38, RZ, 0x1e ;  /* 0x0000003864357811 */ /* 0x000fe200078ff0ff */
[----:B------:R-:W-:Y:S01]  /*3390*/  IMAD.SHL.U32 R20, R52, 0x10, RZ ;  /* 0x0000001034147824 */ /* 0x000fe200078e00ff */
[----:B------:R-:W-:Y:S01]  /*33a0*/  LEA.HI R54, R100, 0x40, RZ, 0x1e ;  /* 0x0000004064367811 */ /* 0x000fe200078ff0ff */
[----:B------:R0:W-:Y:S01]  /*33b0*/  STL [R1+0x2c], R9 ;  /* 0x00002c0901007387 */ /* 0x0001e20000100800 */
[----:B------:R-:W-:Y:S01]  /*33c0*/  IADD3 R6, R4, R251, RZ ;  /* 0x000000fb04067210 */ /* 0x000fe20007ffe0ff */
[C---:B------:R-:W-:Y:S01]  /*33d0*/  IMAD.IADD R4, R251.reuse, 0x1, R10 ;  /* 0x00000001fb047824 */ /* 0x040fe200078e020a */
[C---:B------:R-:W-:Y:S01]  /*33e0*/  IADD3 R6, R251.reuse, R14, RZ ;  /* 0x0000000efb067210 */ /* 0x040fe20007ffe0ff */
[----:B------:R-:W-:Y:S01]  /*33f0*/  IMAD.IADD R4, R251, 0x1, R16 ;  /* 0x00000001fb047824 */ /* 0x000fe200078e0210 */
[----:B------:R-:W-:Y:S01]  /*3400*/  LEA.HI R55, R100, 0x48, RZ, 0x1e ;  /* 0x0000004864377811 */ /* 0x000fe200078ff0ff */
[----:B------:R-:W-:Y:S01]  /*3410*/  IMAD.SHL.U32 R24, R54, 0x10, RZ ;  /* 0x0000001036187824 */ /* 0x000fe200078e00ff */
[----:B------:R-:W-:Y:S01]  /*3420*/  SHF.L.U32 R22, R53, 0x4, RZ ;  /* 0x0000000435167819 */ /* 0x000fe200000006ff */
[----:B------:R1:W-:Y:S01]  /*3430*/  STL [R1+0x28], R6 ;  /* 0x0000280601007387 */ /* 0x0003e20000100800 */
[C---:B------:R-:W-:Y:S01]  /*3440*/  LEA.HI R56, R100.reuse, 0x50, RZ, 0x1e ;  /* 0x0000005064387811 */ /* 0x040fe200078ff0ff */
[----:B0-----:R-:W-:Y:S01]  /*3450*/  IMAD.IADD R9, R251, 0x1, R18 ;  /* 0x00000001fb097824 */ /* 0x001fe200078e0212 */
[----:B------:R-:W-:Y:S01]  /*3460*/  LEA.HI R57, R100, 0x58, RZ, 0x1e ;  /* 0x0000005864397811 */ /* 0x000fe200078ff0ff */
[----:B------:R0:W-:Y:S01]  /*3470*/  STL [R1+0x24], R4 ;  /* 0x0000240401007387 */ /* 0x0001e20000100800 */
[----:B------:R-:W-:Y:S01]  /*3480*/  IMAD.SHL.U32 R26, R55, 0x10, RZ ;  /* 0x00000010371a7824 */ /* 0x000fe200078e00ff */
[----:B------:R-:W-:Y:S01]  /*3490*/  SHF.L.U32 R28, R56, 0x4, RZ ;  /* 0x00000004381c7819 */ /* 0x000fe200000006ff */
[----:B------:R-:W-:Y:S01]  /*34a0*/  IMAD.SHL.U32 R18, R2, 0x2, RZ ;  /* 0x0000000202127824 */ /* 0x000fe200078e00ff */
[----:B------:R2:W-:Y:S01]  /*34b0*/  STL [R1+0x20], R9 ;  /* 0x0000200901007387 */ /* 0x0005e20000100800 */
[----:B------:R-:W-:Y:S01]  /*34c0*/  IMAD.SHL.U32 R30, R57, 0x10, RZ ;  /* 0x00000010391e7824 */ /* 0x000fe200078e00ff */
[----:B-1----:R-:W-:Y:S01]  /*34d0*/  IADD3 R6, R251, R20, RZ ;  /* 0x00000014fb067210 */ /* 0x002fe20007ffe0ff */
[C---:B------:R-:W-:Y:S01]  /*34e0*/  IMAD.IADD R55, R45.reuse, 0x1, R55 ;  /* 0x000000012d377824 */ /* 0x040fe200078e0237 */
[C---:B------:R-:W-:Y:S01]  /*34f0*/  LEA.HI R58, R100.reuse, 0x60, RZ, 0x1e ;  /* 0x00000060643a7811 */ /* 0x040fe200078ff0ff */
[----:B------:R-:W-:Y:S01]  /*3500*/  IMAD.IADD R52, R45, 0x1, R52 ;  /* 0x000000012d347824 */ /* 0x000fe200078e0234 */
[----:B------:R-:W-:Y:S01]  /*3510*/  LEA.HI R59, R100, 0x68, RZ, 0x1e ;  /* 0x00000068643b7811 */ /* 0x000fe200078ff0ff */
[----:B0-----:R-:W-:Y:S01]  /*3520*/  IMAD.IADD R4, R251, 0x1, R22 ;  /* 0x00000001fb047824 */ /* 0x001fe200078e0216 */
[----:B------:R0:W-:Y:S01]  /*3530*/  STL [R1+0x1c], R6 ;  /* 0x00001c0601007387 */ /* 0x0001e20000100800 */
[----:B------:R-:W-:Y:S01]  /*3540*/  IMAD.SHL.U32 R32, R58, 0x10, RZ ;  /* 0x000000103a207824 */ /* 0x000fe200078e00ff */
[----:B------:R-:W-:Y:S01]  /*3550*/  SHF.L.U32 R34, R59, 0x4, RZ ;  /* 0x000000043b227819 */ /* 0x000fe200000006ff */
[----:B--2---:R-:W-:Y:S01]  /*3560*/  IMAD.IADD R9, R251, 0x1, R24 ;  /* 0x00000001fb097824 */ /* 0x004fe200078e0218 */
[----:B------:R1:W-:Y:S01]  /*3570*/  STL [R1+0x18], R4 ;  /* 0x0000180401007387 */ /* 0x0003e20000100800 */
[----:B------:R-:W-:Y:S01]  /*3580*/  SHF.R.U32.HI R13, RZ, 0x1, R0 ;  /* 0x00000001ff0d7819 */ /* 0x000fe20000011600 */
[----:B------:R-:W-:Y:S01]  /*3590*/  IMAD.IADD R58, R45, 0x1, R58 ;  /* 0x000000012d3a7824 */ /* 0x000fe200078e023a */
[----:B------:R-:W-:Y:S01]  /*35a0*/  SHF.L.U32 R173, R7, 0x1, RZ ;  /* 0x0000000107ad7819 */ /* 0x000fe200000006ff */
[----:B------:R2:W-:Y:S01]  /*35b0*/  STL [R1+0x14], R9 ;  /* 0x0000140901007387 */ /* 0x0005e20000100800 */
[----:B------:R-:W-:Y:S01]  /*35c0*/  LEA R164, R100, R44, 0x2 ;  /* 0x0000002c64a47211 */ /* 0x000fe200078e10ff */
[----:B------:R-:W-:Y:S01]  /*35d0*/  IMAD.IADD R49, R45, 0x1, R49 ;  /* 0x000000012d317824 */ /* 0x000fe200078e0231 */
[----:B0-----:R-:W-:Y:S01]  /*35e0*/  IADD3 R6, R251, R26, RZ ;  /* 0x0000001afb067210 */ /* 0x001fe20007ffe0ff */
[----:B------:R-:W-:Y:S01]  /*35f0*/  IMAD.SHL.U32 R165, R175, 0x2, RZ ;  /* 0x00000002afa57824 */ /* 0x000fe200078e00ff */
[----:B------:R-:W-:Y:S01]  /*3600*/  LOP3.LUT R13, R13, 0x30, R18, 0x78, !PT ;  /* 0x000000300d0d7812 */ /* 0x000fe200078e7812 */
[----:B-1----:R-:W-:Y:S01]  /*3610*/  IMAD.IADD R4, R251, 0x1, R28 ;  /* 0x00000001fb047824 */ /* 0x002fe200078e021c */
[----:B------:R-:W-:Y:S01]  /*3620*/  IADD3 R172, P0, P1, R173, c[0x0][0x168], R172 ;  /* 0x00005a00adac7a10 */ /* 0x000fe2000791e0ac */
[----:B------:R0:W-:Y:S01]  /*3630*/  STL [R1+0x10], R6 ;  /* 0x0000100601007387 */ /* 0x0001e20000100800 */
[----:B------:R-:W-:Y:S01]  /*3640*/  LOP3.LUT R19, R2, 0x7, RZ, 0xc0, !PT ;  /* 0x0000000702137812 */ /* 0x000fe200078ec0ff */
[----:B--2---:R-:W-:Y:S01]  /*3650*/  IMAD.IADD R9, R251, 0x1, R30 ;  /* 0x00000001fb097824 */ /* 0x004fe200078e021e */
[----:B------:R-:W-:Y:S01]  /*3660*/  LOP3.LUT R225, R18, 0x30, R3, 0x48, !PT ;  /* 0x0000003012e17812 */ /* 0x000fe200078e4803 */
[----:B------:R1:W-:Y:S01]  /*3670*/  STL [R1+0xc], R4 ;  /* 0x00000c0401007387 */ /* 0x0003e20000100800 */
[----:B------:R-:W-:Y:S01]  /*3680*/  IMAD.U32 R164, R164, 0x4, R13 ;  /* 0x00000004a4a47824 */ /* 0x000fe200078e000d */
[----:B------:R-:W-:Y:S01]  /*3690*/  LEA.HI R86, R100, 0x70, RZ, 0x1e ;  /* 0x0000007064567811 */ /* 0x000fe200078ff0ff */
[----:B------:R-:W-:Y:S01]  /*36a0*/  IMAD R23, R0, 0x8, R19 ;  /* 0x0000000800177824 */ /* 0x000fe200078e0213 */
[----:B------:R2:W-:Y:S01]  /*36b0*/  STL [R1+0x8], R9 ;  /* 0x0000080901007387 */ /* 0x0005e20000100800 */
[----:B------:R-:W-:Y:S01]  /*36c0*/  IMAD R21, R19, 0x110, RZ ;  /* 0x0000011013157824 */ /* 0x000fe200078e02ff */
[----:B0-----:R-:W-:Y:S01]  /*36d0*/  IADD3 R6, R251, R32, RZ ;  /* 0x00000020fb067210 */ /* 0x001fe20007ffe0ff */
[----:B------:R-:W-:Y:S01]  /*36e0*/  IMAD.SHL.U32 R23, R23, 0x10, RZ ;  /* 0x0000001017177824 */ /* 0x000fe200078e00ff */
[----:B------:R-:W-:Y:S01]  /*36f0*/  LEA R46, R19, R46, 0x2 ;  /* 0x0000002e132e7211 */ /* 0x000fe200078e10ff */
[----:B------:R-:W-:Y:S01]  /*3700*/  IMAD.SHL.U32 R252, R86, 0x10, RZ ;  /* 0x0000001056fc7824 */ /* 0x000fe200078e00ff */
[----:B------:R-:W-:Y:S01]  /*3710*/  LOP3.LUT R21, R21, 0x10, R18, 0x78, !PT ;  /* 0x0000001015157812 */ /* 0x000fe200078e7812 */
[----:B-1----:R-:W-:Y:S01]  /*3720*/  IMAD.IADD R4, R251, 0x1, R34 ;  /* 0x00000001fb047824 */ /* 0x002fe200078e0222 */
[----:B------:R0:W-:Y:S01]  /*3730*/  STL [R1+0x4], R6 ;  /* 0x0000040601007387 */ /* 0x0001e20000100800 */
[----:B------:R-:W-:Y:S01]  /*3740*/  LOP3.LUT R222, R23, 0x30, R18, 0x78, !PT ;  /* 0x0000003017de7812 */ /* 0x000fe200078e7812 */
[----:B--2---:R-:W-:Y:S01]  /*3750*/  IMAD R9, R38, 0x8, R8 ;  /* 0x0000000826097824 */ /* 0x004fe200078e0208 */
[----:B------:R-:W-:Y:S01]  /*3760*/  ISETP.NE.U32.AND P5, PT, R44, RZ, PT ;  /* 0x000000ff2c00720c */ /* 0x000fe20003fa5070 */
[----:B------:R1:W-:Y:S01]  /*3770*/  STL [R1], R4 ;  /* 0x0000000401007387 */ /* 0x0003e20000100800 */
[----:B------:R-:W-:Y:S01]  /*3780*/  LEA.HI R87, R100, 0x78, RZ, 0x1e ;  /* 0x0000007864577811 */ /* 0x000fe200078ff0ff */
[----:B------:R-:W-:Y:S01]  /*3790*/  IMAD R10, R38, 0x8, R9 ;  /* 0x00000008260a7824 */ /* 0x000fe200078e0209 */
[----:B------:R-:W-:Y:S01]  /*37a0*/  LEA R225, R46, R225, 0x4 ;  /* 0x000000e12ee17211 */ /* 0x000fe200078e20ff */
[C---:B------:R-:W-:Y:S01]  /*37b0*/  IMAD.IADD R46, R45.reuse, 0x1, R86 ;  /* 0x000000012d2e7824 */ /* 0x040fe200078e0256 */
[----:B------:R-:W-:Y:S01]  /*37c0*/  SHF.R.U32.HI R232, RZ, 0x2, R2 ;  /* 0x00000002ffe87819 */ /* 0x000fe20000011602 */
[----:B------:R-:W-:Y:S01]  /*37d0*/  IMAD R11, R38, 0x8, R10 ;  /* 0x00000008260b7824 */ /* 0x000fe200078e020a */
[C---:B------:R-:W-:Y:S01]  /*37e0*/  IADD3 R59, R45.reuse, R59, RZ ;  /* 0x0000003b2d3b7210 */ /* 0x040fe20007ffe0ff */
[----:B0-----:R-:W-:Y:S01]  /*37f0*/  IMAD.SHL.U32 R6, R2, 0x40, RZ ;  /* 0x0000004002067824 */ /* 0x001fe200078e00ff */
[C---:B------:R-:W-:Y:S01]  /*3800*/  IADD3 R56, R45.reuse, R56, RZ ;  /* 0x000000382d387210 */ /* 0x040fe20007ffe0ff */
[----:B------:R-:W-:Y:S01]  /*3810*/  IMAD R12, R38, 0x8, R11 ;  /* 0x00000008260c7824 */ /* 0x000fe200078e020b */
[----:B------:R-:W-:Y:S01]  /*3820*/  IADD3 R53, R45, R53, RZ ;  /* 0x000000352d357210 */ /* 0x000fe20007ffe0ff */
[----:B-1----:R-:W-:Y:S01]  /*3830*/  IMAD.HI R4, R7, 0x2, RZ ;  /* 0x0000000207047827 */ /* 0x002fe200078e02ff */
[----:B------:R-:W-:Y:S01]  /*3840*/  LOP3.LUT R6, R6, 0x3c0, RZ, 0xc0, !PT ;  /* 0x000003c006067812 */ /* 0x000fe200078ec0ff */
[----:B------:R-:W-:Y:S01]  /*3850*/  CS2R R42, SRZ ;  /* 0x00000000002a7805 */ /* 0x000fe2000001ff00 */
[C---:B------:R-:W-:Y:S01]  /*3860*/  IADD3 R50, R45.reuse, R50, RZ ;  /* 0x000000322d327210 */ /* 0x040fe20007ffe0ff */
[----:B------:R-:W-:Y:S01]  /*3870*/  IMAD R13, R38, 0x8, R12 ;  /* 0x00000008260d7824 */ /* 0x000fe200078e020c */
[----:B------:R-:W-:Y:S01]  /*3880*/  IADD3.X R173, R4, c[0x0][0x16c], R5, P0, P1 ;  /* 0x00005b0004ad7a10 */ /* 0x000fe200007e2405 */
[----:B------:R-:W-:Y:S01]  /*3890*/  IMAD.SHL.U32 R7, R44, 0x2, RZ ;  /* 0x000000022c077824 */ /* 0x000fe200078e00ff */
[----:B------:R-:W-:Y:S01]  /*38a0*/  LOP3.LUT R5, R2, 0x1f, RZ, 0xc0, !PT ;  /* 0x0000001f02057812 */ /* 0x000fe200078ec0ff */
[----:B------:R-:W-:Y:S01]  /*38b0*/  IMAD.IADD R46, R45, 0x1, R57 ;  /* 0x000000012d2e7824 */ /* 0x000fe200078e0239 */
[----:B------:R-:W-:Y:S01]  /*38c0*/  LOP3.LUT R25, R6, 0x30, R3, 0xf8, !PT ;  /* 0x0000003006197812 */ /* 0x000fe200078ef803 */
[----:B------:R-:W-:Y:S01]  /*38d0*/  IMAD R3, R156, c[0x0][0x1b0], RZ ;  /* 0x00006c009c037a24 */ /* 0x000fe200078e02ff */
[----:B------:R-:W-:Y:S01]  /*38e0*/  LEA R14, R38, R13, 0x3 ;  /* 0x0000000d260e7211 */ /* 0x000fe200078e18ff */
[----:B------:R-:W-:Y:S01]  /*38f0*/  IMAD R5, R5, c[0x0][0x1b4], RZ ;  /* 0x00006d0005057a24 */ /* 0x000fe200078e02ff */
[----:B------:R-:W-:Y:S01]  /*3900*/  LOP3.LUT R6, R2, 0x10, RZ, 0xc0, !PT ;  /* 0x0000001002067812 */ /* 0x000fe200078ec0ff */
[----:B------:R-:W-:Y:S01]  /*3910*/  IMAD.SHL.U32 R36, R87, 0x10, RZ ;  /* 0x0000001057247824 */ /* 0x000fe200078e00ff */
[----:B------:R-:W-:Y:S01]  /*3920*/  SHF.L.U32 R4, R3, 0x1, RZ ;  /* 0x0000000103047819 */ /* 0x000fe200000006ff */
[----:B------:R-:W-:Y:S01]  /*3930*/  IMAD R15, R38, 0x8, R14 ;  /* 0x00000008260f7824 */ /* 0x000fe200078e020e */
[----:B------:R-:W-:Y:S01]  /*3940*/  MOV R44, c[0x0][0x1a4] ;  /* 0x00006900002c7a02 */ /* 0x000fe20000000f00 */
[----:B------:R-:W-:Y:S01]  /*3950*/  IMAD.SHL.U32 R20, R6, 0x80, RZ ;  /* 0x0000008006147824 */ /* 0x000fe200078e00ff */
[----:B------:R-:W-:Y:S01]  /*3960*/  LEA.HI R6, R0, R7, RZ, 0x1e ;  /* 0x0000000700067211 */ /* 0x000fe200078ff0ff */
[----:B------:R-:W-:Y:S01]  /*3970*/  IMAD.SHL.U32 R7, R5, 0x2, RZ ;  /* 0x0000000205077824 */ /* 0x000fe200078e00ff */
[----:B------:R-:W-:Y:S01]  /*3980*/  LOP3.LUT R166, R25, 0x10, R2, 0x78, !PT ;  /* 0x0000001019a67812 */ /* 0x000fe200078e7802 */
[C---:B------:R-:W-:Y:S01]  /*3990*/  IMAD R16, R38.reuse, 0x8, R15 ;  /* 0x0000000826107824 */ /* 0x040fe200078e020f */
[----:B------:R-:W-:Y:S01]  /*39a0*/  LOP3.LUT R0, R21, R20, RZ, 0xfc, !PT ;  /* 0x0000001415007212 */ /* 0x000fe200078efcff */
[----:B------:R-:W-:Y:S01]  /*39b0*/  IMAD.HI R3, R3, 0x2, RZ ;  /* 0x0000000203037827 */ /* 0x000fe200078e02ff */
[----:B------:R-:W-:Y:S01]  /*39c0*/  IADD3 R22, P0, P1, R7, c[0x0][0x170], R4 ;  /* 0x00005c0007167a10 */ /* 0x000fe2000791e004 */
[----:B------:R-:W-:Y:S01]  /*39d0*/  CS2R R32, SRZ ;  /* 0x0000000000207805 */ /* 0x000fe2000001ff00 */
[C---:B------:R-:W-:Y:S01]  /*39e0*/  LEA R17, R38.reuse, R16, 0x3 ;  /* 0x0000001026117211 */ /* 0x040fe200078e18ff */
[----:B------:R-:W-:Y:S01]  /*39f0*/  IMAD.HI R6, R5, 0x2, RZ ;  /* 0x0000000205067827 */ /* 0x000fe200078e02ff */
[-C--:B------:R-:W-:Y:S01]  /*3a00*/  LEA R20, P2, R11, R22.reuse, 0x1 ;  /* 0x000000160b147211 */ /* 0x080fe200078408ff */
[----:B------:R-:W-:Y:S01]  /*3a10*/  CS2R R34, SRZ ;  /* 0x0000000000227805 */ /* 0x000fe2000001ff00 */
[----:B------:R-:W-:Y:S01]  /*3a20*/  LEA R5, R38, R17, 0x3 ;  /* 0x0000001126057211 */ /* 0x000fe200078e18ff */
[----:B------:R-:W-:Y:S01]  /*3a30*/  IMAD R57, R44, 0x22, RZ ;  /* 0x000000222c397824 */ /* 0x000fe200078e02ff */
[----:B------:R-:W-:Y:S01]  /*3a40*/  IADD3.X R18, R6, c[0x0][0x174], R3, P0, P1 ;  /* 0x00005d0006127a10 */ /* 0x000fe200007e2403 */
[----:B------:R-:W-:Y:S01]  /*3a50*/  IMAD.IADD R46, R45, 0x1, R54 ;  /* 0x000000012d2e7824 */ /* 0x000fe200078e0236 */
[-C--:B------:R-:W-:Y:S01]  /*3a60*/  LEA R26, P0, R8, R22.reuse, 0x1 ;  /* 0x00000016081a7211 */ /* 0x080fe200078008ff */
[----:B------:R-:W-:Y:S01]  /*3a70*/  IMAD R4, R38, 0x8, R5 ;  /* 0x0000000826047824 */ /* 0x000fe200078e0205 */
[----:B------:R-:W-:Y:S01]  /*3a80*/  LEA R28, P1, R9, R22, 0x1 ;  /* 0x00000016091c7211 */ /* 0x000fe200078208ff */
[C---:B------:R-:W-:Y:S01]  /*3a90*/  IMAD.IADD R87, R45.reuse, 0x1, R87 ;  /* 0x000000012d577824 */ /* 0x040fe200078e0257 */
[----:B------:R-:W-:Y:S01]  /*3aa0*/  LEA.HI.X.SX32 R27, R8, R18, 0x1, P0 ;  /* 0x00000012081b7211 */ /* 0x000fe200000f0eff */
[C---:B------:R-:W-:Y:S01]  /*3ab0*/  IMAD.IADD R46, R45.reuse, 0x1, R51 ;  /* 0x000000012d2e7824 */ /* 0x040fe200078e0233 */
[C---:B------:R-:W-:Y:S01]  /*3ac0*/  LEA R3, R38.reuse, R4, 0x3 ;  /* 0x0000000426037211 */ /* 0x040fe200078e18ff */
[----:B------:R-:W-:Y:S01]  /*3ad0*/  IMAD.IADD R46, R45, 0x1, R48 ;  /* 0x000000012d2e7824 */ /* 0x000fe200078e0230 */
[-C--:B------:R-:W-:Y:S01]  /*3ae0*/  LEA.HI.X.SX32 R29, R9, R18.reuse, 0x1, P1 ;  /* 0x00000012091d7211 */ /* 0x080fe200008f0eff */
[----:B------:R0:W-:Y:S01]  /*3af0*/  STL.64 [R1+0x128], R26 ;  /* 0x0001281a01007387 */ /* 0x0001e20000100a00 */
[----:B------:R-:W-:Y:S01]  /*3b00*/  LEA.HI.X.SX32 R21, R11, R18, 0x1, P2 ;  /* 0x000000120b157211 */ /* 0x000fe200010f0eff */
[----:B------:R-:W-:Y:S01]  /*3b10*/  IMAD R6, R38, 0x8, R3 ;  /* 0x0000000826067824 */ /* 0x000fe200078e0203 */
[----:B------:R-:W-:Y:S01]  /*3b20*/  LEA.HI R2, R100, R45, RZ, 0x1e ;  /* 0x0000002d64027211 */ /* 0x000fe200078ff0ff */
[----:B------:R1:W-:Y:S01]  /*3b30*/  STL.64 [R1+0x120], R28 ;  /* 0x0001201c01007387 */ /* 0x0003e20000100a00 */
[C---:B------:R-:W-:Y:S01]  /*3b40*/  IMAD R87, R44.reuse, 0x11, RZ ;  /* 0x000000112c577824 */ /* 0x040fe200078e02ff */
[----:B------:R-:W-:Y:S01]  /*3b50*/  IADD3 R45, R45, R47, RZ ;  /* 0x0000002f2d2d7210 */ /* 0x000fe20007ffe0ff */
[----:B------:R-:W-:Y:S01]  /*3b60*/  IMAD R45, R44, 0x12, RZ ;  /* 0x000000122c2d7824 */ /* 0x000fe200078e02ff */
[----:B------:R-:W-:Y:S01]  /*3b70*/  LEA R7, R38, R6, 0x3 ;  /* 0x0000000626077211 */ /* 0x000fe200078e18ff */
[C---:B------:R-:W-:Y:S01]  /*3b80*/  IMAD R58, R44.reuse, 0x24, RZ ;  /* 0x000000242c3a7824 */ /* 0x040fe200078e02ff */
[C---:B------:R-:W-:Y:S01]  /*3b90*/  SHF.L.U32 R162, R44.reuse, 0x3, RZ ;  /* 0x000000032ca27819 */ /* 0x040fe200000006ff */
[----:B------:R-:W-:Y:S01]  /*3ba0*/  IMAD R88, R44, 0x9, RZ ;  /* 0x000000092c587824 */ /* 0x000fe200078e02ff */
[----:B0-----:R-:W-:Y:S01]  /*3bb0*/  LEA R26, P0, R10, R22, 0x1 ;  /* 0x000000160a1a7211 */ /* 0x001fe200078008ff */
[----:B------:R-:W-:Y:S01]  /*3bc0*/  IMAD R8, R38, 0x8, R7 ;  /* 0x0000000826087824 */ /* 0x000fe200078e0207 */
[----:B------:R-:W-:Y:S01]  /*3bd0*/  MOV R169, 0xff800000 ;  /* 0xff80000000a97802 */ /* 0x000fe20000000f00 */
[----:B------:R-:W-:Y:S01]  /*3be0*/  IMAD R86, R44, 0x28, RZ ;  /* 0x000000282c567824 */ /* 0x000fe200078e02ff */
[----:B------:R-:W-:Y:S01]  /*3bf0*/  LEA.HI.X.SX32 R27, R10, R18, 0x1, P0 ;  /* 0x000000120a1b7211 */ /* 0x000fe200000f0eff */
[----:B------:R-:W-:Y:S01]  /*3c00*/  IMAD R9, R38, 0x8, R8 ;  /* 0x0000000826097824 */ /* 0x000fe200078e0208 */
[----:B-1----:R-:W-:Y:S01]  /*3c10*/  LEA R28, P0, R12, R22, 0x1 ;  /* 0x000000160c1c7211 */ /* 0x002fe200078008ff */
[----:B------:R-:W-:Y:S01]  /*3c20*/  IMAD R46, R44, 0xa, RZ ;  /* 0x0000000a2c2e7824 */ /* 0x000fe200078e02ff */
[----:B------:R-:W-:Y:S01]  /*3c30*/  MOV R220, 0xff800000 ;  /* 0xff80000000dc7802 */ /* 0x000fe20000000f00 */
[----:B------:R0:W-:Y:S01]  /*3c40*/  STL.64 [R1+0x118], R26 ;  /* 0x0001181a01007387 */ /* 0x0001e20000100a00 */
[----:B------:R-:W-:Y:S01]  /*3c50*/  LEA.HI.X.SX32 R29, R12, R18, 0x1, P0 ;  /* 0x000000120c1d7211 */ /* 0x000fe200000f0eff */
[----:B------:R-:W-:Y:S01]  /*3c60*/  IMAD R59, R44, 0x26, RZ ;  /* 0x000000262c3b7824 */ /* 0x000fe200078e02ff */
[----:B------:R-:W-:Y:S01]  /*3c70*/  LEA R10, R38, R9, 0x3 ;  /* 0x00000009260a7211 */ /* 0x000fe200078e18ff */
[----:B------:R1:W-:Y:S01]  /*3c80*/  STL.64 [R1+0x110], R20 ;  /* 0x0001101401007387 */ /* 0x0003e20000100a00 */
[C---:B------:R-:W-:Y:S01]  /*3c90*/  IMAD R92, R44.reuse, 0x5, RZ ;  /* 0x000000052c5c7824 */ /* 0x040fe200078e02ff */
[----:B------:R-:W-:Y:S01]  /*3ca0*/  MOV R224, 0xff800000 ;  /* 0xff80000000e07802 */ /* 0x000fe20000000f00 */
[----:B------:R-:W-:Y:S01]  /*3cb0*/  IMAD R47, R44, 0x14, RZ ;  /* 0x000000142c2f7824 */ /* 0x000fe200078e02ff */
[----:B------:R-:W-:Y:S01]  /*3cc0*/  STL.64 [R1+0x108], R28 ;  /* 0x0001081c01007387 */ /* 0x000fe20000100a00 */
[----:B------:R-:W-:Y:S01]  /*3cd0*/  IMAD R11, R38, 0x8, R10 ;  /* 0x00000008260b7824 */ /* 0x000fe200078e020a */
[----:B------:R-:W-:Y:S01]  /*3ce0*/  MOV R227, 0xff800000 ;  /* 0xff80000000e37802 */ /* 0x000fe20000000f00 */
[C---:B------:R-:W-:Y:S01]  /*3cf0*/  IMAD R90, R44.reuse, 0x13, RZ ;  /* 0x000000132c5a7824 */ /* 0x040fe200078e02ff */
[CC--:B0-----:R-:W-:Y:S01]  /*3d00*/  LEA R26, P1, R13.reuse, R22.reuse, 0x1 ;  /* 0x000000160d1a7211 */ /* 0x0c1fe200078208ff */
[C---:B------:R-:W-:Y:S01]  /*3d10*/  IMAD R89, R44.reuse, 0x2a, RZ ;  /* 0x0000002a2c597824 */ /* 0x040fe200078e02ff */
[----:B------:R-:W-:Y:S01]  /*3d20*/  MOV R229, 0xff800000 ;  /* 0xff80000000e57802 */ /* 0x000fe20000000f00 */
[----:B------:R-:W-:Y:S01]  /*3d30*/  IMAD R91, R44, 0x2c, RZ ;  /* 0x0000002c2c5b7824 */ /* 0x000fe200078e02ff */
[----:B-1----:R-:W-:Y:S01]  /*3d40*/  LEA R20, P2, R14, R22, 0x1 ;  /* 0x000000160e147211 */ /* 0x002fe200078408ff */
[C---:B------:R-:W-:Y:S01]  /*3d50*/  IMAD R48, R44.reuse, 0x16, RZ ;  /* 0x000000162c307824 */ /* 0x040fe200078e02ff */
[-C--:B------:R-:W-:Y:S01]  /*3d60*/  LEA.HI.X.SX32 R27, R13, R18.reuse, 0x1, P1 ;  /* 0x000000120d1b7211 */ /* 0x080fe200008f0eff */
[----:B------:R-:W-:Y:S01]  /*3d70*/  IMAD R95, R44, 0x15, RZ ;  /* 0x000000152c5f7824 */ /* 0x000fe200078e02ff */
[----:B------:R-:W-:Y:S01]  /*3d80*/  LEA.HI.X.SX32 R21, R14, R18, 0x1, P2 ;  /* 0x000000120e157211 */ /* 0x000fe200010f0eff */
[C---:B------:R-:W-:Y:S01]  /*3d90*/  IMAD R93, R44.reuse, 0x2e, RZ ;  /* 0x0000002e2c5d7824 */ /* 0x040fe200078e02ff */
[C---:B------:R-:W-:Y:S01]  /*3da0*/  LEA R12, P2, R17.reuse, R22, 0x1 ;  /* 0x00000016110c7211 */ /* 0x040fe200078408ff */
[----:B------:R0:W-:Y:S01]  /*3db0*/  STL.64 [R1+0x100], R26 ;  /* 0x0001001a01007387 */ /* 0x0001e20000100a00 */
[C---:B------:R-:W-:Y:S01]  /*3dc0*/  IMAD R96, R44.reuse, 0xb, RZ ;  /* 0x0000000b2c607824 */ /* 0x040fe200078e02ff */
[----:B------:R-:W-:Y:S01]  /*3dd0*/  MOV R234, 0xff800000 ;  /* 0xff80000000ea7802 */ /* 0x000fe20000000f00 */
[C---:B------:R-:W-:Y:S01]  /*3de0*/  IMAD R97, R44.reuse, 0x17, RZ ;  /* 0x000000172c617824 */ /* 0x040fe200078e02ff */
[----:B------:R1:W-:Y:S01]  /*3df0*/  STL.64 [R1+0xf8], R20 ;  /* 0x0000f81401007387 */ /* 0x0003e20000100a00 */
[----:B------:R-:W-:Y:S01]  /*3e00*/  LEA.HI.X.SX32 R13, R17, R18, 0x1, P2 ;  /* 0x00000012110d7211 */ /* 0x000fe200010f0eff */
[C---:B------:R-:W-:Y:S01]  /*3e10*/  IMAD R49, R44.reuse, 0x6, RZ ;  /* 0x000000062c317824 */ /* 0x040fe200078e02ff */
[-C--:B------:R-:W-:Y:S01]  /*3e20*/  LEA R14, P2, R3, R22.reuse, 0x1 ;  /* 0x00000016030e7211 */ /* 0x080fe200078408ff */
[C---:B------:R-:W-:Y:S01]  /*3e30*/  IMAD R99, R44.reuse, 0x3, RZ ;  /* 0x000000032c637824 */ /* 0x040fe200078e02ff */
[----:B------:R-:W-:Y:S01]  /*3e40*/  MOV R247, 0x3f800000 ;  /* 0x3f80000000f77802 */ /* 0x000fe20000000f00 */
[----:B------:R2:W-:Y:S01]  /*3e50*/  STL.64 [R1+0xe0], R12 ;  /* 0x0000e00c01007387 */ /* 0x0005e20000100a00 */
        /* <DEDUP_REMOVED lines=9> */
[-C--:B------:R-:W-:Y:S01]  /*3ef0*/  LEA.HI.X.SX32 R21, R16, R18.reuse, 0x1, P1 ;  /* 0x0000001210157211 */ /* 0x080fe200008f0eff */
[----:B------:R-:W-:Y:S01]  /*3f00*/  IMAD R103, R44, 0x19, RZ ;  /* 0x000000192c677824 */ /* 0x000fe200078e02ff */
[----:B------:R-:W-:Y:S01]  /*3f10*/  LEA.HI.X.SX32 R15, R3, R18, 0x1, P2 ;  /* 0x00000012030f7211 */ /* 0x000fe200010f0eff */
[----:B------:R0:W-:Y:S01]  /*3f20*/  STL.64 [R1+0xf0], R26 ;  /* 0x0000f01a01007387 */ /* 0x0001e20000100a00 */
[----:B--2---:R-:W-:Y:S01]  /*3f30*/  IMAD R12, R38, 0x8, R11 ;  /* 0x00000008260c7824 */ /* 0x004fe200078e020b */
[----:B------:R-:W-:Y:S01]  /*3f40*/  MOV R241, 0x3f800000 ;  /* 0x3f80000000f17802 */ /* 0x000fe20000000f00 */
[C---:B------:R-:W-:Y:S01]  /*3f50*/  IMAD R152, R44.reuse, 0xd, RZ ;  /* 0x0000000d2c987824 */ /* 0x040fe200078e02ff */
[----:B------:R1:W-:Y:S01]  /*3f60*/  STL.64 [R1+0xe8], R20 ;  /* 0x0000e81401007387 */ /* 0x0003e20000100a00 */
[----:B------:R-:W-:Y:S01]  /*3f70*/  IMAD R100, R44, 0x34, RZ ;  /* 0x000000342c647824 */ /* 0x000fe200078e02ff */
[----:B------:R-:W-:Y:S01]  /*3f80*/  LEA R13, R38, R12, 0x3 ;  /* 0x0000000c260d7211 */ /* 0x000fe200078e18ff */
[C---:B------:R-:W-:Y:S01]  /*3f90*/  IMAD R101, R44.reuse, 0x36, RZ ;  /* 0x000000362c657824 */ /* 0x040fe200078e02ff */
[----:B------:R-:W-:Y:S01]  /*3fa0*/  MOV R238, 0x3f800000 ;  /* 0x3f80000000ee7802 */ /* 0x000fe20000000f00 */
[----:B------:R-:W-:Y:S01]  /*3fb0*/  IMAD R53, R44, 0xe, RZ ;  /* 0x0000000e2c357824 */ /* 0x000fe200078e02ff */
[----:B------:R-:W-:Y:S01]  /*3fc0*/  MOV R235, 0x3f800000 ;  /* 0x3f80000000eb7802 */ /* 0x000fe20000000f00 */
[----:B------:R-:W-:Y:S01]  /*3fd0*/  IMAD R3, R38, 0x8, R13 ;  /* 0x0000000826037824 */ /* 0x000fe200078e020d */
[CC--:B0-----:R-:W-:Y:S01]  /*3fe0*/  LEA R26, P0, R5.reuse, R22.reuse, 0x1 ;  /* 0x00000016051a7211 */ /* 0x0c1fe200078008ff */
[C---:B------:R-:W-:Y:S01]  /*3ff0*/  IMAD R54, R44.reuse, 0x1c, RZ ;  /* 0x0000001c2c367824 */ /* 0x040fe200078e02ff */
[----:B------:R-:W-:Y:S01]  /*4000*/  CS2R R28, SRZ ;  /* 0x00000000001c7805 */ /* 0x000fe2000001ff00 */
[----:B------:R-:W-:Y:S01]  /*4010*/  IMAD R154, R44, 0x1b, RZ ;  /* 0x0000001b2c9a7824 */ /* 0x000fe200078e02ff */
[----:B-1----:R-:W-:Y:S01]  /*4020*/  LEA R20, P1, R4, R22, 0x1 ;  /* 0x0000001604147211 */ /* 0x002fe200078208ff */
[C---:B------:R-:W-:Y:S01]  /*4030*/  IMAD R156, R44.reuse, 0x7, RZ ;  /* 0x000000072c9c7824 */ /* 0x040fe200078e02ff */
[-C--:B------:R-:W-:Y:S01]  /*4040*/  LEA.HI.X.SX32 R27, R5, R18.reuse, 0x1, P0 ;  /* 0x00000012051b7211 */ /* 0x080fe200000f0eff */
[----:B------:R-:W-:Y:S01]  /*4050*/  IMAD R102, R44, 0x38, RZ ;  /* 0x000000382c667824 */ /* 0x000fe200078e02ff */
[----:B------:R-:W-:Y:S01]  /*4060*/  LEA.HI.X.SX32 R21, R4, R18, 0x1, P1 ;  /* 0x0000001204157211 */ /* 0x000fe200008f0eff */
[----:B------:R-:W-:Y:S01]  /*4070*/  IMAD R4, R38, 0x8, R3 ;  /* 0x0000000826047824 */ /* 0x000fe200078e0203 */
[C---:B------:R-:W-:Y:S01]  /*4080*/  LEA R16, P1, R7.reuse, R22, 0x1 ;  /* 0x0000001607107211 */ /* 0x040fe200078208ff */
[----:B------:R0:W-:Y:S01]  /*4090*/  STL.64 [R1+0xd8], R26 ;  /* 0x0000d81a01007387 */ /* 0x0001e20000100a00 */
[----:B------:R-:W-:Y:S01]  /*40a0*/  IMAD R55, R44, 0x1e, RZ ;  /* 0x0000001e2c377824 */ /* 0x000fe200078e02ff */
[----:B------:R-:W-:Y:S01]  /*40b0*/  CS2R R30, SRZ ;  /* 0x00000000001e7805 */ /* 0x000fe2000001ff00 */
[----:B------:R-:W-:Y:S01]  /*40c0*/  LEA.HI.X.SX32 R17, R7, R18, 0x1, P1 ;  /* 0x0000001207117211 */ /* 0x000fe200008f0eff */
[----:B------:R1:W-:Y:S01]  /*40d0*/  STL.64 [R1+0xd0], R20 ;  /* 0x0000d01401007387 */ /* 0x0003e20000100a00 */
[----:B------:R-:W-:Y:S01]  /*40e0*/  LEA R5, R38, R4, 0x3 ;  /* 0x0000000426057211 */ /* 0x000fe200078e18ff */
[C---:B------:R-:W-:Y:S01]  /*40f0*/  IMAD R153, R44.reuse, 0x3a, RZ ;  /* 0x0000003a2c997824 */ /* 0x040fe200078e02ff */
[----:B------:R-:W-:Y:S01]  /*4100*/  CS2R R24, SRZ ;  /* 0x0000000000187805 */ /* 0x000fe2000001ff00 */
[----:B------:R2:W-:Y:S01]  /*4110*/  STL.64 [R1+0xc8], R14 ;  /* 0x0000c80e01007387 */ /* 0x0005e20000100a00 */
[C---:B------:R-:W-:Y:S01]  /*4120*/  IMAD R155, R44.reuse, 0x3c, RZ ;  /* 0x0000003c2c9b7824 */ /* 0x040fe200078e02ff */
[----:B------:R-:W-:Y:S01]  /*4130*/  CS2R R140, SRZ ;  /* 0x00000000008c7805 */ /* 0x000fe2000001ff00 */
[C---:B------:R-:W-:Y:S01]  /*4140*/  IMAD.SHL.U32 R56, R44.reuse, 0x2, RZ ;  /* 0x000000022c387824 */ /* 0x040fe200078e00ff */
[----:B0-----:R-:W-:Y:S01]  /*4150*/  CS2R R26, SRZ ;  /* 0x00000000001a7805 */ /* 0x001fe2000001ff00 */
[C---:B------:R-:W-:Y:S01]  /*4160*/  IMAD R158, R44.reuse, 0xf, RZ ;  /* 0x0000000f2c9e7824 */ /* 0x040fe200078e02ff */
[----:B------:R-:W-:Y:S01]  /*4170*/  CS2R R142, SRZ ;  /* 0x00000000008e7805 */ /* 0x000fe2000001ff00 */
[----:B------:R-:W-:Y:S01]  /*4180*/  IMAD R157, R44, 0x1d, RZ ;  /* 0x0000001d2c9d7824 */ /* 0x000fe200078e02ff */
[-C--:B-1----:R-:W-:Y:S01]  /*4190*/  LEA R20, P0, R6, R22.reuse, 0x1 ;  /* 0x0000001606147211 */ /* 0x082fe200078008ff */
[C---:B------:R-:W-:Y:S01]  /*41a0*/  IMAD R159, R44.reuse, 0x3e, RZ ;  /* 0x0000003e2c9f7824 */ /* 0x040fe200078e02ff */
[----:B------:R-:W-:Y:S01]  /*41b0*/  CS2R R144, SRZ ;  /* 0x0000000000907805 */ /* 0x000fe2000001ff00 */
[----:B------:R-:W-:Y:S01]  /*41c0*/  IMAD.SHL.U32 R171, R44, 0x4, RZ ;  /* 0x000000042cab7824 */ /* 0x000fe200078e00ff */
[----:B--2---:R-:W-:Y:S01]  /*41d0*/  LEA R14, P2, R8, R22, 0x1 ;  /* 0x00000016080e7211 */ /* 0x004fe200078408ff */
[----:B------:R-:W-:Y:S01]  /*41e0*/  IMAD.SHL.U32 R161, R44, 0x10, RZ ;  /* 0x000000102ca17824 */ /* 0x000fe200078e00ff */
[-C--:B------:R-:W-:Y:S01]  /*41f0*/  LEA.HI.X.SX32 R21, R6, R18.reuse, 0x1, P0 ;  /* 0x0000001206157211 */ /* 0x080fe200000f0eff */
[----:B------:R-:W-:Y:S01]  /*4200*/  IMAD R6, R38, 0x8, R5 ;  /* 0x0000000826067824 */ /* 0x000fe200078e0205 */
[----:B------:R-:W-:Y:S01]  /*4210*/  LEA.HI.X.SX32 R15, R8, R18, 0x1, P2 ;  /* 0x00000012080f7211 */ /* 0x000fe200010f0eff */
[----:B------:R-:W-:Y:S01]  /*4220*/  IMAD R160, R44, 0x1f, RZ ;  /* 0x0000001f2ca07824 */ /* 0x000fe200078e02ff */
[----:B------:R-:W-:Y:S01]  /*4230*/  CS2R R146, SRZ ;  /* 0x0000000000927805 */ /* 0x000fe2000001ff00 */
[----:B------:R0:W-:Y:S01]  /*4240*/  STL.64 [R1+0xc0], R20 ;  /* 0x0000c01401007387 */ /* 0x0001e20000100a00 */
[C---:B------:R-:W-:Y:S01]  /*4250*/  IMAD R7, R38.reuse, 0x8, R6 ;  /* 0x0000000826077824 */ /* 0x040fe200078e0206 */
[----:B------:R-:W-:Y:S01]  /*4260*/  CS2R R148, SRZ ;  /* 0x0000000000947805 */ /* 0x000fe2000001ff00 */
[----:B------:R-:W-:Y:S01]  /*4270*/  IMAD R222, R19, 0x200, R222 ;  /* 0x0000020013de7824 */ /* 0x000fe200078e02de */
[----:B------:R1:W-:Y:S01]  /*4280*/  STL.64 [R1+0xb8], R16 ;  /* 0x0000b81001007387 */ /* 0x0003e20000100a00 */
[C---:B------:R-:W-:Y:S01]  /*4290*/  IMAD.IADD R252, R251.reuse, 0x1, R252 ;  /* 0x00000001fbfc7824 */ /* 0x040fe200078e02fc */
[----:B------:R-:W-:Y:S01]  /*42a0*/  LEA R8, R38, R7, 0x3 ;  /* 0x0000000726087211 */ /* 0x000fe200078e18ff */
[----:B------:R-:W-:Y:S01]  /*42b0*/  IMAD.MOV.U32 R250, RZ, RZ, 0x3f800000 ;  /* 0x3f800000fffa7424 */ /* 0x000fe200078e00ff */
[----:B------:R2:W-:Y:S01]  /*42c0*/  STL.64 [R1+0xb0], R14 ;  /* 0x0000b00e01007387 */ /* 0x0005e20000100a00 */
[----:B------:R-:W-:Y:S01]  /*42d0*/  IADD3 R251, R251, R36, RZ ;  /* 0x00000024fbfb7210 */ /* 0x000fe20007ffe0ff */
[----:B------:R-:W-:Y:S01]  /*42e0*/  IMAD.MOV.U32 R170, RZ, RZ, -0x800000 ;  /* 0xff800000ffaa7424 */ /* 0x000fe200078e00ff */
[----:B------:R-:W-:Y:S01]  /*42f0*/  CS2R R36, SRZ ;  /* 0x0000000000247805 */ /* 0x000fe2000001ff00 */
[CC--:B0-----:R-:W-:Y:S01]  /*4300*/  LEA R20, P0, R9.reuse, R22.reuse, 0x1 ;  /* 0x0000001609147211 */ /* 0x0c1fe200078008ff */
[----:B------:R-:W-:Y:S01]  /*4310*/  IMAD.MOV.U32 R168, RZ, RZ, -0x800000 ;  /* 0xff800000ffa87424 */ /* 0x000fe200078e00ff */
[----:B------:R-:W-:Y:S01]  /*4320*/  CS2R R150, SRZ ;  /* 0x0000000000967805 */ /* 0x000fe2000001ff00 */
[----:B------:R-:W-:Y:S01]  /*4330*/  IMAD.MOV.U32 R163, RZ, RZ, -0x800000 ;  /* 0xff800000ffa37424 */ /* 0x000fe200078e00ff */
[C---:B-1----:R-:W-:Y:S01]  /*4340*/  LEA R16, P1, R10.reuse, R22, 0x1 ;  /* 0x000000160a107211 */ /* 0x042fe200078208ff */
[----:B------:R-:W-:Y:S01]  /*4350*/  IMAD.MOV.U32 R221, RZ, RZ, -0x800000 ;  /* 0xff800000ffdd7424 */ /* 0x000fe200078e00ff */
[----:B------:R-:W-:Y:S01]  /*4360*/  LEA.HI.X.SX32 R21, R9, R18, 0x1, P0 ;  /* 0x0000001209157211 */ /* 0x000fe200000f0eff */
[----:B------:R-:W-:Y:S01]  /*4370*/  IMAD.MOV.U32 R223, RZ, RZ, -0x800000 ;  /* 0xff800000ffdf7424 */ /* 0x000fe200078e00ff */
[C---:B--2---:R-:W-:Y:S01]  /*4380*/  LEA R14, P2, R11.reuse, R22, 0x1 ;  /* 0x000000160b0e7211 */ /* 0x044fe200078408ff */
[----:B------:R-:W-:Y:S01]  /*4390*/  IMAD.MOV.U32 R226, RZ, RZ, -0x800000 ;  /* 0xff800000ffe27424 */ /* 0x000fe200078e00ff */
[-C--:B------:R-:W-:Y:S01]  /*43a0*/  LEA.HI.X.SX32 R17, R10, R18.reuse, 0x1, P1 ;  /* 0x000000120a117211 */ /* 0x080fe200008f0eff */
[----:B------:R0:W-:Y:S01]  /*43b0*/  STL.64 [R1+0xa8], R20 ;  /* 0x0000a81401007387 */ /* 0x0001e20000100a00 */
[----:B------:R-:W-:Y:S01]  /*43c0*/  LEA.HI.X.SX32 R15, R11, R18, 0x1, P2 ;  /* 0x000000120b0f7211 */ /* 0x000fe200010f0eff */
[----:B------:R-:W-:Y:S01]  /*43d0*/  IMAD.MOV.U32 R228, RZ, RZ, -0x800000 ;  /* 0xff800000ffe47424 */ /* 0x000fe200078e00ff */
[----:B------:R-:W-:Y:S01]  /*43e0*/  CS2R R136, SRZ ;  /* 0x0000000000887805 */ /* 0x000fe2000001ff00 */
[----:B------:R1:W-:Y:S01]  /*43f0*/  STL.64 [R1+0xa0], R16 ;  /* 0x0000a01001007387 */ /* 0x0003e20000100a00 */
[----:B------:R-:W-:Y:S01]  /*4400*/  IMAD.MOV.U32 R230, RZ, RZ, -0x800000 ;  /* 0xff800000ffe67424 */ /* 0x000fe200078e00ff */
[----:B------:R-:W-:Y:S01]  /*4410*/  CS2R R138, SRZ ;  /* 0x00000000008a7805 */ /* 0x000fe2000001ff00 */
[----:B------:R-:W-:Y:S01]  /*4420*/  IMAD.MOV.U32 R231, RZ, RZ, -0x800000 ;  /* 0xff800000ffe77424 */ /* 0x000fe200078e00ff */
[----:B------:R2:W-:Y:S01]  /*4430*/  STL.64 [R1+0x98], R14 ;  /* 0x0000980e01007387 */ /* 0x0005e20000100a00 */
[----:B------:R-:W-:Y:S01]  /*4440*/  IMAD.MOV.U32 R233, RZ, RZ, -0x800000 ;  /* 0xff800000ffe97424 */ /* 0x000fe200078e00ff */
[----:B------:R-:W-:Y:S01]  /*4450*/  CS2R R132, SRZ ;  /* 0x0000000000847805 */ /* 0x000fe2000001ff00 */
[----:B------:R-:W-:Y:S01]  /*4460*/  IMAD.MOV.U32 R249, RZ, RZ, 0x3f800000 ;  /* 0x3f800000fff97424 */ /* 0x000fe200078e00ff */
[C---:B0-----:R-:W-:Y:S01]  /*4470*/  LEA R20, P0, R12.reuse, R22, 0x1 ;  /* 0x000000160c147211 */ /* 0x041fe200078008ff */
[----:B------:R-:W-:Y:S01]  /*4480*/  IMAD.MOV.U32 R248, RZ, RZ, 0x3f800000 ;  /* 0x3f800000fff87424 */ /* 0x000fe200078e00ff */
[----:B------:R-:W-:Y:S01]  /*4490*/  CS2R R134, SRZ ;  /* 0x0000000000867805 */ /* 0x000fe2000001ff00 */
[----:B------:R-:W-:Y:S01]  /*44a0*/  IMAD.MOV.U32 R246, RZ, RZ, 0x3f800000 ;  /* 0x3f800000fff67424 */ /* 0x000fe200078e00ff */
[----:B------:R-:W-:Y:S01]  /*44b0*/  LEA.HI.X.SX32 R21, R12, R18, 0x1, P0 ;  /* 0x000000120c157211 */ /* 0x000fe200000f0eff */
[----:B------:R-:W-:Y:S01]  /*44c0*/  IMAD.MOV.U32 R245, RZ, RZ, 0x3f800000 ;  /* 0x3f800000fff57424 */ /* 0x000fe200078e00ff */
[-C--:B-1----:R-:W-:Y:S01]  /*44d0*/  LEA R16, P1, R13, R22.reuse, 0x1 ;  /* 0x000000160d107211 */ /* 0x082fe200078208ff */
[----:B------:R-:W-:Y:S01]  /*44e0*/  IMAD.MOV.U32 R243, RZ, RZ, 0x3f800000 ;  /* 0x3f800000fff37424 */ /* 0x000fe200078e00ff */
[----:B--2---:R-:W-:Y:S01]  /*44f0*/  LEA R14, P2, R3, R22, 0x1 ;  /* 0x00000016030e7211 */ /* 0x004fe200078408ff */
[----:B------:R0:W-:Y:S01]  /*4500*/  STL.64 [R1+0x90], R20 ;  /* 0x0000901401007387 */ /* 0x0001e20000100a00 */
[-C--:B------:R-:W-:Y:S01]  /*4510*/  LEA.HI.X.SX32 R17, R13, R18.reuse, 0x1, P1 ;  /* 0x000000120d117211 */ /* 0x080fe200008f0eff */
[----:B------:R-:W-:Y:S01]  /*4520*/  IMAD.MOV.U32 R242, RZ, RZ, 0x3f800000 ;  /* 0x3f800000fff27424 */ /* 0x000fe200078e00ff */
[----:B------:R-:W-:Y:S01]  /*4530*/  LEA.HI.X.SX32 R15, R3, R18, 0x1, P2 ;  /* 0x00000012030f7211 */ /* 0x000fe200010f0eff */
[----:B------:R-:W-:Y:S01]  /*4540*/  IMAD R3, R38, 0x8, R8 ;  /* 0x0000000826037824 */ /* 0x000fe200078e0208 */
[CC--:B------:R-:W-:Y:S01]  /*4550*/  LEA R12, P1, R5.reuse, R22.reuse, 0x1 ;  /* 0x00000016050c7211 */ /* 0x0c0fe200078208ff */
[----:B------:R-:W-:Y:S01]  /*4560*/  IMAD.MOV.U32 R240, RZ, RZ, 0x3f800000 ;  /* 0x3f800000fff07424 */ /* 0x000fe200078e00ff */
[----:B------:R-:W-:Y:S01]  /*4570*/  LEA R10, P2, R6, R22, 0x1 ;  /* 0x00000016060a7211 */ /* 0x000fe200078408ff */
[----:B------:R1:W-:Y:S01]  /*4580*/  STL.64 [R1+0x80], R14 ;  /* 0x0000800e01007387 */ /* 0x0003e20000100a00 */
[----:B------:R-:W-:Y:S01]  /*4590*/  IMAD R9, R38, 0x8, R3 ;  /* 0x0000000826097824 */ /* 0x000fe200078e0203 */
[-C--:B------:R-:W-:Y:S01]  /*45a0*/  LEA.HI.X.SX32 R13, R5, R18.reuse, 0x1, P1 ;  /* 0x00000012050d7211 */ /* 0x080fe200008f0eff */
[----:B------:R-:W-:Y:S01]  /*45b0*/  IMAD.MOV.U32 R239, RZ, RZ, 0x3f800000 ;  /* 0x3f800000ffef7424 */ /* 0x000fe200078e00ff */
[----:B------:R-:W-:Y:S01]  /*45c0*/  LEA.HI.X.SX32 R11, R6, R18, 0x1, P2 ;  /* 0x00000012060b7211 */ /* 0x000fe200010f0eff */
[----:B------:R2:W-:Y:S01]  /*45d0*/  STL.64 [R1+0x88], R16 ;  /* 0x0000881001007387 */ /* 0x0005e20000100a00 */
[----:B------:R-:W-:Y:S01]  /*45e0*/  IMAD.MOV.U32 R237, RZ, RZ, 0x3f800000 ;  /* 0x3f800000ffed7424 */ /* 0x000fe200078e00ff */
[----:B0-----:R-:W-:Y:S01]  /*45f0*/  CS2R R20, SRZ ;  /* 0x0000000000147805 */ /* 0x001fe2000001ff00 */
[----:B------:R-:W-:Y:S01]  /*4600*/  IMAD.MOV.U32 R236, RZ, RZ, 0x3f800000 ;  /* 0x3f800000ffec7424 */ /* 0x000fe200078e00ff */
[----:B------:R-:W-:Y:S01]  /*4610*/  CS2R R128, SRZ ;  /* 0x0000000000807805 */ /* 0x000fe2000001ff00 */
[----:B------:R-:W-:Y:S01]  /*4620*/  CS2R R130, SRZ ;  /* 0x0000000000827805 */ /* 0x000fe2000001ff00 */
[----:B------:R-:W-:Y:S01]  /*4630*/  CS2R R124, SRZ ;  /* 0x00000000007c7805 */ /* 0x000fe2000001ff00 */
[C---:B-1----:R-:W-:Y:S01]  /*4640*/  LEA R14, P0, R4.reuse, R22, 0x1 ;  /* 0x00000016040e7211 */ /* 0x042fe200078008ff */
[----:B------:R-:W-:Y:S01]  /*4650*/  CS2R R126, SRZ ;  /* 0x00000000007e7805 */ /* 0x000fe2000001ff00 */
[----:B------:R-:W-:Y:S01]  /*4660*/  CS2R R120, SRZ ;  /* 0x0000000000787805 */ /* 0x000fe2000001ff00 */
[----:B------:R-:W-:Y:S01]  /*4670*/  CS2R R122, SRZ ;  /* 0x00000000007a7805 */ /* 0x000fe2000001ff00 */
[----:B------:R-:W-:Y:S01]  /*4680*/  LEA.HI.X.SX32 R15, R4, R18, 0x1, P0 ;  /* 0x00000012040f7211 */ /* 0x000fe200000f0eff */
[----:B--2---:R-:W-:Y:S01]  /*4690*/  CS2R R16, SRZ ;  /* 0x0000000000107805 */ /* 0x004fe2000001ff00 */
[C---:B------:R-:W-:Y:S01]  /*46a0*/  LEA R4, R38.reuse, R9, 0x3 ;  /* 0x0000000926047211 */ /* 0x040fe200078e18ff */
[----:B------:R-:W-:Y:S01]  /*46b0*/  CS2R R116, SRZ ;  /* 0x0000000000747805 */ /* 0x000fe2000001ff00 */
[----:B------:R-:W-:Y:S01]  /*46c0*/  CS2R R118, SRZ ;  /* 0x0000000000767805 */ /* 0x000fe2000001ff00 */
[----:B------:R0:W-:Y:S01]  /*46d0*/  STL.64 [R1+0x78], R14 ;  /* 0x0000780e01007387 */ /* 0x0001e20000100a00 */
[----:B------:R-:W-:Y:S01]  /*46e0*/  CS2R R112, SRZ ;  /* 0x0000000000707805 */ /* 0x000fe2000001ff00 */
[----:B------:R-:W-:Y:S01]  /*46f0*/  IMAD R5, R38, 0x8, R4 ;  /* 0x0000000826057824 */ /* 0x000fe200078e0204 */
[----:B------:R-:W-:Y:S01]  /*4700*/  CS2R R114, SRZ ;  /* 0x0000000000727805 */ /* 0x000fe2000001ff00 */
[----:B------:R1:W-:Y:S01]  /*4710*/  STL.64 [R1+0x70], R12 ;  /* 0x0000700c01007387 */ /* 0x0003e20000100a00 */
[----:B------:R-:W-:Y:S01]  /*4720*/  CS2R R108, SRZ ;  /* 0x00000000006c7805 */ /* 0x000fe2000001ff00 */
[----:B------:R-:W-:Y:S01]  /*4730*/  CS2R R110, SRZ ;  /* 0x00000000006e7805 */ /* 0x000fe2000001ff00 */
[----:B------:R-:W-:Y:S01]  /*4740*/  CS2R R104, SRZ ;  /* 0x0000000000687805 */ /* 0x000fe2000001ff00 */
[----:B------:R2:W-:Y:S01]  /*4750*/  STL.64 [R1+0x68], R10 ;  /* 0x0000680a01007387 */ /* 0x0005e20000100a00 */
[----:B------:R-:W-:Y:S01]  /*4760*/  CS2R R106, SRZ ;  /* 0x00000000006a7805 */ /* 0x000fe2000001ff00 */
[----:B------:R-:W-:Y:S01]  /*4770*/  CS2R R64, SRZ ;  /* 0x0000000000407805 */ /* 0x000fe2000001ff00 */
[----:B------:R-:W-:Y:S01]  /*4780*/  CS2R R66, SRZ ;  /* 0x0000000000427805 */ /* 0x000fe2000001ff00 */
[CC--:B0-----:R-:W-:Y:S01]  /*4790*/  LEA R14, P0, R7.reuse, R22.reuse, 0x1 ;  /* 0x00000016070e7211 */ /* 0x0c1fe200078008ff */
[----:B------:R-:W-:Y:S01]  /*47a0*/  CS2R R60, SRZ ;  /* 0x00000000003c7805 */ /* 0x000fe2000001ff00 */
[----:B------:R-:W-:Y:S01]  /*47b0*/  CS2R R62, SRZ ;  /* 0x00000000003e7805 */ /* 0x000fe2000001ff00 */
[----:B------:R-:W-:Y:S01]  /*47c0*/  CS2R R68, SRZ ;  /* 0x0000000000447805 */ /* 0x000fe2000001ff00 */
[C---:B-1----:R-:W-:Y:S01]  /*47d0*/  LEA R12, P1, R8.reuse, R22, 0x1 ;  /* 0x00000016080c7211 */ /* 0x042fe200078208ff */
[----:B------:R-:W-:Y:S01]  /*47e0*/  CS2R R70, SRZ ;  /* 0x0000000000467805 */ /* 0x000fe2000001ff00 */
[----:B------:R-:W-:Y:S01]  /*47f0*/  LEA.HI.X.SX32 R15, R7, R18, 0x1, P0 ;  /* 0x00000012070f7211 */ /* 0x000fe200000f0eff */
[----:B------:R-:W-:Y:S01]  /*4800*/  CS2R R72, SRZ ;  /* 0x0000000000487805 */ /* 0x000fe2000001ff00 */
[C---:B--2---:R-:W-:Y:S01]  /*4810*/  LEA R10, P2, R3.reuse, R22, 0x1 ;  /* 0x00000016030a7211 */ /* 0x044fe200078408ff */
[----:B------:R-:W-:Y:S01]  /*4820*/  CS2R R74, SRZ ;  /* 0x00000000004a7805 */ /* 0x000fe2000001ff00 */
[-C--:B------:R-:W-:Y:S01]  /*4830*/  LEA.HI.X.SX32 R13, R8, R18.reuse, 0x1, P1 ;  /* 0x00000012080d7211 */ /* 0x080fe200008f0eff */
[----:B------:R0:W-:Y:S01]  /*4840*/  STL.64 [R1+0x60], R14 ;  /* 0x0000600e01007387 */ /* 0x0001e20000100a00 */
[----:B------:R-:W-:Y:S01]  /*4850*/  LEA.HI.X.SX32 R11, R3, R18, 0x1, P2 ;  /* 0x00000012030b7211 */ /* 0x000fe200010f0eff */
[----:B------:R-:W-:Y:S01]  /*4860*/  IMAD R3, R38, 0x8, R5 ;  /* 0x0000000826037824 */ /* 0x000fe200078e0205 */
[----:B------:R-:W-:Y:S01]  /*4870*/  CS2R R76, SRZ ;  /* 0x00000000004c7805 */ /* 0x000fe2000001ff00 */
[----:B------:R1:W-:Y:S01]  /*4880*/  STL.64 [R1+0x58], R12 ;  /* 0x0000580c01007387 */ /* 0x0003e20000100a00 */
[----:B------:R-:W-:Y:S01]  /*4890*/  CS2R R38, SRZ ;  /* 0x0000000000267805 */ /* 0x000fe2000001ff00 */
[----:B------:R-:W-:Y:S01]  /*48a0*/  CS2R R78, SRZ ;  /* 0x00000000004e7805 */ /* 0x000fe2000001ff00 */
[C---:B------:R-:W-:Y:S01]  /*48b0*/  LEA R6, P3, R3.reuse, R22, 0x1 ;  /* 0x0000001603067211 */ /* 0x040fe200078608ff */
[----:B------:R2:W-:Y:S01]  /*48c0*/  STL.64 [R1+0x50], R10 ;  /* 0x0000500a01007387 */ /* 0x0005e20000100a00 */
[----:B------:R-:W-:Y:S01]  /*48d0*/  CS2R R80, SRZ ;  /* 0x0000000000507805 */ /* 0x000fe2000001ff00 */
[----:B------:R-:W-:Y:S01]  /*48e0*/  CS2R R82, SRZ ;  /* 0x0000000000527805 */ /* 0x000fe2000001ff00 */
[----:B------:R-:W-:Y:S01]  /*48f0*/  LEA.HI.X.SX32 R7, R3, R18, 0x1, P3 ;  /* 0x0000001203077211 */ /* 0x000fe200018f0eff */
[----:B------:R-:W-:Y:S01]  /*4900*/  CS2R R84, SRZ ;  /* 0x0000000000547805 */ /* 0x000fe2000001ff00 */
[----:B0-----:R-:W-:Y:S01]  /*4910*/  LEA R14, P0, R9, R22, 0x1 ;  /* 0x00000016090e7211 */ /* 0x001fe200078008ff */
[----:B------:R-:W-:Y:S01]  /*4920*/  CS2R R2, SRZ ;  /* 0x0000000000027805 */ /* 0x000fe2000001ff00 */
[----:B------:R-:W-:Y:S01]  /*4930*/  IADD3 R176, P3, R57, R172, RZ ;  /* 0x000000ac39b07210 */ /* 0x000fe20007f7e0ff */
[----:B------:R-:W-:Y:S01]  /*4940*/  UMOV UR4, URZ ;  /* 0x0000003f00047c82 */ /* 0x000fe20008000000 */
[----:B-1----:R-:W-:Y:S01]  /*4950*/  LEA R12, P1, R4, R22, 0x1 ;  /* 0x00000016040c7211 */ /* 0x002fe200078208ff */
[----:B------:R-:W-:Y:S01]  /*4960*/  UMOV UR5, URZ ;  /* 0x0000003f00057c82 */ /* 0x000fe20008000000 */
[----:B------:R-:W-:-:S02]  /*4970*/  LEA.HI.X.SX32 R15, R9, R18, 0x1, P0 ;  /* 0x00000012090f7211 */ /* 0x000fc400000f0eff */
[C---:B--2---:R-:W-:Y:S01]  /*4980*/  LEA R10, P2, R5.reuse, R22, 0x1 ;  /* 0x00000016050a7211 */ /* 0x044fe200078408ff */
[----:B------:R-:W-:Y:S01]  /*4990*/  CS2R R8, SRZ ;  /* 0x0000000000087805 */ /* 0x000fe2000001ff00 */
[-C--:B------:R-:W-:Y:S01]  /*49a0*/  LEA.HI.X.SX32 R13, R4, R18.reuse, 0x1, P1 ;  /* 0x00000012040d7211 */ /* 0x080fe200008f0eff */
[----:B------:R0:W-:Y:S01]  /*49b0*/  STL.64 [R1+0x48], R14 ;  /* 0x0000480e01007387 */ /* 0x0001e20000100a00 */
[----:B------:R-:W-:Y:S01]  /*49c0*/  LEA.HI.X.SX32 R11, R5, R18, 0x1, P2 ;  /* 0x00000012050b7211 */ /* 0x000fe200010f0eff */
[----:B------:R-:W-:Y:S01]  /*49d0*/  CS2R R22, SRZ ;  /* 0x0000000000167805 */ /* 0x000fe2000001ff00 */
[-C--:B------:R-:W-:Y:S01]  /*49e0*/  LEA.HI.X.SX32 R177, R87, R173.reuse, 0x1, P3 ;  /* 0x000000ad57b17211 */ /* 0x080fe200018f0eff */
[----:B------:R1:W-:Y:S01]  /*49f0*/  STL.64 [R1+0x40], R12 ;  /* 0x0000400c01007387 */ /* 0x0003e20000100a00 */
[CC--:B------:R-:W-:Y:S01]  /*4a00*/  IADD3 R182, P1, R45.reuse, R172.reuse, RZ ;  /* 0x000000ac2db67210 */ /* 0x0c0fe20007f3e0ff */
[----:B------:R-:W-:Y:S01]  /*4a10*/  CS2R R18, SRZ ;  /* 0x0000000000127805 */ /* 0x000fe2000001ff00 */
[-C--:B------:R-:W-:Y:S01]  /*4a20*/  IADD3 R178, P0, R58, R172.reuse, RZ ;  /* 0x000000ac3ab27210 */ /* 0x080fe20007f1e0ff */
[----:B------:R2:W-:Y:S01]  /*4a30*/  STL.64 [R1+0x38], R10 ;  /* 0x0000380a01007387 */ /* 0x0005e20000100a00 */
[-C--:B------:R-:W-:Y:S01]  /*4a40*/  LEA.HI.X.SX32 R183, R88, R173.reuse, 0x1, P1 ;  /* 0x000000ad58b77211 */ /* 0x080fe200008f0eff */
[----:B------:R-:W-:Y:S01]  /*4a50*/  CS2R R4, SRZ ;  /* 0x0000000000047805 */ /* 0x000fe2000001ff00 */
[-C--:B------:R-:W-:Y:S01]  /*4a60*/  LEA.HI.X.SX32 R179, R45, R173.reuse, 0x1, P0 ;  /* 0x000000ad2db37211 */ /* 0x080fe200000f0eff */
[----:B------:R3:W-:Y:S01]  /*4a70*/  STL.64 [R1+0x30], R6 ;  /* 0x0000300601007387 */ /* 0x0007e20000100a00 */
[-C--:B------:R-:W-:Y:S01]  /*4a80*/  IADD3 R180, P2, R59, R172.reuse, RZ ;  /* 0x000000ac3bb47210 */ /* 0x080fe20007f5e0ff */
[----:B0-----:R-:W-:Y:S01]  /*4a90*/  CS2R R14, SRZ ;  /* 0x00000000000e7805 */ /* 0x001fe2000001ff00 */
[----:B------:R-:W-:Y:S01]  /*4aa0*/  LOP3.LUT R232, R165, 0x30, R232, 0x78, !PT ;  /* 0x00000030a5e87812 */ /* 0x000fe200078e78e8 */
[----:B------:R0:W-:Y:S01]  /*4ab0*/  STL.64 [R1+0x1a0], R176 ;  /* 0x0001a0b001007387 */ /* 0x0001e20000100a00 */
[----:B------:R-:W-:Y:S01]  /*4ac0*/  LEA.HI.X.SX32 R181, R90, R173, 0x1, P2 ;  /* 0x000000ad5ab57211 */ /* 0x000fe200010f0eff */
[----:B-1----:R-:W-:Y:S01]  /*4ad0*/  CS2R R12, SRZ ;  /* 0x00000000000c7805 */ /* 0x002fe2000001ff00 */
[----:B------:R-:W-:Y:S01]  /*4ae0*/  IADD3 R58, P2, R89, R172, RZ ;  /* 0x000000ac593a7210 */ /* 0x000fe20007f5e0ff */
[----:B------:R1:W-:Y:S01]  /*4af0*/  STL.64 [R1+0x198], R178 ;  /* 0x000198b201007387 */ /* 0x0003e20000100a00 */
[----:B--2---:R-:W-:Y:S01]  /*4b00*/  CS2R R10, SRZ ;  /* 0x00000000000a7805 */ /* 0x004fe2000001ff00 */
[----:B------:R-:W-:-:S02]  /*4b10*/  ISETP.LT.U32.AND P6, PT, R175, 0x80, !P5 ;  /* 0x00000080af00780c */ /* 0x000fc40006fc1070 */
[----:B------:R-:W-:Y:S01]  /*4b20*/  STL.64 [R1+0x1e0], R182 ;  /* 0x0001e0b601007387 */ /* 0x000fe20000100a00 */
[-C--:B------:R-:W-:Y:S01]  /*4b30*/  LEA.HI.X.SX32 R59, R95, R173.reuse, 0x1, P2 ;  /* 0x000000ad5f3b7211 */ /* 0x080fe200010f0eff */
[----:B---3--:R-:W-:Y:S01]  /*4b40*/  CS2R R6, SRZ ;  /* 0x0000000000067805 */ /* 0x008fe2000001ff00 */
[-C--:B0-----:R-:W-:Y:S02]  /*4b50*/  IADD3 R176, P3, R86, R172.reuse, RZ ;  /* 0x000000ac56b07210 */ /* 0x081fe40007f7e0ff */
[-C--:B------:R-:W-:Y:S02]  /*4b60*/  IADD3 R86, P1, R46, R172.reuse, RZ ;  /* 0x000000ac2e567210 */ /* 0x080fe40007f3e0ff */
[----:B-1----:R-:W-:Y:S02]  /*4b70*/  IADD3 R178, P0, R47, R172, RZ ;  /* 0x000000ac2fb27210 */ /* 0x002fe40007f1e0ff */
[-C--:B------:R-:W-:Y:S02]  /*4b80*/  LEA.HI.X.SX32 R87, R92, R173.reuse, 0x1, P1 ;  /* 0x000000ad5c577211 */ /* 0x080fe400008f0eff */
[----:B------:R-:W-:-:S02]  /*4b90*/  LEA.HI.X.SX32 R179, R46, R173, 0x1, P0 ;  /* 0x000000ad2eb37211 */ /* 0x000fc400000f0eff */
[-C--:B------:R-:W-:Y:S01]  /*4ba0*/  IADD3 R90, P0, R48, R172.reuse, RZ ;  /* 0x000000ac305a7210 */ /* 0x080fe20007f1e0ff */
[----:B------:R0:W-:Y:S01]  /*4bb0*/  STL.64 [R1+0x200], R86 ;  /* 0x0002005601007387 */ /* 0x0001e20000100a00 */
[-C--:B------:R-:W-:Y:S02]  /*4bc0*/  LEA.HI.X.SX32 R177, R47, R173.reuse, 0x1, P3 ;  /* 0x000000ad2fb17211 */ /* 0x080fe400018f0eff */
[-C--:B------:R-:W-:Y:S01]  /*4bd0*/  IADD3 R88, P3, R93, R172.reuse, RZ ;  /* 0x000000ac5d587210 */ /* 0x080fe20007f7e0ff */
[----:B------:R-:W-:Y:S01]  /*4be0*/  STL.64 [R1+0x190], R180 ;  /* 0x000190b401007387 */ /* 0x000fe20000100a00 */
[----:B------:R-:W-:Y:S02]  /*4bf0*/  CS2R R92, SRZ ;  /* 0x00000000005c7805 */ /* 0x000fe4000001ff00 */
[----:B------:R-:W-:Y:S01]  /*4c00*/  LEA.HI.X.SX32 R89, R97, R173, 0x1, P3 ;  /* 0x000000ad61597211 */ /* 0x000fe200018f0eff */
[----:B------:R-:W-:Y:S01]  /*4c10*/  STL.64 [R1+0x1d8], R178 ;  /* 0x0001d8b201007387 */ /* 0x000fe20000100a00 */
[----:B0-----:R-:W-:-:S03]  /*4c20*/  IADD3 R86, P1, R91, R172, RZ ;  /* 0x000000ac5b567210 */ /* 0x001fc60007f3e0ff */
[----:B------:R0:W-:Y:S01]  /*4c30*/  STL.64 [R1+0x180], R58 ;  /* 0x0001803a01007387 */ /* 0x0001e20000100a00 */
[-C--:B------:R-:W-:Y:S02]  /*4c40*/  LEA.HI.X.SX32 R91, R96, R173.reuse, 0x1, P0 ;  /* 0x000000ad605b7211 */ /* 0x080fe400000f0eff */
[-C--:B------:R-:W-:Y:S01]  /*4c50*/  LEA.HI.X.SX32 R87, R48, R173.reuse, 0x1, P1 ;  /* 0x000000ad30577211 */ /* 0x080fe200008f0eff */
[----:B------:R-:W-:Y:S01]  /*4c60*/  STL.64 [R1+0x188], R176 ;  /* 0x000188b001007387 */ /* 0x000fe20000100a00 */
[----:B------:R-:W-:Y:S01]  /*4c70*/  IADD3 R46, P0, R49, R172, RZ ;  /* 0x000000ac312e7210 */ /* 0x000fe20007f1e0ff */
[----:B------:R-:W-:Y:S02]  /*4c80*/  CS2R R96, SRZ ;  /* 0x0000000000607805 */ /* 0x000fe4000001ff00 */
[----:B------:R1:W-:Y:S01]  /*4c90*/  STL.64 [R1+0x178], R86 ;  /* 0x0001785601007387 */ /* 0x0003e20000100a00 */
[----:B------:R-:W-:-:S03]  /*4ca0*/  LEA.HI.X.SX32 R47, R99, R173, 0x1, P0 ;  /* 0x000000ad632f7211 */ /* 0x000fc600000f0eff */
[----:B------:R2:W-:Y:S01]  /*4cb0*/  STL.64 [R1+0x1d0], R90 ;  /* 0x0001d05a01007387 */ /* 0x0005e20000100a00 */
[-C--:B0-----:R-:W-:Y:S02]  /*4cc0*/  IADD3 R58, P2, R94, R172.reuse, RZ ;  /* 0x000000ac5e3a7210 */ /* 0x081fe40007f5e0ff */
[----:B------:R-:W-:Y:S01]  /*4cd0*/  CS2R R94, SRZ ;  /* 0x00000000005e7805 */ /* 0x000fe2000001ff00 */
[----:B------:R0:W-:Y:S01]  /*4ce0*/  STL.64 [R1+0x170], R88 ;  /* 0x0001705801007387 */ /* 0x0001e20000100a00 */
[-C--:B------:R-:W-:Y:S02]  /*4cf0*/  LEA.HI.X.SX32 R59, R51, R173.reuse, 0x1, P2 ;  /* 0x000000ad333b7211 */ /* 0x080fe400010f0eff */
[-C--:B-1----:R-:W-:Y:S01]  /*4d00*/  IADD3 R86, P1, R50, R172.reuse, RZ ;  /* 0x000000ac32567210 */ /* 0x082fe20007f3e0ff */
[----:B------:R1:W-:Y:S03]  /*4d10*/  STL.64 [R1+0x210], R46 ;  /* 0x0002102e01007387 */ /* 0x0003e60000100a00 */
[----:B------:R-:W-:Y:S01]  /*4d20*/  LEA.HI.X.SX32 R87, R49, R173, 0x1, P1 ;  /* 0x000000ad31577211 */ /* 0x000fe200008f0eff */
[----:B--2---:R-:W-:Y:S01]  /*4d30*/  CS2R R90, SRZ ;  /* 0x00000000005a7805 */ /* 0x004fe2000001ff00 */
[----:B0-----:R-:W-:-:S03]  /*4d40*/  IADD3 R88, P3, R51, R172, RZ ;  /* 0x000000ac33587210 */ /* 0x001fc60007f7e0ff */
[----:B------:R0:W-:Y:S01]  /*4d50*/  STL.64 [R1+0x1f8], R86 ;  /* 0x0001f85601007387 */ /* 0x0001e20000100a00 */
[----:B------:R-:W-:-:S03]  /*4d60*/  LEA.HI.X.SX32 R89, R50, R173, 0x1, P3 ;  /* 0x000000ad32597211 */ /* 0x000fc600018f0eff */
[----:B------:R2:W-:Y:S01]  /*4d70*/  STL.64 [R1+0x168], R58 ;  /* 0x0001683a01007387 */ /* 0x0005e20000100a00 */
[-C--:B-1----:R-:W-:Y:S02]  /*4d80*/  IADD3 R46, P0, R98, R172.reuse, RZ ;  /* 0x000000ac622e7210 */ /* 0x082fe40007f1e0ff */
[-C--:B------:R-:W-:Y:S01]  /*4d90*/  IADD3 R48, P3, R52, R172.reuse, RZ ;  /* 0x000000ac34307210 */ /* 0x080fe20007f7e0ff */
[----:B------:R1:W-:Y:S01]  /*4da0*/  STL.64 [R1+0x1c8], R88 ;  /* 0x0001c85801007387 */ /* 0x0003e20000100a00 */
[-C--:B------:R-:W-:Y:S01]  /*4db0*/  LEA.HI.X.SX32 R47, R103, R173.reuse, 0x1, P0 ;  /* 0x000000ad672f7211 */ /* 0x080fe200000f0eff */
[----:B------:R-:W-:Y:S01]  /*4dc0*/  CS2R R98, SRZ ;  /* 0x0000000000627805 */ /* 0x000fe2000001ff00 */
[----:B------:R-:W-:Y:S02]  /*4dd0*/  LEA.HI.X.SX32 R49, R152, R173, 0x1, P3 ;  /* 0x000000ad98317211 */ /* 0x000fe400018f0eff */
[-C--:B0-----:R-:W-:Y:S01]  /*4de0*/  IADD3 R86, P1, R100, R172.reuse, RZ ;  /* 0x000000ac64567210 */ /* 0x081fe20007f3e0ff */
[----:B------:R0:W-:Y:S01]  /*4df0*/  STL.64 [R1+0x160], R46 ;  /* 0x0001602e01007387 */ /* 0x0001e20000100a00 */
[----:B--2---:R-:W-:-:S03]  /*4e00*/  IADD3 R58, P2, R101, R172, RZ ;  /* 0x000000ac653a7210 */ /* 0x004fc60007f5e0ff */
[----:B------:R2:W-:Y:S01]  /*4e10*/  STL.64 [R1+0x1c0], R48 ;  /* 0x0001c03001007387 */ /* 0x0005e20000100a00 */
[-C--:B------:R-:W-:Y:S01]  /*4e20*/  LEA.HI.X.SX32 R87, R52, R173.reuse, 0x1, P1 ;  /* 0x000000ad34577211 */ /* 0x080fe200008f0eff */
[----:B-1----:R-:W-:Y:S01]  /*4e30*/  CS2R R88, SRZ ;  /* 0x0000000000587805 */ /* 0x002fe2000001ff00 */
[-C--:B------:R-:W-:Y:S02]  /*4e40*/  IADD3 R50, P1, R54, R172.reuse, RZ ;  /* 0x000000ac36327210 */ /* 0x080fe40007f3e0ff */
[-C--:B------:R-:W-:Y:S02]  /*4e50*/  LEA.HI.X.SX32 R59, R154, R173.reuse, 0x1, P2 ;  /* 0x000000ad9a3b7211 */ /* 0x080fe400010f0eff */
[C---:B------:R-:W-:Y:S02]  /*4e60*/  LEA.HI.X.SX32 R51, R53.reuse, R173, 0x1, P1 ;  /* 0x000000ad35337211 */ /* 0x040fe400008f0eff */
[-C--:B0-----:R-:W-:Y:S01]  /*4e70*/  IADD3 R46, P0, R102, R172.reuse, RZ ;  /* 0x000000ac662e7210 */ /* 0x081fe20007f1e0ff */
[----:B------:R0:W-:Y:S01]  /*4e80*/  STL.64 [R1+0x150], R58 ;  /* 0x0001503a01007387 */ /* 0x0001e20000100a00 */
[----:B--2---:R-:W-:-:S03]  /*4e90*/  IADD3 R48, P3, R53, R172, RZ ;  /* 0x000000ac35307210 */ /* 0x004fc60007f7e0ff */
[----:B------:R1:W-:Y:S01]  /*4ea0*/  STL.64 [R1+0x158], R86 ;  /* 0x0001585601007387 */ /* 0x0003e20000100a00 */
[-C--:B------:R-:W-:Y:S02]  /*4eb0*/  LEA.HI.X.SX32 R47, R54, R173.reuse, 0x1, P0 ;  /* 0x000000ad362f7211 */ /* 0x080fe400000f0eff */
[----:B------:R-:W-:-:S05]  /*4ec0*/  LEA.HI.X.SX32 R49, R156, R173, 0x1, P3 ;  /* 0x000000ad9c317211 */ /* 0x000fca00018f0eff */
[----:B------:R2:W-:Y:S01]  /*4ed0*/  STL.64 [R1+0x1f0], R48 ;  /* 0x0001f03001007387 */ /* 0x0005e20000100a00 */
[----:B0-----:R-:W-:-:S03]  /*4ee0*/  IADD3 R58, P2, R153, R172, RZ ;  /* 0x000000ac993a7210 */ /* 0x001fc60007f5e0ff */
[----:B------:R0:W-:Y:S01]  /*4ef0*/  STL.64 [R1+0x1b8], R50 ;  /* 0x0001b83201007387 */ /* 0x0001e20000100a00 */
[-C--:B------:R-:W-:Y:S01]  /*4f00*/  LEA.HI.X.SX32 R59, R157, R173.reuse, 0x1, P2 ;  /* 0x000000ad9d3b7211 */ /* 0x080fe200010f0eff */
[----:B-1----:R-:W-:Y:S01]  /*4f10*/  CS2R R86, SRZ ;  /* 0x0000000000567805 */ /* 0x002fe2000001ff00 */
[-C--:B------:R-:W-:Y:S01]  /*4f20*/  LEA R52, P2, R44, R172.reuse, 0x2 ;  /* 0x000000ac2c347211 */ /* 0x080fe200078410ff */
[----:B------:R1:W-:Y:S03]  /*4f30*/  STL.64 [R1+0x148], R46 ;  /* 0x0001482e01007387 */ /* 0x0003e60000100a00 */
[----:B------:R-:W-:Y:S02]  /*4f40*/  LEA.HI.X.SX32 R53, R56, R173, 0x1, P2 ;  /* 0x000000ad38357211 */ /* 0x000fe400010f0eff */
[-C--:B--2---:R-:W-:Y:S02]  /*4f50*/  IADD3 R48, P3, R155, R172.reuse, RZ ;  /* 0x000000ac9b307210 */ /* 0x084fe40007f7e0ff */
[----:B0-----:R-:W-:-:S02]  /*4f60*/  IADD3 R50, P1, R55, R172, RZ ;  /* 0x000000ac37327210 */ /* 0x001fc40007f3e0ff */
[-C--:B------:R-:W-:Y:S02]  /*4f70*/  LEA.HI.X.SX32 R49, R55, R173.reuse, 0x1, P3 ;  /* 0x000000ad37317211 */ /* 0x080fe400018f0eff */
[----:B-1----:R-:W-:Y:S02]  /*4f80*/  IADD3 R46, P0, R56, R172, RZ ;  /* 0x000000ac382e7210 */ /* 0x002fe40007f1e0ff */
[-C--:B------:R-:W-:Y:S02]  /*4f90*/  LEA.HI.X.SX32 R51, R158, R173.reuse, 0x1, P1 ;  /* 0x000000ad9e337211 */ /* 0x080fe400008f0eff */
[----:B------:R-:W-:-:S03]  /*4fa0*/  LEA.HI.X.SX32 R47, R44, R173, 0x1, P0 ;  /* 0x000000ad2c2f7211 */ /* 0x000fc600000f0eff */
[----:B------:R0:W-:Y:S04]  /*4fb0*/  STL.64 [R1+0x1b0], R50 ;  /* 0x0001b03201007387 */ /* 0x0001e80000100a00 */
[----:B------:R-:W-:Y:S04]  /*4fc0*/  STL.64 [R1+0x140], R58 ;  /* 0x0001403a01007387 */ /* 0x000fe80000100a00 */
[----:B------:R1:W-:Y:S01]  /*4fd0*/  STL.64 [R1+0x138], R48 ;  /* 0x0001383001007387 */ /* 0x0003e20000100a00 */
[----:B0-----:R-:W-:-:S03]  /*4fe0*/  LEA R50, P1, R44, R172, 0x3 ;  /* 0x000000ac2c327211 */ /* 0x001fc600078218ff */
[----:B------:R0:W-:Y:S01]  /*4ff0*/  STL.64 [R1+0x220], R46 ;  /* 0x0002202e01007387 */ /* 0x0001e20000100a00 */
[----:B------:R-:W-:-:S03]  /*5000*/  LEA.HI.X.SX32 R51, R171, R173, 0x1, P1 ;  /* 0x000000adab337211 */ /* 0x000fc600008f0eff */
[----:B------:R-:W-:Y:S01]  /*5010*/  STL.64 [R1+0x218], R52 ;  /* 0x0002183401007387 */ /* 0x000fe20000100a00 */
[----:B-1----:R-:W-:-:S03]  /*5020*/  LEA R48, P3, R44, R172, 0x4 ;  /* 0x000000ac2c307211 */ /* 0x002fc600078620ff */
[----:B------:R-:W-:Y:S01]  /*5030*/  STL.64 [R1+0x208], R50 ;  /* 0x0002083201007387 */ /* 0x000fe20000100a00 */
[-C--:B------:R-:W-:Y:S02]  /*5040*/  LEA.HI.X.SX32 R49, R162, R173.reuse, 0x1, P3 ;  /* 0x000000ada2317211 */ /* 0x080fe400018f0eff */
[-C--:B0-----:R-:W-:Y:S02]  /*5050*/  LEA R46, P0, R44, R172.reuse, 0x5 ;  /* 0x000000ac2c2e7211 */ /* 0x081fe400078028ff */
[----:B------:R-:W-:Y:S01]  /*5060*/  IADD3 R44, P2, R159, R172, RZ ;  /* 0x000000ac9f2c7210 */ /* 0x000fe20007f5e0ff */
[----:B------:R-:W-:Y:S01]  /*5070*/  STL.64 [R1+0x1e8], R48 ;  /* 0x0001e83001007387 */ /* 0x000fe20000100a00 */
[-C--:B------:R-:W-:Y:S02]  /*5080*/  LEA.HI.X.SX32 R47, R161, R173.reuse, 0x1, P0 ;  /* 0x000000ada12f7211 */ /* 0x080fe400000f0eff */
[----:B------:R-:W-:-:S03]  /*5090*/  LEA.HI.X.SX32 R45, R160, R173, 0x1, P2 ;  /* 0x000000ada02d7211 */ /* 0x000fc600010f0eff */
[----:B------:R0:W-:Y:S04]  /*50a0*/  STL.64 [R1+0x1a8], R46 ;  /* 0x0001a82e01007387 */ /* 0x0001e80000100a00 */
[----:B------:R1:W-:Y:S01]  /*50b0*/  STL.64 [R1+0x130], R44 ;  /* 0x0001302c01007387 */ /* 0x0003e20000100a00 */
[C---:B0-----:R-:W-:Y:S02]  /*50c0*/  LOP3.LUT R46, R165.reuse, 0x10, RZ, 0x3c, !PT ;  /* 0x00000010a52e7812 */ /* 0x041fe400078e3cff */
[C---:B------:R-:W-:Y:S02]  /*50d0*/  LOP3.LUT R46, R165.reuse, 0x40, RZ, 0x3c, !PT ;  /* 0x00000040a52e7812 */ /* 0x040fe400078e3cff */
[C---:B-1----:R-:W-:Y:S02]  /*50e0*/  LOP3.LUT R45, R165.reuse, 0x20, RZ, 0x3c, !PT ;  /* 0x00000020a52d7812 */ /* 0x042fe400078e3cff */
[----:B------:R-:W-:-:S02]  /*50f0*/  LOP3.LUT R44, R165, 0x30, RZ, 0x3c, !PT ;  /* 0x00000030a52c7812 */ /* 0x000fc400078e3cff */
[C---:B------:R-:W-:Y:S02]  /*5100*/  LOP3.LUT R45, R165.reuse, 0x50, RZ, 0x3c, !PT ;  /* 0x00000050a52d7812 */ /* 0x040fe400078e3cff */
[C---:B------:R-:W-:Y:S02]  /*5110*/  LOP3.LUT R44, R165.reuse, 0x60, RZ, 0x3c, !PT ;  /* 0x00000060a52c7812 */ /* 0x040fe400078e3cff */
[----:B------:R-:W-:Y:S02]  /*5120*/  LOP3.LUT R46, R165, 0x70, RZ, 0x3c, !PT ;  /* 0x00000070a52e7812 */ /* 0x000fe400078e3cff */
[C---:B------:R-:W-:Y:S02]  /*5130*/  LOP3.LUT R45, R0.reuse, 0x20, RZ, 0x3c, !PT ;  /* 0x00000020002d7812 */ /* 0x040fe400078e3cff */
[C---:B------:R-:W-:Y:S02]  /*5140*/  LOP3.LUT R44, R0.reuse, 0x40, RZ, 0x3c, !PT ;  /* 0x00000040002c7812 */ /* 0x040fe400078e3cff */
[----:B------:R-:W-:-:S02]  /*5150*/  LOP3.LUT R46, R0, 0x60, RZ, 0x3c, !PT ;  /* 0x00000060002e7812 */ /* 0x000fc400078e3cff */
[----:B------:R-:W-:Y:S02]  /*5160*/  LOP3.LUT R45, R166, 0x20, RZ, 0x3c, !PT ;  /* 0x00000020a62d7812 */ /* 0x000fe400078e3cff */
[----:B------:R-:W-:Y:S02]  /*5170*/  LOP3.LUT R44, R222, 0x40, RZ, 0x3c, !PT ;  /* 0x00000040de2c7812 */ /* 0x000fe400078e3cff */
.L_x_1:
[----:B------:R-:W2:Y:S04]  /*5180*/  LDL.64 R48, [R1+0x208] ;  /* 0x0002080001307983 */ /* 0x000ea80000100a00 */
[----:B------:R-:W3:Y:S04]  /*5190*/  LDL.64 R58, [R1+0x218] ;  /* 0x00021800013a7983 */ /* 0x000ee80000100a00 */
[----:B------:R-:W4:Y:S04]  /*51a0*/  LDL.64 R160, [R1+0x1d8] ;  /* 0x0001d80001a07983 */ /* 0x000f280000100a00 */
        /* <DEDUP_REMOVED lines=8> */
[----:B-----5:R-:W-:Y:S04]  /*5230*/  STL [R1+0x238], R174 ;  /* 0x000238ae01007387 */ /* 0x020fe80000100800 */
[----:B------:R0:W-:Y:S04]  /*5240*/  STL [R1+0x234], R167 ;  /* 0x000234a701007387 */ /* 0x0001e80000100800 */
[----:B------:R-:W4:Y:S04]  /*5250*/  LDL.64 R184, [R1+0x1c0] ;  /* 0x0001c00001b87983 */ /* 0x000f280000100a00 */
[----:B------:R-:W4:Y:S01]  /*5260*/  LDL.64 R182, [R1+0x1b8] ;  /* 0x0001b80001b67983 */ /* 0x000f220000100a00 */
[----:B------:R-:W-:-:S03]  /*5270*/  IMAD.WIDE R44, R3, 0x2, R172 ;  /* 0x00000002032c7825 */ /* 0x000fc600078e02ac */
[----:B------:R-:W4:Y:S04]  /*5280*/  LDL.64 R158, [R1+0x1a8] ;  /* 0x0001a800019e7983 */ /* 0x000f280000100a00 */
[----:B------:R-:W4:Y:S04]  /*5290*/  LDL.64 R156, [R1+0x1a0] ;  /* 0x0001a000019c7983 */ /* 0x000f280000100a00 */
[----:B------:R-:W4:Y:S04]  /*52a0*/  LDL.64 R154, [R1+0x198] ;  /* 0x00019800019a7983 */ /* 0x000f280000100a00 */
[----:B------:R3:W4:Y:S04]  /*52b0*/  LDG.E.U16 R54, [R44.64] ;  /* 0x000000062c367981 */ /* 0x000728000c1e1500 */
        /* <DEDUP_REMOVED lines=9> */
[----:B------:R-:W4:Y:S01]  /*5350*/  LDL.64 R186, [R1+0x1b0] ;  /* 0x0001b00001ba7983 */ /* 0x000f220000100a00 */
[----:B--2---:R-:W-:-:S04]  /*5360*/  IMAD.WIDE R48, R3, 0x2, R48 ;  /* 0x0000000203307825 */ /* 0x004fc800078e0230 */
[C---:B---3--:R-:W-:Y:S02]  /*5370*/  IMAD.WIDE R44, R3.reuse, 0x2, R58 ;  /* 0x00000002032c7825 */ /* 0x048fe400078e023a */
[----:B------:R4:W2:Y:S02]  /*5380*/  LDG.E.U16 R58, [R48.64] ;  /* 0x00000006303a7981 */ /* 0x0008a4000c1e1500 */
[C---:B----4-:R-:W-:Y:S02]  /*5390*/  IMAD.WIDE R48, R3.reuse, 0x2, R160 ;  /* 0x0000000203307825 */ /* 0x050fe400078e02a0 */
[----:B------:R-:W3:Y:S02]  /*53a0*/  LDL.64 R160, [R1+0x158] ;  /* 0x0001580001a07983 */ /* 0x000ee40000100a00 */
[----:B------:R-:W-:-:S05]  /*53b0*/  IMAD.WIDE R46, R3, 0x2, R46 ;  /* 0x00000002032e7825 */ /* 0x000fca00078e022e */
[----:B------:R1:W4:Y:S02]  /*53c0*/  LDG.E.U16 R55, [R46.64] ;  /* 0x000000062e377981 */ /* 0x000324000c1e1500 */
[C---:B-1----:R-:W-:Y:S02]  /*53d0*/  IMAD.WIDE R46, R3.reuse, 0x2, R56 ;  /* 0x00000002032e7825 */ /* 0x042fe400078e0238 */
[----:B------:R1:W2:Y:S04]  /*53e0*/  LDG.E.U16 R56, [R44.64] ;  /* 0x000000062c387981 */ /* 0x0002a8000c1e1500 */
[----:B------:R0:W2:Y:S01]  /*53f0*/  LDG.E.U16 R57, [R46.64] ;  /* 0x000000062e397981 */ /* 0x0000a2000c1e1500 */
[----:B-1----:R-:W-:-:S03]  /*5400*/  IMAD.WIDE R44, R3, 0x2, R178 ;  /* 0x00000002032c7825 */ /* 0x002fc600078e02b2 */
[----:B------:R-:W2:Y:S01]  /*5410*/  LDL.64 R178, [R1+0x148] ;  /* 0x0001480001b27983 */ /* 0x000ea20000100a00 */
[----:B0-----:R-:W-:-:S03]  /*5420*/  IMAD.WIDE R46, R3, 0x2, R176 ;  /* 0x00000002032e7825 */ /* 0x001fc600078e02b0 */
[----:B------:R-:W4:Y:S01]  /*5430*/  LDL.64 R176, [R1+0x140] ;  /* 0x0001400001b07983 */ /* 0x000f220000100a00 */
[----:B------:R-:W-:-:S03]  /*5440*/  IMAD.WIDE R52, R3, 0x2, R52 ;  /* 0x0000000203347825 */ /* 0x000fc600078e0234 */
[----:B------:R0:W4:Y:S04]  /*5450*/  LDG.E.U16 R101, [R44.64] ;  /* 0x000000062c657981 */ /* 0x000128000c1e1500 */
[----:B------:R1:W4:Y:S01]  /*5460*/  LDG.E.U16 R100, [R52.64] ;  /* 0x0000000634647981 */ /* 0x000322000c1e1500 */
[----:B0-----:R-:W-:-:S03]  /*5470*/  IMAD.WIDE R44, R3, 0x2, R184 ;  /* 0x00000002032c7825 */ /* 0x001fc600078e02b8 */
[----:B------:R-:W4:Y:S01]  /*5480*/  LDL.64 R184, [R1+0x170] ;  /* 0x0001700001b87983 */ /* 0x000f220000100a00 */
[----:B-1----:R-:W-:-:S03]  /*5490*/  IMAD.WIDE R52, R3, 0x2, R102 ;  /* 0x0000000203347825 */ /* 0x002fc600078e0266 */
[----:B------:R0:W4:Y:S01]  /*54a0*/  LDG.E.U16 R102, [R46.64] ;  /* 0x000000062e667981 */ /* 0x000122000c1e1500 */
[----:B------:R-:W-:-:S03]  /*54b0*/  IMAD.WIDE R50, R3, 0x2, R50 ;  /* 0x0000000203327825 */ /* 0x000fc600078e0232 */
[----:B------:R1:W4:Y:S04]  /*54c0*/  LDG.E.U16 R103, [R48.64] ;  /* 0x0000000630677981 */ /* 0x000328000c1e1500 */
[----:B------:R1:W4:Y:S01]  /*54d0*/  LDG.E.U16 R59, [R50.64] ;  /* 0x00000006323b7981 */ /* 0x000322000c1e1500 */
[----:B0-----:R-:W-:-:S03]  /*54e0*/  IMAD.WIDE R46, R3, 0x2, R182 ;  /* 0x00000002032e7825 */ /* 0x001fc600078e02b6 */
[----:B------:R-:W4:Y:S01]  /*54f0*/  LDL.64 R182, [R1+0x130] ;  /* 0x0001300001b67983 */ /* 0x000f220000100a00 */
[----:B-1----:R-:W-:-:S04]  /*5500*/  IMAD.WIDE R48, R3, 0x2, R158 ;  /* 0x0000000203307825 */ /* 0x002fc800078e029e */
[C---:B------:R-:W-:Y:S02]  /*5510*/  IMAD.WIDE R50, R3.reuse, 0x2, R152 ;  /* 0x0000000203327825 */ /* 0x040fe400078e0298 */
[----:B------:R0:W4:Y:S04]  /*5520*/  LDG.E.U16 R153, [R52.64] ;  /* 0x0000000634997981 */ /* 0x000128000c1e1500 */
[----:B------:R1:W4:Y:S01]  /*5530*/  LDG.E.U16 R152, [R50.64] ;  /* 0x0000000632987981 */ /* 0x000322000c1e1500 */
[----:B0-----:R-:W-:-:S03]  /*5540*/  IMAD.WIDE R52, R3, 0x2, R154 ;  /* 0x0000000203347825 */ /* 0x001fc600078e029a */
[----:B------:R0:W4:Y:S01]  /*5550*/  LDG.E.U16 R154, [R44.64] ;  /* 0x000000062c9a7981 */ /* 0x000122000c1e1500 */
[----:B-1----:R-:W-:-:S03]  /*5560*/  IMAD.WIDE R50, R3, 0x2, R156 ;  /* 0x0000000203327825 */ /* 0x002fc600078e029c */
[----:B------:R1:W4:Y:S04]  /*5570*/  LDG.E.U16 R156, [R48.64] ;  /* 0x00000006309c7981 */ /* 0x000328000c1e1500 */
[----:B------:R0:W4:Y:S04]  /*5580*/  LDG.E.U16 R157, [R50.64] ;  /* 0x00000006329d7981 */ /* 0x000128000c1e1500 */
[----:B------:R3:W4:Y:S01]  /*5590*/  LDG.E.U16 R158, [R52.64] ;  /* 0x00000006349e7981 */ /* 0x000722000c1e1500 */
[----:B-1----:R-:W-:-:S03]  /*55a0*/  IMAD.WIDE R48, R3, 0x2, R198 ;  /* 0x0000000203307825 */ /* 0x002fc600078e02c6 */
[----:B------:R1:W4:Y:S01]  /*55b0*/  LDG.E.U16 R155, [R46.64] ;  /* 0x000000062e9b7981 */ /* 0x000322000c1e1500 */
[----:B0-----:R-:W-:-:S05]  /*55c0*/  IMAD.WIDE R50, R3, 0x2, R196 ;  /* 0x0000000203327825 */ /* 0x001fca00078e02c4 */
[----:B------:R2:W4:Y:S01]  /*55d0*/  LDG.E.U16 R162, [R50.64] ;  /* 0x0000000632a27981 */ /* 0x000522000c1e1500 */
[----:B------:R-:W-:-:S05]  /*55e0*/  IMAD.WIDE R44, R3, 0x2, R202 ;  /* 0x00000002032c7825 */ /* 0x000fca00078e02ca */
[----:B------:R0:W4:Y:S01]  /*55f0*/  LDG.E.U16 R159, [R44.64] ;  /* 0x000000062c9f7981 */ /* 0x000122000c1e1500 */
[----:B-1----:R-:W-:-:S04]  /*5600*/  IMAD.WIDE R46, R3, 0x2, R200 ;  /* 0x00000002032e7825 */ /* 0x002fc800078e02c8 */
[----:B0-----:R-:W-:-:S04]  /*5610*/  IMAD.WIDE R44, R3, 0x2, R194 ;  /* 0x00000002032c7825 */ /* 0x001fc800078e02c2 */
[C---:B---3--:R-:W-:Y:S02]  /*5620*/  IMAD.WIDE R52, R3.reuse, 0x2, R160 ;  /* 0x0000000203347825 */ /* 0x048fe400078e02a0 */
[----:B------:R0:W3:Y:S04]  /*5630*/  LDG.E.U16 R161, [R48.64] ;  /* 0x0000000630a17981 */ /* 0x0000e8000c1e1500 */
[----:B------:R4:W3:Y:S04]  /*5640*/  LDG.E.U16 R171, [R52.64] ;  /* 0x0000000634ab7981 */ /* 0x0008e8000c1e1500 */
[----:B------:R1:W3:Y:S01]  /*5650*/  LDG.E.U16 R160, [R46.64] ;  /* 0x000000062ea07981 */ /* 0x0002e2000c1e1500 */
[----:B0-----:R-:W-:-:S04]  /*5660*/  IMAD.WIDE R48, R3, 0x2, R180 ;  /* 0x0000000203307825 */ /* 0x001fc800078e02b4 */
[C---:B--2---:R-:W-:Y:S02]  /*5670*/  IMAD.WIDE R50, R3.reuse, 0x2, R178 ;  /* 0x0000000203327825 */ /* 0x044fe400078e02b2 */
[----:B------:R0:W2:Y:S02]  /*5680*/  LDG.E.U16 R178, [R48.64] ;  /* 0x0000000630b27981 */ /* 0x0000a4000c1e1500 */
[C---:B----4-:R-:W-:Y:S02]  /*5690*/  IMAD.WIDE R52, R3.reuse, 0x2, R176 ;  /* 0x0000000203347825 */ /* 0x050fe400078e02b0 */
[----:B------:R4:W2:Y:S02]  /*56a0*/  LDG.E.U16 R179, [R50.64] ;  /* 0x0000000632b37981 */ /* 0x0008a4000c1e1500 */
[C---:B-1----:R-:W-:Y:S02]  /*56b0*/  IMAD.WIDE R46, R3.reuse, 0x2, R192 ;  /* 0x00000002032e7825 */ /* 0x042fe400078e02c0 */
[----:B------:R1:W2:Y:S04]  /*56c0*/  LDG.E.U16 R176, [R44.64] ;  /* 0x000000062cb07981 */ /* 0x0002a8000c1e1500 */
[----:B------:R4:W2:Y:S01]  /*56d0*/  LDG.E.U16 R180, [R52.64] ;  /* 0x0000000634b47981 */ /* 0x0008a2000c1e1500 */
[----:B0-----:R-:W-:-:S03]  /*56e0*/  IMAD.WIDE R48, R3, 0x2, R186 ;  /* 0x0000000203307825 */ /* 0x001fc600078e02ba */
[----:B------:R0:W2:Y:S01]  /*56f0*/  LDG.E.U16 R177, [R46.64] ;  /* 0x000000062eb17981 */ /* 0x0000a2000c1e1500 */
[----:B-1----:R-:W-:-:S03]  /*5700*/  IMAD.WIDE R44, R3, 0x2, R190 ;  /* 0x00000002032c7825 */ /* 0x002fc600078e02be */
[----:B------:R-:W2:Y:S01]  /*5710*/  LDG.E.U16 R48, [R48.64] ;  /* 0x0000000630307981 */ /* 0x000ea2000c1e1500 */
[----:B----4-:R-:W-:-:S03]  /*5720*/  IMAD.WIDE R50, R3, 0x2, R184 ;  /* 0x0000000203327825 */ /* 0x010fc600078e02b8 */
[----:B------:R-:W4:Y:S01]  /*5730*/  LDG.E.U16 R44, [R44.64] ;  /* 0x000000062c2c7981 */ /* 0x000f22000c1e1500 */
[----:B0-----:R-:W-:-:S03]  /*5740*/  IMAD.WIDE R46, R3, 0x2, R188 ;  /* 0x00000002032e7825 */ /* 0x001fc600078e02bc */
[----:B------:R-:W4:Y:S04]  /*5750*/  LDG.E.U16 R50, [R50.64] ;  /* 0x0000000632327981 */ /* 0x000f28000c1e1500 */
[----:B------:R-:W4:Y:S01]  /*5760*/  LDG.E.U16 R46, [R46.64] ;  /* 0x000000062e2e7981 */ /* 0x000f22000c1e1500 */
[----:B------:R-:W-:-:S06]  /*5770*/  IMAD.WIDE R52, R3, 0x2, R182 ;  /* 0x0000000203347825 */ /* 0x000fcc00078e02b6 */
[----:B------:R-:W4:Y:S04]  /*5780*/  LDG.E.U16 R52, [R52.64] ;  /* 0x0000000634347981 */ /* 0x000f28000c1e1500 */
[----:B------:R-:W-:Y:S01]  /*5790*/  BAR.SYNC.DEFER_BLOCKING 0x0 ;  /* 0x0000000000007b1d */ /* 0x000fe20000010000 */
[----:B------:R-:W-:Y:S01]  /*57a0*/  LOP3.LUT R167, R165, 0x10, RZ, 0x3c, !PT ;  /* 0x00000010a5a77812 */ /* 0x000fe200078e3cff */
[----:B------:R-:W-:-:S05]  /*57b0*/  IMAD.SHL.U32 R174, R175, 0x2, RZ ;  /* 0x00000002afae7824 */ /* 0x000fca00078e00ff */
[----:B------:R-:W-:Y:S01]  /*57c0*/  LOP3.LUT R174, R174, 0x20, RZ, 0x3c, !PT ;  /* 0x00000020aeae7812 */ /* 0x000fe200078e3cff */
[----:B------:R-:W-:Y:S04]  /*57d0*/  STS.U16 [R165+0x10000], R54 ;  /* 0x01000036a5007388 */ /* 0x000fe80000000400 */
[----:B------:R-:W-:Y:S04]  /*57e0*/  STS.U16 [R165+0x11000], R101 ;  /* 0x01100065a5007388 */ /* 0x000fe80000000400 */
[----:B------:R-:W-:Y:S04]  /*57f0*/  STS.U16 [R165+0x12000], R156 ;  /* 0x0120009ca5007388 */ /* 0x000fe80000000400 */
[----:B---3--:R-:W-:Y:S04]  /*5800*/  STS.U16 [R165+0x13000], R161 ;  /* 0x013000a1a5007388 */ /* 0x008fe80000000400 */
[----:B------:R-:W-:Y:S04]  /*5810*/  STS.U16 [R167+0x10200], R55 ;  /* 0x01020037a7007388 */ /* 0x000fe80000000400 */
[----:B------:R-:W-:Y:S04]  /*5820*/  STS.U16 [R167+0x11200], R102 ;  /* 0x01120066a7007388 */ /* 0x000fe80000000400 */
[----:B------:R-:W-:Y:S04]  /*5830*/  STS.U16 [R167+0x12200], R157 ;  /* 0x0122009da7007388 */ /* 0x000fe80000000400 */
[----:B------:R0:W-:Y:S04]  /*5840*/  STS.U16 [R167+0x13200], R162 ;  /* 0x013200a2a7007388 */ /* 0x0001e80000000400 */
[----:B------:R-:W-:Y:S01]  /*5850*/  STS.U16 [R174+0x10400], R56 ;  /* 0x01040038ae007388 */ /* 0x000fe20000000400 */
[----:B0-----:R-:W-:-:S03]  /*5860*/  SHF.L.U32 R167, R175, 0x1, RZ ;  /* 0x00000001afa77819 */ /* 0x001fc600000006ff */
[----:B------:R-:W-:Y:S01]  /*5870*/  STS.U16 [R174+0x11400], R103 ;  /* 0x01140067ae007388 */ /* 0x000fe20000000400 */
[----:B------:R-:W-:-:S03]  /*5880*/  LOP3.LUT R167, R167, 0x30, RZ, 0x3c, !PT ;  /* 0x00000030a7a77812 */ /* 0x000fc600078e3cff */
[----:B------:R-:W-:Y:S04]  /*5890*/  STS.U16 [R174+0x12400], R158 ;  /* 0x0124009eae007388 */ /* 0x000fe80000000400 */
[----:B------:R0:W-:Y:S04]  /*58a0*/  STS.U16 [R174+0x13400], R171 ;  /* 0x013400abae007388 */ /* 0x0001e80000000400 */
[----:B------:R-:W-:Y:S04]  /*58b0*/  STS.U16 [R167+0x10600], R57 ;  /* 0x01060039a7007388 */ /* 0x000fe80000000400 */
[----:B------:R-:W-:Y:S01]  /*58c0*/  STS.U16 [R167+0x11600], R152 ;  /* 0x01160098a7007388 */ /* 0x000fe20000000400 */
[----:B0-----:R-:W-:-:S03]  /*58d0*/  IMAD.SHL.U32 R174, R175, 0x2, RZ ;  /* 0x00000002afae7824 */ /* 0x001fc600078e00ff */
[----:B------:R-:W-:Y:S04]  /*58e0*/  STS.U16 [R167+0x12600], R159 ;  /* 0x0126009fa7007388 */ /* 0x000fe80000000400 */
[----:B--2---:R0:W-:Y:S01]  /*58f0*/  STS.U16 [R167+0x13600], R178 ;  /* 0x013600b2a7007388 */ /* 0x0041e20000000400 */
[----:B------:R-:W-:Y:S01]  /*5900*/  LOP3.LUT R174, R174, 0x40, RZ, 0x3c, !PT ;  /* 0x00000040aeae7812 */ /* 0x000fe200078e3cff */
[----:B0-----:R-:W-:-:S04]  /*5910*/  IMAD.SHL.U32 R167, R175, 0x2, RZ ;  /* 0x00000002afa77824 */ /* 0x001fc800078e00ff */
[----:B------:R-:W-:Y:S01]  /*5920*/  STS.U16 [R174+0x10800], R58 ;  /* 0x0108003aae007388 */ /* 0x000fe20000000400 */
[----:B------:R-:W-:-:S03]  /*5930*/  LOP3.LUT R167, R167, 0x50, RZ, 0x3c, !PT ;  /* 0x00000050a7a77812 */ /* 0x000fc600078e3cff */
[----:B------:R-:W-:Y:S04]  /*5940*/  STS.U16 [R174+0x11800], R153 ;  /* 0x01180099ae007388 */ /* 0x000fe80000000400 */
[----:B------:R-:W-:Y:S04]  /*5950*/  STS.U16 [R174+0x12800], R160 ;  /* 0x012800a0ae007388 */ /* 0x000fe80000000400 */
[----:B------:R0:W-:Y:S04]  /*5960*/  STS.U16 [R174+0x13800], R179 ;  /* 0x013800b3ae007388 */ /* 0x0001e80000000400 */
[----:B------:R-:W-:Y:S04]  /*5970*/  STS.U16 [R167+0x10a00], R59 ;  /* 0x010a003ba7007388 */ /* 0x000fe80000000400 */
[----:B------:R-:W-:Y:S01]  /*5980*/  STS.U16 [R167+0x11a00], R154 ;  /* 0x011a009aa7007388 */ /* 0x000fe20000000400 */
[----:B0-----:R-:W-:-:S03]  /*5990*/  SHF.L.U32 R174, R175, 0x1, RZ ;  /* 0x00000001afae7819 */ /* 0x001fc600000006ff */
[----:B------:R-:W-:Y:S01]  /*59a0*/  STS.U16 [R167+0x12a00], R176 ;  /* 0x012a00b0a7007388 */ /* 0x000fe20000000400 */
[----:B------:R-:W-:-:S03]  /*59b0*/  LOP3.LUT R174, R174, 0x60, RZ, 0x3c, !PT ;  /* 0x00000060aeae7812 */ /* 0x000fc600078e3cff */
[----:B------:R0:W-:Y:S04]  /*59c0*/  STS.U16 [R167+0x13a00], R180 ;  /* 0x013a00b4a7007388 */ /* 0x0001e80000000400 */
[----:B------:R-:W-:Y:S01]  /*59d0*/  STS.U16 [R174+0x10c00], R100 ;  /* 0x010c0064ae007388 */ /* 0x000fe20000000400 */
[----:B0-----:R-:W-:-:S03]  /*59e0*/  IMAD.SHL.U32 R167, R175, 0x2, RZ ;  /* 0x00000002afa77824 */ /* 0x001fc600078e00ff */
[----:B------:R-:W-:Y:S02]  /*59f0*/  STS.U16 [R174+0x11c00], R155 ;  /* 0x011c009bae007388 */ /* 0x000fe40000000400 */
[----:B------:R-:W-:Y:S02]  /*5a00*/  LOP3.LUT R167, R167, 0x70, RZ, 0x3c, !PT ;  /* 0x00000070a7a77812 */ /* 0x000fe400078e3cff */
[----:B------:R-:W-:Y:S04]  /*5a10*/  STS.U16 [R174+0x12c00], R177 ;  /* 0x012c00b1ae007388 */ /* 0x000fe80000000400 */
[----:B----4-:R-:W-:Y:S04]  /*5a20*/  STS.U16 [R174+0x13c00], R44 ;  /* 0x013c002cae007388 */ /* 0x010fe80000000400 */
[----:B------:R-:W-:Y:S04]  /*5a30*/  STS.U16 [R167+0x10e00], R46 ;  /* 0x010e002ea7007388 */ /* 0x000fe80000000400 */
[----:B------:R-:W-:Y:S04]  /*5a40*/  STS.U16 [R167+0x11e00], R48 ;  /* 0x011e0030a7007388 */ /* 0x000fe80000000400 */
[----:B------:R-:W-:Y:S04]  /*5a50*/  STS.U16 [R167+0x12e00], R50 ;  /* 0x012e0032a7007388 */ /* 0x000fe80000000400 */
[----:B------:R-:W-:Y:S04]  /*5a60*/  STS.U16 [R167+0x13e00], R52 ;  /* 0x013e0034a7007388 */ /* 0x000fe80000000400 */
[----:B------:R-:W-:Y:S01]  /*5a70*/  BAR.SYNC.DEFER_BLOCKING 0x0 ;  /* 0x0000000000007b1d */ /* 0x000fe20000010000 */
[----:B------:R-:W-:-:S02]  /*5a80*/  LOP3.LUT R162, R0, 0x20, RZ, 0x3c, !PT ;  /* 0x0000002000a27812 */ /* 0x000fc400078e3cff */
[----:B------:R-:W-:-:S03]  /*5a90*/  LOP3.LUT R161, R0, 0x40, RZ, 0x3c, !PT ;  /* 0x0000004000a17812 */ /* 0x000fc600078e3cff */
[----:B------:R-:W-:Y:S04]  /*5aa0*/  LDSM.16.MT88.4 R44, [R0] ;  /* 0x00000000002c783b */ /* 0x000fe80000004200 */
[----:B------:R-:W0:Y:S04]  /*5ab0*/  LDSM.16.M88.4 R184, [R222+0x10000] ;  /* 0x01000000deb8783b */ /* 0x000e280000000200 */
[----:B------:R-:W1:Y:S04]  /*5ac0*/  LDSM.16.MT88.4 R192, [R0+0x80] ;  /* 0x0000800000c0783b */ /* 0x000e680000004200 */
[----:B------:R-:W-:Y:S04]  /*5ad0*/  LDSM.16.MT88.4 R176, [R0+0x1000] ;  /* 0x0010000000b0783b */ /* 0x000fe80000004200 */
[----:B------:R-:W2:Y:S04]  /*5ae0*/  LDSM.16.MT88.4 R152, [R162+0x80] ;  /* 0x00008000a298783b */ /* 0x000ea80000004200 */
[----:B------:R-:W3:Y:S04]  /*5af0*/  LDSM.16.MT88.4 R156, [R161] ;  /* 0x00000000a19c783b */ /* 0x000ee80000004200 */
[----:B------:R-:W4:Y:S04]  /*5b00*/  LDSM.16.MT88.4 R188, [R162] ;  /* 0x00000000a2bc783b */ /* 0x000f280000004200 */
[----:B------:R-:W3:Y:S04]  /*5b10*/  LDSM.16.MT88.4 R48, [R0+0x1080] ;  /* 0x001080000030783b */ /* 0x000ee80000004200 */
[----:B------:R-:W3:Y:S04]  /*5b20*/  LDSM.16.MT88.4 R56, [R162+0x1080] ;  /* 0x00108000a238783b */ /* 0x000ee80000004200 */
[----:B------:R-:W3:Y:S04]  /*5b30*/  LDSM.16.MT88.4 R100, [R161+0x1000] ;  /* 0x00100000a164783b */ /* 0x000ee80000004200 */
[----:B------:R-:W4:Y:S01]  /*5b40*/  LDSM.16.MT88.4 R52, [R162+0x1000] ;  /* 0x00100000a234783b */ /* 0x000f220000004200 */
[----:B0-----:R-:W-:Y:S01]  /*5b50*/  HMMA.16816.F32.BF16 R44, R44, R184, RZ ;  /* 0x000000b82c2c723c */ /* 0x001fe200000418ff */
[----:B------:R-:W-:-:S02]  /*5b60*/  LOP3.LUT R160, R0, 0x60, RZ, 0x3c, !PT ;  /* 0x0000006000a07812 */ /* 0x000fc400078e3cff */
[----:B------:R-:W0:Y:S01]  /*5b70*/  LDSM.16.MT88.4 R180, [R161+0x80] ;  /* 0x00008000a1b4783b */ /* 0x000e220000004200 */
[----:B------:R-:W-:-:S03]  /*5b80*/  LOP3.LUT R165, R222, 0x40, RZ, 0x3c, !PT ;  /* 0x00000040dea57812 */ /* 0x000fc600078e3cff */
[----:B------:R-:W-:Y:S01]  /*5b90*/  LDSM.16.MT88.4 R196, [R162+0x3000] ;  /* 0x00300000a2c4783b */ /* 0x000fe20000004200 */
[-C--:B-1----:R-:W-:Y:S03]  /*5ba0*/  HMMA.16816.F32.BF16 R192, R192, R184.reuse, RZ ;  /* 0x000000b8c0c0723c */ /* 0x082fe600000418ff */
[----:B------:R-:W-:Y:S04]  /*5bb0*/  LDSM.16.MT88.4 R216, [R0+0xf000] ;  /* 0x00f0000000d8783b */ /* 0x000fe80000004200 */
[----:B------:R-:W1:Y:S01]  /*5bc0*/  S2R R174, SR_TID.X ;  /* 0x0000000000ae7919 */ /* 0x000e620000002100 */
[----:B--2---:R-:W-:Y:S03]  /*5bd0*/  HMMA.16816.F32.BF16 R152, R152, R184, RZ ;  /* 0x000000b89898723c */ /* 0x004fe600000418ff */
[----:B------:R-:W-:Y:S04]  /*5be0*/  LDSM.16.MT88.4 R212, [R160+0xe080] ;  /* 0x00e08000a0d4783b */ /* 0x000fe80000004200 */
[----:B------:R-:W-:Y:S01]  /*5bf0*/  LDSM.16.MT88.4 R204, [R161+0xe080] ;  /* 0x00e08000a1cc783b */ /* 0x000fe20000004200 */
[----:B------:R-:W-:Y:S03]  /*5c00*/  HMMA.16816.F32.BF16 R176, R176, R186, R44 ;  /* 0x000000bab0b0723c */ /* 0x000fe6000004182c */
[----:B------:R-:W2:Y:S04]  /*5c10*/  LDSM.16.MT88.4 R44, [R160] ;  /* 0x00000000a02c783b */ /* 0x000ea80000004200 */
[----:B------:R-:W-:Y:S01]  /*5c20*/  LDSM.16.MT88.4 R208, [R160+0xe000] ;  /* 0x00e00000a0d0783b */ /* 0x000fe20000004200 */
[-C--:B---3--:R-:W-:Y:S03]  /*5c30*/  HMMA.16816.F32.BF16 R156, R156, R184.reuse, RZ ;  /* 0x000000b89c9c723c */ /* 0x088fe600000418ff */
[----:B------:R-:W-:Y:S05]  /*5c40*/  LDSM.16.MT88.4 R200, [R161+0xe000] ;  /* 0x00e00000a1c8783b */ /* 0x000fea0000004200 */
[----:B----4-:R-:W-:Y:S08]  /*5c50*/  HMMA.16816.F32.BF16 R188, R188, R184, RZ ;  /* 0x000000b8bcbc723c */ /* 0x010ff000000418ff */
[-C--:B------:R-:W-:Y:S01]  /*5c60*/  HMMA.16816.F32.BF16 R48, R48, R186.reuse, R192 ;  /* 0x000000ba3030723c */ /* 0x080fe200000418c0 */
[----:B------:R-:W3:Y:S07]  /*5c70*/  LDSM.16.MT88.4 R192, [R160+0x80] ;  /* 0x00008000a0c0783b */ /* 0x000eee0000004200 */
[-C--:B------:R-:W-:Y:S01]  /*5c80*/  HMMA.16816.F32.BF16 R56, R56, R186.reuse, R152 ;  /* 0x000000ba3838723c */ /* 0x080fe20000041898 */
[----:B------:R-:W4:Y:S07]  /*5c90*/  LDSM.16.MT88.4 R152, [R161+0x1080] ;  /* 0x00108000a198783b */ /* 0x000f2e0000004200 */
[-C--:B------:R-:W-:Y:S01]  /*5ca0*/  HMMA.16816.F32.BF16 R100, R100, R186.reuse, R156 ;  /* 0x000000ba6464723c */ /* 0x080fe2000004189c */
[----:B------:R-:W1:Y:S07]  /*5cb0*/  LDSM.16.MT88.4 R156, [R160+0x1000] ;  /* 0x00100000a09c783b */ /* 0x000e6e0000004200 */
[----:B------:R-:W-:Y:S01]  /*5cc0*/  HMMA.16816.F32.BF16 R52, R52, R186, R188 ;  /* 0x000000ba3434723c */ /* 0x000fe200000418bc */
[----:B------:R-:W1:Y:S07]  /*5cd0*/  LDSM.16.MT88.4 R188, [R160+0x1080] ;  /* 0x00108000a0bc783b */ /* 0x000e6e0000004200 */
[-C--:B0-----:R-:W-:Y:S08]  /*5ce0*/  HMMA.16816.F32.BF16 R180, R180, R184.reuse, RZ ;  /* 0x000000b8b4b4723c */ /* 0x081ff000000418ff */
[-C--:B--2---:R-:W-:Y:S08]  /*5cf0*/  HMMA.16816.F32.BF16 R44, R44, R184.reuse, RZ ;  /* 0x000000b82c2c723c */ /* 0x084ff000000418ff */
[----:B---3--:R-:W-:Y:S08]  /*5d00*/  HMMA.16816.F32.BF16 R192, R192, R184, RZ ;  /* 0x000000b8c0c0723c */ /* 0x008ff000000418ff */
[-C--:B----4-:R-:W-:Y:S01]  /*5d10*/  HMMA.16816.F32.BF16 R152, R152, R186.reuse, R180 ;  /* 0x000000ba9898723c */ /* 0x090fe200000418b4 */
[----:B------:R-:W-:Y:S07]  /*5d20*/  LDSM.16.M88.4 R180, [R165+0x10000] ;  /* 0x01000000a5b4783b */ /* 0x000fee0000000200 */
[-C--:B-1----:R-:W-:Y:S01]  /*5d30*/  HMMA.16816.F32.BF16 R156, R156, R186.reuse, R44 ;  /* 0x000000ba9c9c723c */ /* 0x082fe2000004182c */
[----:B------:R-:W0:Y:S07]  /*5d40*/  LDSM.16.MT88.4 R44, [R0+0x2000] ;  /* 0x00200000002c783b */ /* 0x000e2e0000004200 */
[----:B------:R-:W-:Y:S01]  /*5d50*/  HMMA.16816.F32.BF16 R184, R188, R186, R192 ;  /* 0x000000babcb8723c */ /* 0x000fe200000418c0 */
[----:B------:R-:W1:Y:S04]  /*5d60*/  LDSM.16.MT88.4 R192, [R0+0x2080] ;  /* 0x0020800000c0783b */ /* 0x000e680000004200 */
[----:B------:R-:W2:Y:S03]  /*5d70*/  LDSM.16.MT88.4 R188, [R162+0x2000] ;  /* 0x00200000a2bc783b */ /* 0x000ea60000004200 */
[-C--:B0-----:R-:W-:Y:S01]  /*5d80*/  HMMA.16816.F32.BF16 R44, R44, R180.reuse, R176 ;  /* 0x000000b42c2c723c */ /* 0x081fe200000418b0 */
[----:B------:R-:W0:Y:S07]  /*5d90*/  LDSM.16.MT88.4 R176, [R162+0x2080] ;  /* 0x00208000a2b0783b */ /* 0x000e2e0000004200 */
[-C--:B-1----:R-:W-:Y:S01]  /*5da0*/  HMMA.16816.F32.BF16 R48, R192, R180.reuse, R48 ;  /* 0x000000b4c030723c */ /* 0x082fe20000041830 */
[----:B------:R-:W1:Y:S07]  /*5db0*/  LDSM.16.MT88.4 R192, [R161+0x2000] ;  /* 0x00200000a1c0783b */ /* 0x000e6e0000004200 */
[-C--:B--2---:R-:W-:Y:S01]  /*5dc0*/  HMMA.16816.F32.BF16 R52, R188, R180.reuse, R52 ;  /* 0x000000b4bc34723c */ /* 0x084fe20000041834 */
[----:B------:R-:W2:Y:S07]  /*5dd0*/  LDSM.16.MT88.4 R188, [R161+0x2080] ;  /* 0x00208000a1bc783b */ /* 0x000eae0000004200 */
        /* <DEDUP_REMOVED lines=8> */
[----:B-1----:R-:W-:Y:S01]  /*5e60*/  HMMA.16816.F32.BF16 R184, R192, R180, R184 ;  /* 0x000000b4c0b8723c */ /* 0x002fe200000418b8 */
[----:B------:R-:W1:Y:S07]  /*5e70*/  LDSM.16.MT88.4 R192, [R162+0x3080] ;  /* 0x00308000a2c0783b */ /* 0x000e6e0000004200 */
[-C--:B--2---:R-:W-:Y:S01]  /*5e80*/  HMMA.16816.F32.BF16 R44, R188, R182.reuse, R44 ;  /* 0x000000b6bc2c723c */ /* 0x084fe2000004182c */
[----:B------:R-:W2:Y:S07]  /*5e90*/  LDSM.16.MT88.4 R188, [R161+0x3000] ;  /* 0x00300000a1bc783b */ /* 0x000eae0000004200 */
[-C--:B------:R-:W-:Y:S01]  /*5ea0*/  HMMA.16816.F32.BF16 R52, R196, R182.reuse, R52 ;  /* 0x000000b6c434723c */ /* 0x080fe20000041834 */
[----:B------:R-:W3:Y:S07]  /*5eb0*/  LDSM.16.MT88.4 R196, [R160+0x3000] ;  /* 0x00300000a0c4783b */ /* 0x000eee0000004200 */
[-C--:B0-----:R-:W-:Y:S01]  /*5ec0*/  HMMA.16816.F32.BF16 R48, R176, R182.reuse, R48 ;  /* 0x000000b6b030723c */ /* 0x081fe20000041830 */
[----:B------:R-:W0:Y:S07]  /*5ed0*/  LDSM.16.MT88.4 R176, [R161+0x3080] ;  /* 0x00308000a1b0783b */ /* 0x000e2e0000004200 */
[-C--:B-1----:R-:W-:Y:S01]  /*5ee0*/  HMMA.16816.F32.BF16 R56, R192, R182.reuse, R56 ;  /* 0x000000b6c038723c */ /* 0x082fe20000041838 */
[----:B------:R-:W1:Y:S07]  /*5ef0*/  LDSM.16.MT88.4 R192, [R160+0x3080] ;  /* 0x00308000a0c0783b */ /* 0x000e6e0000004200 */
[-C--:B--2---:R-:W-:Y:S01]  /*5f00*/  HMMA.16816.F32.BF16 R100, R188, R182.reuse, R100 ;  /* 0x000000b6bc64723c */ /* 0x084fe20000041864 */
[----:B------:R-:W-:Y:S07]  /*5f10*/  LDSM.16.M88.4 R188, [R222+0x10080] ;  /* 0x01008000debc783b */ /* 0x000fee0000000200 */
[-C--:B---3--:R-:W-:Y:S01]  /*5f20*/  HMMA.16816.F32.BF16 R156, R196, R182.reuse, R156 ;  /* 0x000000b6c49c723c */ /* 0x088fe2000004189c */
[----:B------:R-:W-:Y:S07]  /*5f30*/  LDSM.16.MT88.4 R196, [R0+0x4080] ;  /* 0x0040800000c4783b */ /* 0x000fee0000004200 */
[-C--:B0-----:R-:W-:Y:S01]  /*5f40*/  HMMA.16816.F32.BF16 R152, R176, R182.reuse, R152 ;  /* 0x000000b6b098723c */ /* 0x081fe20000041898 */
[----:B------:R-:W0:Y:S07]  /*5f50*/  LDSM.16.MT88.4 R176, [R0+0x4000] ;  /* 0x0040000000b0783b */ /* 0x000e2e0000004200 */
[----:B-1----:R-:W-:Y:S01]  /*5f60*/  HMMA.16816.F32.BF16 R180, R192, R182, R184 ;  /* 0x000000b6c0b4723c */ /* 0x002fe200000418b8 */
        /* <DEDUP_REMOVED lines=14> */
[-C--:B------:R-:W-:Y:S01]  /*6050*/  HMMA.16816.F32.BF16 R48, R196, R188.reuse, R48 ;  /* 0x000000bcc430723c */ /* 0x080fe20000041830 */
[----:B------:R-:W-:Y:S07]  /*6060*/  LDSM.16.MT88.4 R196, [R161+0x5000] ;  /* 0x00500000a1c4783b */ /* 0x000fee0000004200 */
[----:B0-----:R-:W-:Y:S01]  /*6070*/  HMMA.16816.F32.BF16 R180, R176, R188, R180 ;  /* 0x000000bcb0b4723c */ /* 0x001fe200000418b4 */
        /* <DEDUP_REMOVED lines=9> */
[-C--:B------:R-:W-:Y:S01]  /*6110*/  HMMA.16816.F32.BF16 R100, R196, R190.reuse, R100 ;  /* 0x000000bec464723c */ /* 0x080fe20000041864 */
[----:B------:R-:W-:Y:S07]  /*6120*/  LDSM.16.MT88.4 R196, [R162+0x7000] ;  /* 0x00700000a2c4783b */ /* 0x000fee0000004200 */
[-C--:B--2---:R-:W-:Y:S01]  /*6130*/  HMMA.16816.F32.BF16 R152, R184, R190.reuse, R152 ;  /* 0x000000beb898723c */ /* 0x084fe20000041898 */
[----:B------:R-:W-:Y:S07]  /*6140*/  LDSM.16.M88.4 R184, [R165+0x10080] ;  /* 0x01008000a5b8783b */ /* 0x000fee0000000200 */
        /* <DEDUP_REMOVED lines=54> */
[-C--:B------:R-:W-:Y:S01]  /*64b0*/  HMMA.16816.F32.BF16 R44, R196, R182.reuse, R44 ;  /* 0x000000b6c42c723c */ /* 0x080fe2000004182c */
[----:B------:R-:W3:Y:S07]  /*64c0*/  LDSM.16.MT88.4 R196, [R161+0x9000] ;  /* 0x00900000a1c4783b */ /* 0x000eee0000004200 */
[-C--:B--2---:R-:W-:Y:S01]  /*64d0*/  HMMA.16816.F32.BF16 R48, R188, R182.reuse, R48 ;  /* 0x000000b6bc30723c */ /* 0x084fe20000041830 */
[----:B------:R-:W2:Y:S07]  /*64e0*/  LDSM.16.MT88.4 R188, [R161+0x9080] ;  /* 0x00908000a1bc783b */ /* 0x000eae0000004200 */
[-C--:B0-----:R-:W-:Y:S01]  /*64f0*/  HMMA.16816.F32.BF16 R52, R176, R182.reuse, R52 ;  /* 0x000000b6b034723c */ /* 0x081fe20000041834 */
[----:B------:R-:W0:Y:S07]  /*6500*/  LDSM.16.MT88.4 R176, [R160+0x9000] ;  /* 0x00900000a0b0783b */ /* 0x000e2e0000004200 */
[-C--:B-1----:R-:W-:Y:S01]  /*6510*/  HMMA.16816.F32.BF16 R56, R192, R182.reuse, R56 ;  /* 0x000000b6c038723c */ /* 0x082fe20000041838 */
[----:B------:R-:W1:Y:S07]  /*6520*/  LDSM.16.MT88.4 R192, [R160+0x9080] ;  /* 0x00908000a0c0783b */ /* 0x000e6e0000004200 */
[-C--:B---3--:R-:W-:Y:S01]  /*6530*/  HMMA.16816.F32.BF16 R100, R196, R182.reuse, R100 ;  /* 0x000000b6c464723c */ /* 0x088fe20000041864 */
        /* <DEDUP_REMOVED lines=66> */
[----:B------:R-:W-:Y:S01]  /*6960*/  LOP3.LUT R174, R174, 0x1c, RZ, 0xc0, !PT ;  /* 0x0000001caeae7812 */ /* 0x000fe200078ec0ff */
[----:B------:R-:W-:Y:S06]  /*6970*/  LDSM.16.MT88.4 R196, [R162+0xe080] ;  /* 0x00e08000a2c4783b */ /* 0x000fec0000004200 */
[-C--:B--2---:R-:W-:Y:S01]  /*6980*/  HMMA.16816.F32.BF16 R152, R180, R186.reuse, R152 ;  /* 0x000000bab498723c */ /* 0x084fe20000041898 */
[----:B------:R-:W-:Y:S07]  /*6990*/  LDSM.16.M88.4 R180, [R165+0x10180] ;  /* 0x01018000a5b4783b */ /* 0x000fee0000000200 */
[-C--:B0-----:R-:W-:Y:S01]  /*69a0*/  HMMA.16816.F32.BF16 R156, R176, R186.reuse, R156 ;  /* 0x000000bab09c723c */ /* 0x081fe2000004189c */
[----:B------:R-:W-:Y:S07]  /*69b0*/  LDSM.16.MT88.4 R176, [R0+0xe000] ;  /* 0x00e0000000b0783b */ /* 0x000fee0000004200 */
[----:B-1----:R-:W-:Y:S01]  /*69c0*/  HMMA.16816.F32.BF16 R184, R192, R186, R188 ;  /* 0x000000bac0b8723c */ /* 0x002fe200000418bc */
[----:B------:R-:W0:Y:S04]  /*69d0*/  LDSM.16.MT88.4 R188, [R0+0xe080] ;  /* 0x00e0800000bc783b */ /* 0x000e280000004200 */
[----:B------:R-:W1:Y:S03]  /*69e0*/  LDSM.16.MT88.4 R192, [R162+0xe000] ;  /* 0x00e00000a2c0783b */ /* 0x000e660000004200 */
[-C--:B0-----:R-:W-:Y:S01]  /*69f0*/  HMMA.16816.F32.BF16 R48, R188, R180.reuse, R48 ;  /* 0x000000b4bc30723c */ /* 0x081fe20000041830 */
[----:B------:R-:W0:Y:S07]  /*6a00*/  LDSM.16.MT88.4 R188, [R162+0xf000] ;  /* 0x00f00000a2bc783b */ /* 0x000e2e0000004200 */
[-C--:B-1----:R-:W-:Y:S01]  /*6a10*/  HMMA.16816.F32.BF16 R52, R192, R180.reuse, R52 ;  /* 0x000000b4c034723c */ /* 0x082fe20000041834 */
[----:B------:R-:W-:Y:S01]  /*6a20*/  LEA.HI R174, R174, 0x78, RZ, 0x1e ;  /* 0x00000078aeae7811 */ /* 0x000fe200078ff0ff */
[----:B------:R-:W1:Y:S04]  /*6a30*/  S2R R165, SR_TID.X ;  /* 0x0000000000a57919 */ /* 0x000e680000002100 */
[----:B------:R-:W-:Y:S02]  /*6a40*/  LDSM.16.MT88.4 R192, [R162+0xf080] ;  /* 0x00f08000a2c0783b */ /* 0x000fe40000004200 */
[----:B------:R-:W-:Y:S02]  /*6a50*/  HMMA.16816.F32.BF16 R44, R176, R180, R44 ;  /* 0x000000b4b02c723c */ /* 0x000fe4000004182c */
[----:B------:R-:W2:Y:S11]  /*6a60*/  LDSM.16.MT88.4 R176, [R0+0xf080] ;  /* 0x00f0800000b0783b */ /* 0x000eb60000004200 */
[----:B------:R-:W-:Y:S03]  /*6a70*/  @!UPT UIADD3 URZ, URZ, URZ, URZ ;  /* 0x0000003f3f3ff290 */ /* 0x000fe6000fffe03f */
[-C--:B0-----:R-:W-:Y:S01]  /*6a80*/  HMMA.16816.F32.BF16 R52, R188, R182.reuse, R52 ;  /* 0x000000b6bc34723c */ /* 0x081fe20000041834 */
[----:B------:R-:W0:Y:S07]  /*6a90*/  S2R R191, SR_CTAID.X ;  /* 0x0000000000bf7919 */ /* 0x000e2e0000002500 */
[----:B------:R-:W-:Y:S01]  /*6aa0*/  HMMA.16816.F32.BF16 R44, R216, R182, R44 ;  /* 0x000000b6d82c723c */ /* 0x000fe2000004182c */
[----:B------:R-:W3:Y:S01]  /*6ab0*/  S2R R218, SR_CTAID.X ;  /* 0x0000000000da7919 */ /* 0x000ee20000002500 */
[----:B0-----:R-:W-:-:S05]  /*6ac0*/  SHF.L.U32 R191, R191, 0x7, RZ ;  /* 0x00000007bfbf7819 */ /* 0x001fca00000006ff */
[----:B------:R-:W-:Y:S02]  /*6ad0*/  IMAD.IADD R191, R191, 0x1, R174 ;  /* 0x00000001bfbf7824 */ /* 0x000fe400078e02ae */
[----:B------:R-:W0:Y:S01]  /*6ae0*/  S2R R174, SR_TID.X ;  /* 0x0000000000ae7919 */ /* 0x000e220000002100 */
[----:B---3--:R-:W-:-:S03]  /*6af0*/  IMAD.SHL.U32 R218, R218, 0x80, RZ ;  /* 0x00000080dada7824 */ /* 0x008fc600078e00ff */
[----:B------:R-:W3:Y:S04]  /*6b00*/  S2R R219, SR_CTAID.X ;  /* 0x0000000000db7919 */ /* 0x000ee80000002500 */
[----:B------:R-:W4:Y:S01]  /*6b10*/  S2R R216, SR_CTAID.X ;  /* 0x0000000000d87919 */ /* 0x000f220000002500 */
[----:B0-----:R-:W-:-:S04]  /*6b20*/  LOP3.LUT R174, R174, 0x1c, RZ, 0xc0, !PT ;  /* 0x0000001caeae7812 */ /* 0x001fc800078ec0ff */
[C---:B------:R-:W-:Y:S02]  /*6b30*/  LEA.HI R167, R174.reuse, 0x70, RZ, 0x1e ;  /* 0x00000070aea77811 */ /* 0x040fe400078ff0ff */
[----:B------:R-:W-:-:S04]  /*6b40*/  LEA.HI R174, R174, 0x68, RZ, 0x1e ;  /* 0x00000068aeae7811 */ /* 0x000fc800078ff0ff */
[----:B------:R-:W-:Y:S02]  /*6b50*/  IADD3 R218, R218, R174, RZ ;  /* 0x000000aedada7210 */ /* 0x000fe40007ffe0ff */
[----:B------:R-:W0:Y:S01]  /*6b60*/  S2R R174, SR_TID.X ;  /* 0x0000000000ae7919 */ /* 0x000e220000002100 */
[----:B---3--:R-:W-:Y:S02]  /*6b70*/  SHF.L.U32 R219, R219, 0x7, RZ ;  /* 0x00000007dbdb7819 */ /* 0x008fe400000006ff */
[----:B----4-:R-:W-:-:S03]  /*6b80*/  SHF.L.U32 R216, R216, 0x7, RZ ;  /* 0x00000007d8d87819 */ /* 0x010fc600000006ff */
[----:B------:R-:W-:Y:S01]  /*6b90*/  IMAD.IADD R219, R219, 0x1, R167 ;  /* 0x00000001dbdb7824 */ /* 0x000fe200078e02a7 */
[----:B------:R-:W3:Y:S01]  /*6ba0*/  S2R R217, SR_CTAID.X ;  /* 0x0000000000d97919 */ /* 0x000ee20000002500 */
[----:B------:R-:W-:Y:S01]  /*6bb0*/  HMMA.16816.F32.BF16 R184, R212, R180, R184 ;  /* 0x000000b4d4b8723c */ /* 0x000fe200000418b8 */
[----:B0-----:R-:W-:-:S04]  /*6bc0*/  LOP3.LUT R174, R174, 0x1c, RZ, 0xc0, !PT ;  /* 0x0000001caeae7812 */ /* 0x001fc800078ec0ff */
[C---:B------:R-:W-:Y:S02]  /*6bd0*/  LEA.HI R167, R174.reuse, 0x60, RZ, 0x1e ;  /* 0x00000060aea77811 */ /* 0x040fe400078ff0ff */
[----:B------:R-:W-:-:S05]  /*6be0*/  LEA.HI R174, R174, 0x58, RZ, 0x1e ;  /* 0x00000058aeae7811 */ /* 0x000fca00078ff0ff */
[----:B------:R-:W-:Y:S02]  /*6bf0*/  IMAD.IADD R216, R216, 0x1, R174 ;  /* 0x00000001d8d87824 */ /* 0x000fe400078e02ae */
[----:B------:R-:W0:Y:S04]  /*6c00*/  S2R R174, SR_TID.X ;  /* 0x0000000000ae7919 */ /* 0x000e280000002100 */
[----:B------:R-:W4:Y:S01]  /*6c10*/  S2R R214, SR_CTAID.X ;  /* 0x0000000000d67919 */ /* 0x000f220000002500 */
[----:B---3--:R-:W-:-:S04]  /*6c20*/  IMAD.SHL.U32 R217, R217, 0x80, RZ ;  /* 0x00000080d9d97824 */ /* 0x008fc800078e00ff */
[----:B------:R-:W-:Y:S01]  /*6c30*/  IMAD.IADD R217, R217, 0x1, R167 ;  /* 0x00000001d9d97824 */ /* 0x000fe200078e02a7 */
[----:B------:R-:W3:Y:S01]  /*6c40*/  S2R R215, SR_CTAID.X ;  /* 0x0000000000d77919 */ /* 0x000ee20000002500 */
[----:B0-----:R-:W-:-:S04]  /*6c50*/  LOP3.LUT R174, R174, 0x1c, RZ, 0xc0, !PT ;  /* 0x0000001caeae7812 */ /* 0x001fc800078ec0ff */
[----:B------:R-:W-:Y:S01]  /*6c60*/  LEA.HI R167, R174, 0x50, RZ, 0x1e ;  /* 0x00000050aea77811 */ /* 0x000fe200078ff0ff */
[----:B----4-:R-:W-:Y:S01]  /*6c70*/  IMAD.SHL.U32 R214, R214, 0x80, RZ ;  /* 0x00000080d6d67824 */ /* 0x010fe200078e00ff */
[----:B------:R-:W-:-:S05]  /*6c80*/  LEA.HI R174, R174, 0x48, RZ, 0x1e ;  /* 0x00000048aeae7811 */ /* 0x000fca00078ff0ff */
[----:B------:R-:W-:Y:S02]  /*6c90*/  IMAD.IADD R214, R214, 0x1, R174 ;  /* 0x00000001d6d67824 */ /* 0x000fe400078e02ae */
[----:B------:R-:W0:Y:S04]  /*6ca0*/  S2R R174, SR_TID.X ;  /* 0x0000000000ae7919 */ /* 0x000e280000002100 */
[----:B------:R-:W4:Y:S01]  /*6cb0*/  S2R R212, SR_CTAID.X ;  /* 0x0000000000d47919 */ /* 0x000f220000002500 */
[----:B---3--:R-:W-:-:S05]  /*6cc0*/  IMAD.SHL.U32 R215, R215, 0x80, RZ ;  /* 0x00000080d7d77824 */ /* 0x008fca00078e00ff */
[----:B------:R-:W-:Y:S01]  /*6cd0*/  IADD3 R215, R215, R167, RZ ;  /* 0x000000a7d7d77210 */ /* 0x000fe20007ffe0ff */
[----:B------:R-:W3:Y:S01]  /*6ce0*/  S2R R213, SR_CTAID.X ;  /* 0x0000000000d57919 */ /* 0x000ee20000002500 */
[----:B------:R-:W-:Y:S03]  /*6cf0*/  HMMA.16816.F32.BF16 R152, R204, R180, R152 ;  /* 0x000000b4cc98723c */ /* 0x000fe60000041898 */
[----:B------:R-:W2:Y:S01]  /*6d00*/  LDSM.16.MT88.4 R204, [R160+0xf000] ;  /* 0x00f00000a0cc783b */ /* 0x000ea20000004200 */
[----:B0-----:R-:W-:-:S04]  /*6d10*/  LOP3.LUT R174, R174, 0x1c, RZ, 0xc0, !PT ;  /* 0x0000001caeae7812 */ /* 0x001fc800078ec0ff */
[----:B------:R-:W-:Y:S01]  /*6d20*/  LEA.HI R167, R174, 0x40, RZ, 0x1e ;  /* 0x00000040aea77811 */ /* 0x000fe200078ff0ff */
[----:B----4-:R-:W-:Y:S01]  /*6d30*/  IMAD.SHL.U32 R212, R212, 0x80, RZ ;  /* 0x00000080d4d47824 */ /* 0x010fe200078e00ff */
[----:B------:R-:W-:Y:S01]  /*6d40*/  LEA.HI R174, R174, 0x38, RZ, 0x1e ;  /* 0x00000038aeae7811 */ /* 0x000fe200078ff0ff */
[----:B------:R-:W-:Y:S01]  /*6d50*/  HMMA.16816.F32.BF16 R156, R208, R180, R156 ;  /* 0x000000b4d09c723c */ /* 0x000fe2000004189c */
[----:B------:R0:W-:Y:S02]  /*6d60*/  LDSM.16.MT88.4 R208, [R160+0xf080] ;  /* 0x00f08000a0d0783b */ /* 0x0001e40000004200 */
[----:B------:R-:W-:Y:S02]  /*6d70*/  IADD3 R212, R212, R174, RZ ;  /* 0x000000aed4d47210 */ /* 0x000fe40007ffe0ff */
[----:B------:R-:W4:Y:S04]  /*6d80*/  S2R R174, SR_TID.X ;  /* 0x0000000000ae7919 */ /* 0x000f280000002100 */
[----:B0-----:R-:W0:Y:S04]  /*6d90*/  S2R R160, SR_TID.X ;  /* 0x0000000000a07919 */ /* 0x001e280000002100 */
[----:B------:R-:W2:Y:S01]  /*6da0*/  S2R R189, SR_CTAID.X ;  /* 0x0000000000bd7919 */ /* 0x000ea20000002500 */
[----:B-1----:R-:W-:-:S02]  /*6db0*/  LOP3.LUT R165, R165, 0x3, RZ, 0xc0, !PT ;  /* 0x00000003a5a57812 */ /* 0x002fc400078ec0ff */
[----:B---3--:R-:W-:-:S03]  /*6dc0*/  SHF.L.U32 R213, R213, 0x7, RZ ;  /* 0x00000007d5d57819 */ /* 0x008fc600000006ff */
[----:B------:R-:W-:Y:S02]  /*6dd0*/  IMAD.SHL.U32 R165, R165, 0x2, RZ ;  /* 0x00000002a5a57824 */ /* 0x000fe400078e00ff */
[----:B------:R-:W-:Y:S01]  /*6de0*/  IMAD.IADD R213, R213, 0x1, R167 ;  /* 0x00000001d5d57824 */ /* 0x000fe200078e02a7 */
[----:B------:R-:W1:Y:S01]  /*6df0*/  S2R R190, SR_CTAID.X ;  /* 0x0000000000be7919 */ /* 0x000e620000002500 */
[----:B----4-:R-:W-:Y:S02]  /*6e00*/  LOP3.LUT R174, R174, 0x1c, RZ, 0xc0, !PT ;  /* 0x0000001caeae7812 */ /* 0x010fe400078ec0ff */
[----:B0-----:R-:W-:Y:S02]  /*6e10*/  LOP3.LUT R160, R160, 0x60, RZ, 0xc0, !PT ;  /* 0x00000060a0a07812 */ /* 0x001fe400078ec0ff */
[C---:B------:R-:W-:Y:S02]  /*6e20*/  LEA.HI R167, R174.reuse, 0x30, RZ, 0x1e ;  /* 0x00000030aea77811 */ /* 0x040fe400078ff0ff */
[----:B------:R-:W-:-:S02]  /*6e30*/  LEA.HI R174, R174, 0x28, RZ, 0x1e ;  /* 0x00000028aeae7811 */ /* 0x000fc400078ff0ff */
[----:B--2---:R-:W-:Y:S02]  /*6e40*/  SHF.L.U32 R189, R189, 0x7, RZ ;  /* 0x00000007bdbd7819 */ /* 0x004fe400000006ff */
[----:B------:R-:W-:Y:S02]  /*6e50*/  LEA.HI R160, R160, R165, RZ, 0x1e ;  /* 0x000000a5a0a07211 */ /* 0x000fe400078ff0ff */
[----:B------:R-:W0:Y:S01]  /*6e60*/  S2R R165, SR_TID.X ;  /* 0x0000000000a57919 */ /* 0x000e220000002100 */
[----:B------:R-:W-:-:S03]  /*6e70*/  IMAD.IADD R189, R189, 0x1, R174 ;  /* 0x00000001bdbd7824 */ /* 0x000fc600078e02ae */
[----:B------:R-:W2:Y:S01]  /*6e80*/  S2R R174, SR_CTAID.X ;  /* 0x0000000000ae7919 */ /* 0x000ea20000002500 */
[----:B-1----:R-:W-:-:S04]  /*6e90*/  IMAD.SHL.U32 R190, R190, 0x80, RZ ;  /* 0x00000080bebe7824 */ /* 0x002fc800078e00ff */
[----:B------:R-:W-:Y:S01]  /*6ea0*/  IMAD.IADD R190, R190, 0x1, R167 ;  /* 0x00000001bebe7824 */ /* 0x000fe200078e02a7 */
[----:B0-----:R-:W-:-:S04]  /*6eb0*/  LOP3.LUT R165, R165, 0x1c, RZ, 0xc0, !PT ;  /* 0x0000001ca5a57812 */ /* 0x001fc800078ec0ff */
[----:B------:R-:W-:Y:S01]  /*6ec0*/  LEA.HI R167, R165, 0x20, RZ, 0x1e ;  /* 0x00000020a5a77811 */ /* 0x000fe200078ff0ff */
[----:B--2---:R-:W-:-:S05]  /*6ed0*/  IMAD.SHL.U32 R174, R174, 0x80, RZ ;  /* 0x00000080aeae7824 */ /* 0x004fca00078e00ff */
[----:B------:R-:W-:Y:S02]  /*6ee0*/  IADD3 R174, R174, R167, RZ ;  /* 0x000000a7aeae7210 */ /* 0x000fe40007ffe0ff */
[----:B------:R-:W0:Y:S01]  /*6ef0*/  S2R R167, SR_CTAID.X ;  /* 0x0000000000a77919 */ /* 0x000e220000002500 */
[----:B------:R-:W-:Y:S01]  /*6f00*/  LEA.HI R165, R165, 0x18, RZ, 0x1e ;  /* 0x00000018a5a57811 */ /* 0x000fe200078ff0ff */
[----:B0-----:R-:W-:-:S04]  /*6f10*/  IMAD.SHL.U32 R167, R167, 0x80, RZ ;  /* 0x00000080a7a77824 */ /* 0x001fc800078e00ff */
[----:B------:R-:W-:Y:S02]  /*6f20*/  IMAD.IADD R167, R167, 0x1, R165 ;  /* 0x00000001a7a77824 */ /* 0x000fe400078e02a5 */
[----:B------:R-:W0:Y:S01]  /*6f30*/  S2R R165, SR_TID.X ;  /* 0x0000000000a57919 */ /* 0x000e220000002100 */
[----:B------:R-:W-:Y:S03]  /*6f40*/  HMMA.16816.F32.BF16 R100, R200, R180, R100 ;  /* 0x000000b4c864723c */ /* 0x000fe60000041864 */
[----:B------:R-:W1:Y:S05]  /*6f50*/  LDSM.16.MT88.4 R200, [R161+0xf080] ;  /* 0x00f08000a1c8783b */ /* 0x000e6a0000004200 */
[----:B------:R-:W-:Y:S07]  /*6f60*/  HMMA.16816.F32.BF16 R48, R176, R182, R48 ;  /* 0x000000b6b030723c */ /* 0x000fee0000041830 */
[----:B------:R-:W-:-:S02]  /*6f70*/  IADD3 R179, P1, R160, UR4, RZ ;  /* 0x00000004a0b37c10 */ /* 0x000fc4000ff3e0ff */
[----:B0-----:R-:W-:-:S04]  /*6f80*/  LOP3.LUT R165, R165, 0x1c, RZ, 0xc0, !PT ;  /* 0x0000001ca5a57812 */ /* 0x001fc800078ec0ff */
[----:B------:R-:W-:Y:S02]  /*6f90*/  LEA.HI R160, R165, 0x10, RZ, 0x1e ;  /* 0x00000010a5a07811 */ /* 0x000fe400078ff0ff */
[----:B------:R-:W0:Y:S01]  /*6fa0*/  S2R R165, SR_CTAID.X ;  /* 0x0000000000a57919 */ /* 0x000e220000002500 */
[----:B------:R-:W-:Y:S08]  /*6fb0*/  HMMA.16816.F32.BF16 R156, R204, R182, R156 ;  /* 0x000000b6cc9c723c */ /* 0x000ff0000004189c */
[----:B------:R-:W-:Y:S01]  /*6fc0*/  HMMA.16816.F32.BF16 R56, R196, R180, R56 ;  /* 0x000000b4c438723c */ /* 0x000fe20000041838 */
[----:B------:R-:W2:Y:S01]  /*6fd0*/  LDSM.16.MT88.4 R196, [R161+0xf000] ;  /* 0x00f00000a1c4783b */ /* 0x000ea20000004200 */
[----:B0-----:R-:W-:Y:S11]  /*6fe0*/  SHF.L.U32 R165, R165, 0x7, RZ ;  /* 0x00000007a5a57819 */ /* 0x001ff600000006ff */
[----:B------:R-:W-:Y:S03]  /*6ff0*/  @!UPT UIADD3 URZ, URZ, URZ, URZ ;  /* 0x0000003f3f3ff290 */ /* 0x000fe6000fffe03f */
[----:B------:R-:W-:Y:S02]  /*7000*/  FMUL R181, R157, c[0x0][0x188] ;  /* 0x000062009db57a20 */ /* 0x000fe40000400000 */
[----:B------:R-:W-:Y:S02]  /*7010*/  IMAD.IADD R165, R165, 0x1, R160 ;  /* 0x00000001a5a57824 */ /* 0x000fe400078e02a0 */
[----:B------:R-:W0:Y:S04]  /*7020*/  S2R R160, SR_TID.X ;  /* 0x0000000000a07919 */ /* 0x000e280000002100 */
[----:B------:R-:W3:Y:S01]  /*7030*/  S2R R157, SR_CTAID.X ;  /* 0x00000000009d7919 */ /* 0x000ee20000002500 */
[-C--:B-1----:R-:W-:Y:S08]  /*7040*/  HMMA.16816.F32.BF16 R152, R200, R182.reuse, R152 ;  /* 0x000000b6c898723c */ /* 0x082ff00000041898 */
[----:B------:R-:W-:Y:S01]  /*7050*/  HMMA.16816.F32.BF16 R184, R208, R182, R184 ;  /* 0x000000b6d0b8723c */ /* 0x000fe200000418b8 */
[----:B------:R-:W-:-:S07]  /*7060*/  FMUL R180, R46, c[0x0][0x188] ;  /* 0x000062002eb47a20 */ /* 0x000fce0000400000 */
[----:B------:R-:W-:Y:S01]  /*7070*/  HMMA.16816.F32.BF16 R56, R192, R182, R56 ;  /* 0x000000b6c038723c */ /* 0x000fe20000041838 */
[----:B0-----:R-:W-:-:S04]  /*7080*/  LOP3.LUT R160, R160, 0x1c, RZ, 0xc0, !PT ;  /* 0x0000001ca0a07812 */ /* 0x001fc800078ec0ff */
[----:B------:R-:W-:Y:S01]  /*7090*/  LEA.HI R160, R160, 0x8, RZ, 0x1e ;  /* 0x00000008a0a07811 */ /* 0x000fe200078ff0ff */
[----:B---3--:R-:W-:Y:S02]  /*70a0*/  IMAD.SHL.U32 R157, R157, 0x80, RZ ;  /* 0x000000809d9d7824 */ /* 0x008fe400078e00ff */
[----:B------:R-:W-:Y:S01]  /*70b0*/  FMUL R46, R154, c[0x0][0x188] ;  /* 0x000062009a2e7a20 */ /* 0x000fe20000400000 */
[----:B--2---:R-:W-:Y:S01]  /*70c0*/  HMMA.16816.F32.BF16 R100, R196, R182, R100 ;  /* 0x000000b6c464723c */ /* 0x004fe20000041864 */
[----:B------:R-:W0:Y:S01]  /*70d0*/  S2R R154, SR_CTAID.X ;  /* 0x00000000009a7919 */ /* 0x000e220000002500 */
[----:B------:R-:W-:-:S03]  /*70e0*/  IADD3 R157, R157, R160, RZ ;  /* 0x000000a09d9d7210 */ /* 0x000fc60007ffe0ff */
[----:B------:R-:W1:Y:S01]  /*70f0*/  S2R R160, SR_TID.X ;  /* 0x0000000000a07919 */ /* 0x000e620000002100 */
[C---:B------:R-:W-:Y:S01]  /*7100*/  ISETP.GT.U32.AND P0, PT, R179.reuse, R191, PT ;  /* 0x000000bfb300720c */ /* 0x040fe20003f04070 */
[----:B------:R-:W-:Y:S01]  /*7110*/  IMAD.X R182, RZ, RZ, UR5, P1 ;  /* 0x00000005ffb67e24 */ /* 0x000fe200088e06ff */
[----:B------:R-:W-:Y:S01]  /*7120*/  ISETP.GT.U32.AND P2, PT, R179, R218, PT ;  /* 0x000000dab300720c */ /* 0x000fe20003f44070 */
[----:B------:R-:W-:Y:S01]  /*7130*/  FMUL R161, R49, c[0x0][0x188] ;  /* 0x0000620031a17a20 */ /* 0x000fe20000400000 */
[----:B------:R-:W-:Y:S01]  /*7140*/  ISETP.GT.U32.AND P3, PT, R179, R217, PT ;  /* 0x000000d9b300720c */ /* 0x000fe20003f64070 */
[----:B------:R-:W-:Y:S01]  /*7150*/  FMUL R49, R50, c[0x0][0x188] ;  /* 0x0000620032317a20 */ /* 0x000fe20000400000 */
[----:B------:R-:W-:Y:S01]  /*7160*/  ISETP.GT.U32.AND.EX P0, PT, R182, RZ, PT, P0 ;  /* 0x000000ffb600720c */ /* 0x000fe20003f04100 */
[----:B------:R-:W-:Y:S01]  /*7170*/  FMUL R50, R186, c[0x0][0x188] ;  /* 0x00006200ba327a20 */ /* 0x000fe20000400000 */
[----:B------:R-:W-:Y:S01]  /*7180*/  ISETP.GT.U32.AND.EX P2, PT, R182, RZ, PT, P2 ;  /* 0x000000ffb600720c */ /* 0x000fe20003f44120 */
[----:B------:R-:W-:Y:S01]  /*7190*/  FMUL R178, R44, c[0x0][0x188] ;  /* 0x000062002cb27a20 */ /* 0x000fe20000400000 */
[----:B------:R-:W-:Y:S01]  /*71a0*/  ISETP.GT.U32.AND.EX P3, PT, R182, RZ, PT, P3 ;  /* 0x000000ffb600720c */ /* 0x000fe20003f64130 */
[----:B------:R-:W-:Y:S01]  /*71b0*/  FMUL R44, R152, c[0x0][0x188] ;  /* 0x00006200982c7a20 */ /* 0x000fe20000400000 */
[----:B------:R-:W-:-:S02]  /*71c0*/  FSEL R50, R50, -INF , !P0 ;  /* 0xff80000032327808 */ /* 0x000fc40004000000 */
[C---:B------:R-:W-:Y:S02]  /*71d0*/  ISETP.GT.U32.AND P1, PT, R179.reuse, R219, PT ;  /* 0x000000dbb300720c */ /* 0x040fe40003f24070 */
[----:B------:R-:W-:Y:S02]  /*71e0*/  ISETP.GT.U32.AND P0, PT, R179, R216, PT ;  /* 0x000000d8b300720c */ /* 0x000fe40003f04070 */
[----:B------:R-:W-:Y:S01]  /*71f0*/  FSEL R46, R46, -INF , !P2 ;  /* 0xff8000002e2e7808 */ /* 0x000fe20005000000 */
[----:B------:R-:W-:Y:S01]  /*7200*/  FMUL R162, R45, c[0x0][0x188] ;  /* 0x000062002da27a20 */ /* 0x000fe20000400000 */
[C---:B------:R-:W-:Y:S01]  /*7210*/  ISETP.GT.U32.AND P2, PT, R179.reuse, R214, PT ;  /* 0x000000d6b300720c */ /* 0x040fe20003f44070 */
[----:B------:R-:W-:Y:S01]  /*7220*/  FMUL R177, R48, c[0x0][0x188] ;  /* 0x0000620030b17a20 */ /* 0x000fe20000400000 */
[----:B------:R-:W-:Y:S01]  /*7230*/  FSEL R44, R44, -INF , !P3 ;  /* 0xff8000002c2c7808 */ /* 0x000fe20005800000 */
[----:B------:R-:W-:Y:S01]  /*7240*/  FMUL R45, R58, c[0x0][0x188] ;  /* 0x000062003a2d7a20 */ /* 0x000fe20000400000 */
[----:B------:R-:W-:Y:S01]  /*7250*/  ISETP.GT.U32.AND P3, PT, R179, R213, PT ;  /* 0x000000d5b300720c */ /* 0x000fe20003f64070 */
[----:B------:R-:W-:Y:S01]  /*7260*/  FMUL R48, R184, c[0x0][0x188] ;  /* 0x00006200b8307a20 */ /* 0x000fe20000400000 */
[----:B------:R-:W-:-:S02]  /*7270*/  ISETP.GT.U32.AND.EX P1, PT, R182, RZ, PT, P1 ;  /* 0x000000ffb600720c */ /* 0x000fc40003f24110 */
[C---:B------:R-:W-:Y:S02]  /*7280*/  ISETP.GT.U32.AND.EX P0, PT, R182.reuse, RZ, PT, P0 ;  /* 0x000000ffb600720c */ /* 0x040fe40003f04100 */
[C---:B------:R-:W-:Y:S01]  /*7290*/  ISETP.GT.U32.AND.EX P2, PT, R182.reuse, RZ, PT, P2 ;  /* 0x000000ffb600720c */ /* 0x040fe20003f44120 */
[----:B------:R-:W-:Y:S01]  /*72a0*/  FMUL R188, R153, c[0x0][0x188] ;  /* 0x0000620099bc7a20 */ /* 0x000fe20000400000 */
[----:B------:R-:W-:Y:S02]  /*72b0*/  ISETP.GT.U32.AND.EX P3, PT, R182, RZ, PT, P3 ;  /* 0x000000ffb600720c */ /* 0x000fe40003f64130 */
[----:B------:R-:W-:Y:S02]  /*72c0*/  FSEL R48, R48, -INF , !P1 ;  /* 0xff80000030307808 */ /* 0x000fe40004800000 */
[----:B------:R-:W-:Y:S02]  /*72d0*/  FSEL R45, R45, -INF , !P0 ;  /* 0xff8000002d2d7808 */ /* 0x000fe40004000000 */
[----:B------:R-:W-:-:S02]  /*72e0*/  ISETP.GT.U32.AND P1, PT, R179, R215, PT ;  /* 0x000000d7b300720c */ /* 0x000fc40003f24070 */
[----:B------:R-:W-:Y:S02]  /*72f0*/  ISETP.GT.U32.AND P0, PT, R179, R212, PT ;  /* 0x000000d4b300720c */ /* 0x000fe40003f04070 */
[----:B------:R-:W-:Y:S02]  /*7300*/  FSEL R153, R49, -INF , !P2 ;  /* 0xff80000031997808 */ /* 0x000fe40005000000 */
[----:B------:R-:W-:Y:S01]  /*7310*/  ISETP.GT.U32.AND P2, PT, R179, R189, PT ;  /* 0x000000bdb300720c */ /* 0x000fe20003f44070 */
[----:B------:R-:W-:Y:S01]  /*7320*/  FMUL R56, R56, c[0x0][0x188] ;  /* 0x0000620038387a20 */ /* 0x000fe20000400000 */
[----:B------:R-:W-:Y:S01]  /*7330*/  FSEL R177, R177, -INF , !P3 ;  /* 0xff800000b1b17808 */ /* 0x000fe20005800000 */
[----:B------:R-:W-:Y:S01]  /*7340*/  FMUL R58, R158, c[0x0][0x188] ;  /* 0x000062009e3a7a20 */ /* 0x000fe20000400000 */
[----:B------:R-:W-:Y:S01]  /*7350*/  ISETP.GT.U32.AND P3, PT, R179, R174, PT ;  /* 0x000000aeb300720c */ /* 0x000fe20003f64070 */
[----:B0-----:R-:W-:Y:S01]  /*7360*/  IMAD.SHL.U32 R154, R154, 0x80, RZ ;  /* 0x000000809a9a7824 */ /* 0x001fe200078e00ff */
[----:B------:R-:W-:Y:S01]  /*7370*/  ISETP.GT.U32.AND.EX P1, PT, R182, RZ, PT, P1 ;  /* 0x000000ffb600720c */ /* 0x000fe20003f24110 */
[----:B------:R-:W-:Y:S01]  /*7380*/  FMUL R102, R102, c[0x0][0x188] ;  /* 0x0000620066667a20 */ /* 0x000fe20000400000 */
[----:B------:R-:W-:-:S02]  /*7390*/  ISETP.GT.U32.AND.EX P0, PT, R182, RZ, PT, P0 ;  /* 0x000000ffb600720c */ /* 0x000fc40003f04100 */
[----:B-1----:R-:W-:Y:S01]  /*73a0*/  LOP3.LUT R160, R160, 0x1c, RZ, 0xc0, !PT ;  /* 0x0000001ca0a07812 */ /* 0x002fe200078ec0ff */
[----:B------:R-:W-:Y:S01]  /*73b0*/  FMUL R49, R100, c[0x0][0x188] ;  /* 0x0000620064317a20 */ /* 0x000fe20000400000 */
[C---:B------:R-:W-:Y:S02]  /*73c0*/  ISETP.GT.U32.AND.EX P2, PT, R182.reuse, RZ, PT, P2 ;  /* 0x000000ffb600720c */ /* 0x040fe40003f44120 */
[----:B------:R-:W-:Y:S02]  /*73d0*/  ISETP.GT.U32.AND.EX P3, PT, R182, RZ, PT, P3 ;  /* 0x000000ffb600720c */ /* 0x000fe40003f64130 */
[----:B------:R-:W-:Y:S02]  /*73e0*/  FSEL R152, R56, -INF , !P1 ;  /* 0xff80000038987808 */ /* 0x000fe40004800000 */
[----:B------:R-:W-:Y:S02]  /*73f0*/  FSEL R58, R58, -INF , !P0 ;  /* 0xff8000003a3a7808 */ /* 0x000fe40004000000 */
[----:B------:R-:W-:Y:S01]  /*7400*/  LEA.HI R154, R160, R154, RZ, 0x1e ;  /* 0x0000009aa09a7211 */ /* 0x000fe200078ff0ff */
[----:B------:R-:W-:Y:S01]  /*7410*/  FMUL R160, R54, c[0x0][0x188] ;  /* 0x0000620036a07a20 */ /* 0x000fe20000400000 */
[----:B------:R-:W-:-:S02]  /*7420*/  ISETP.GT.U32.AND P1, PT, R179, R190, PT ;  /* 0x000000beb300720c */ /* 0x000fc40003f24070 */
[C---:B------:R-:W-:Y:S02]  /*7430*/  ISETP.GT.U32.AND P0, PT, R179.reuse, R167, PT ;  /* 0x000000a7b300720c */ /* 0x040fe40003f04070 */
[----:B------:R-:W-:Y:S02]  /*7440*/  FSEL R100, R102, -INF , !P2 ;  /* 0xff80000066647808 */ /* 0x000fe40005000000 */
[----:B------:R-:W-:Y:S01]  /*7450*/  ISETP.GT.U32.AND P2, PT, R179, R157, PT ;  /* 0x0000009db300720c */ /* 0x000fe20003f44070 */
[----:B------:R-:W-:Y:S01]  /*7460*/  FMUL R156, R156, c[0x0][0x188] ;  /* 0x000062009c9c7a20 */ /* 0x000fe20000400000 */
[----:B------:R-:W-:Y:S02]  /*7470*/  FSEL R54, R49, -INF , !P3 ;  /* 0xff80000031367808 */ /* 0x000fe40005800000 */
[----:B------:R-:W-:Y:S02]  /*7480*/  ISETP.GT.U32.AND P3, PT, R179, R154, PT ;  /* 0x0000009ab300720c */ /* 0x000fe40003f64070 */
[----:B------:R-:W-:-:S02]  /*7490*/  ISETP.GT.U32.AND.EX P1, PT, R182, RZ, PT, P1 ;  /* 0x000000ffb600720c */ /* 0x000fc40003f24110 */
[C---:B------:R-:W-:Y:S02]  /*74a0*/  ISETP.GT.U32.AND.EX P0, PT, R182.reuse, RZ, PT, P0 ;  /* 0x000000ffb600720c */ /* 0x040fe40003f04100 */
[C---:B------:R-:W-:Y:S02]  /*74b0*/  ISETP.GT.U32.AND.EX P2, PT, R182.reuse, RZ, PT, P2 ;  /* 0x000000ffb600720c */ /* 0x040fe40003f44120 */
[----:B------:R-:W-:Y:S01]  /*74c0*/  ISETP.GT.U32.AND.EX P3, PT, R182, RZ, PT, P3 ;  /* 0x000000ffb600720c */ /* 0x000fe20003f64130 */
[----:B------:R-:W-:Y:S01]  /*74d0*/  FMUL R171, R47, c[0x0][0x188] ;  /* 0x000062002fab7a20 */ /* 0x000fe20000400000 */
[----:B------:R-:W-:Y:S02]  /*74e0*/  FSEL R56, R156, -INF , !P1 ;  /* 0xff8000009c387808 */ /* 0x000fe40004800000 */
[----:B------:R-:W-:Y:S01]  /*74f0*/  FSEL R160, R160, -INF , !P0 ;  /* 0xff800000a0a07808 */ /* 0x000fe20004000000 */
[----:B------:R-:W-:Y:S01]  /*7500*/  FMUL R47, R155, c[0x0][0x188] ;  /* 0x000062009b2f7a20 */ /* 0x000fe20000400000 */
[----:B------:R-:W-:-:S02]  /*7510*/  ISETP.GE.U32.AND P0, PT, R179, R191, PT ;  /* 0x000000bfb300720c */ /* 0x000fc40003f06070 */
[----:B------:R-:W-:Y:S01]  /*7520*/  FSEL R156, R180, -INF , !P2 ;  /* 0xff800000b49c7808 */ /* 0x000fe20005000000 */
[----:B------:R-:W-:Y:S01]  /*7530*/  FMUL R176, R51, c[0x0][0x188] ;  /* 0x0000620033b07a20 */ /* 0x000fe20000400000 */
[C---:B------:R-:W-:Y:S02]  /*7540*/  ISETP.GT.U32.AND P1, PT, R179.reuse, R165, PT ;  /* 0x000000a5b300720c */ /* 0x040fe40003f24070 */
[----:B------:R-:W-:Y:S01]  /*7550*/  ISETP.GE.U32.AND P2, PT, R179, R218, PT ;  /* 0x000000dab300720c */ /* 0x000fe20003f46070 */
[----:B------:R-:W-:Y:S01]  /*7560*/  FMUL R51, R187, c[0x0][0x188] ;  /* 0x00006200bb337a20 */ /* 0x000fe20000400000 */
[----:B------:R-:W-:Y:S01]  /*7570*/  FSEL R155, R178, -INF , !P3 ;  /* 0xff800000b29b7808 */ /* 0x000fe20005800000 */
[----:B------:R-:W-:Y:S01]  /*7580*/  FMUL R52, R52, c[0x0][0x188] ;  /* 0x0000620034347a20 */ /* 0x000fe20000400000 */
[----:B------:R-:W-:Y:S02]  /*7590*/  ISETP.GE.U32.AND P3, PT, R179, R217, PT ;  /* 0x000000d9b300720c */ /* 0x000fe40003f66070 */
[----:B------:R-:W-:-:S02]  /*75a0*/  ISETP.GE.U32.AND.EX P0, PT, R182, RZ, PT, P0 ;  /* 0x000000ffb600720c */ /* 0x000fc40003f06100 */
[C---:B------:R-:W-:Y:S02]  /*75b0*/  ISETP.GT.U32.AND.EX P1, PT, R182.reuse, RZ, PT, P1 ;  /* 0x000000ffb600720c */ /* 0x040fe40003f24110 */
[C---:B------:R-:W-:Y:S02]  /*75c0*/  ISETP.GE.U32.AND.EX P2, PT, R182.reuse, RZ, PT, P2 ;  /* 0x000000ffb600720c */ /* 0x040fe40003f46120 */
[----:B------:R-:W-:Y:S02]  /*75d0*/  ISETP.GE.U32.AND.EX P3, PT, R182, RZ, PT, P3 ;  /* 0x000000ffb600720c */ /* 0x000fe40003f66130 */
[----:B------:R-:W-:Y:S02]  /*75e0*/  FSEL R51, R51, -INF , !P0 ;  /* 0xff80000033337808 */ /* 0x000fe40004000000 */
[----:B------:R-:W-:Y:S02]  /*75f0*/  FSEL R158, R52, -INF , !P1 ;  /* 0xff800000349e7808 */ /* 0x000fe40004800000 */
[----:B------:R-:W-:-:S02]  /*7600*/  ISETP.GE.U32.AND P0, PT, R179, R157, PT ;  /* 0x0000009db300720c */ /* 0x000fc40003f06070 */
[----:B------:R-:W-:Y:S02]  /*7610*/  FSEL R47, R47, -INF , !P2 ;  /* 0xff8000002f2f7808 */ /* 0x000fe40005000000 */
[C---:B------:R-:W-:Y:S02]  /*7620*/  ISETP.GE.U32.AND P1, PT, R179.reuse, R219, PT ;  /* 0x000000dbb300720c */ /* 0x040fe40003f26070 */
[----:B------:R-:W-:Y:S02]  /*7630*/  ISETP.GE.U32.AND P2, PT, R179, R216, PT ;  /* 0x000000d8b300720c */ /* 0x000fe40003f46070 */
[----:B------:R-:W-:Y:S01]  /*7640*/  FSEL R52, R188, -INF , !P3 ;  /* 0xff800000bc347808 */ /* 0x000fe20005800000 */
[----:B------:R-:W-:Y:S01]  /*7650*/  FMUL R59, R59, c[0x0][0x188] ;  /* 0x000062003b3b7a20 */ /* 0x000fe20000400000 */
[----:B------:R-:W-:Y:S01]  /*7660*/  ISETP.GE.U32.AND P3, PT, R179, R215, PT ;  /* 0x000000d7b300720c */ /* 0x000fe20003f66070 */
[----:B------:R-:W-:Y:S01]  /*7670*/  FMUL R185, R185, c[0x0][0x188] ;  /* 0x00006200b9b97a20 */ /* 0x000fe20000400000 */
[C---:B------:R-:W-:Y:S01]  /*7680*/  ISETP.GE.U32.AND.EX P0, PT, R182.reuse, RZ, PT, P0 ;  /* 0x000000ffb600720c */ /* 0x040fe20003f06100 */
[----:B------:R-:W-:Y:S01]  /*7690*/  FMUL R57, R57, c[0x0][0x188] ;  /* 0x0000620039397a20 */ /* 0x000fe20000400000 */
[----:B------:R-:W-:-:S02]  /*76a0*/  ISETP.GE.U32.AND.EX P1, PT, R182, RZ, PT, P1 ;  /* 0x000000ffb600720c */ /* 0x000fc40003f26110 */
[C---:B------:R-:W-:Y:S02]  /*76b0*/  ISETP.GE.U32.AND.EX P2, PT, R182.reuse, RZ, PT, P2 ;  /* 0x000000ffb600720c */ /* 0x040fe40003f46120 */
[----:B------:R-:W-:Y:S02]  /*76c0*/  ISETP.GE.U32.AND.EX P3, PT, R182, RZ, PT, P3 ;  /* 0x000000ffb600720c */ /* 0x000fe40003f66130 */
[----:B------:R-:W-:Y:S02]  /*76d0*/  FSEL R157, R171, -INF , !P0 ;  /* 0xff800000ab9d7808 */ /* 0x000fe40004000000 */
[----:B------:R-:W-:Y:S02]  /*76e0*/  FSEL R49, R185, -INF , !P1 ;  /* 0xff800000b9317808 */ /* 0x000fe40004800000 */
[----:B------:R-:W-:Y:S02]  /*76f0*/  ISETP.GE.U32.AND P0, PT, R179, R213, PT ;  /* 0x000000d5b300720c */ /* 0x000fe40003f06070 */
[----:B------:R-:W-:-:S02]  /*7700*/  FSEL R171, R59, -INF , !P2 ;  /* 0xff8000003bab7808 */ /* 0x000fc40005000000 */
[C---:B------:R-:W-:Y:S02]  /*7710*/  ISETP.GE.U32.AND P1, PT, R179.reuse, R154, PT ;  /* 0x0000009ab300720c */ /* 0x040fe40003f26070 */
[----:B------:R-:W-:Y:S02]  /*7720*/  ISETP.GE.U32.AND P2, PT, R179, R212, PT ;  /* 0x000000d4b300720c */ /* 0x000fe40003f46070 */
[----:B------:R-:W-:Y:S01]  /*7730*/  FSEL R154, R57, -INF , !P3 ;  /* 0xff800000399a7808 */ /* 0x000fe20005800000 */
[----:B------:R-:W-:Y:S01]  /*7740*/  FMUL R183, R159, c[0x0][0x188] ;  /* 0x000062009fb77a20 */ /* 0x000fe20000400000 */
[----:B------:R-:W-:Y:S02]  /*7750*/  ISETP.GE.U32.AND P3, PT, R179, R190, PT ;  /* 0x000000beb300720c */ /* 0x000fe40003f66070 */
[C---:B------:R-:W-:Y:S02]  /*7760*/  ISETP.GE.U32.AND.EX P0, PT, R182.reuse, RZ, PT, P0 ;  /* 0x000000ffb600720c */ /* 0x040fe40003f06100 */
[----:B------:R-:W-:-:S02]  /*7770*/  ISETP.GE.U32.AND.EX P2, PT, R182, RZ, PT, P2 ;  /* 0x000000ffb600720c */ /* 0x000fc40003f46120 */
[----:B------:R-:W-:Y:S02]  /*7780*/  ISETP.GE.U32.AND.EX P3, PT, R182, RZ, PT, P3 ;  /* 0x000000ffb600720c */ /* 0x000fe40003f66130 */
[----:B------:R-:W-:Y:S02]  /*7790*/  FSEL R102, R161, -INF , !P0 ;  /* 0xff800000a1667808 */ /* 0x000fe40004000000 */
[----:B------:R-:W-:Y:S02]  /*77a0*/  ISETP.GE.U32.AND P0, PT, R179, R174, PT ;  /* 0x000000aeb300720c */ /* 0x000fe40003f06070 */
[----:B------:R-:W-:Y:S01]  /*77b0*/  FSEL R59, R183, -INF , !P2 ;  /* 0xff800000b73b7808 */ /* 0x000fe20005000000 */
[----:B------:R-:W2:Y:S01]  /*77c0*/  LDL R174, [R1+0x2c] ;  /* 0x00002c0001ae7983 */ /* 0x000ea20000100800 */
[----:B------:R-:W-:Y:S02]  /*77d0*/  ISETP.GE.U32.AND P2, PT, R179, R167, PT ;  /* 0x000000a7b300720c */ /* 0x000fe40003f46070 */
[----:B------:R-:W-:Y:S01]  /*77e0*/  FSEL R57, R181, -INF , !P3 ;  /* 0xff800000b5397808 */ /* 0x000fe20005800000 */
[----:B------:R-:W3:Y:S01]  /*77f0*/  LDL R167, [R1+0x28] ;  /* 0x0000280001a77983 */ /* 0x000ee20000100800 */
[----:B------:R-:W-:-:S03]  /*7800*/  ISETP.GE.U32.AND P3, PT, R179, R165, PT ;  /* 0x000000a5b300720c */ /* 0x000fc60003f66070 */
[----:B------:R-:W4:Y:S01]  /*7810*/  LDL R165, [R1+0x20] ;  /* 0x0000200001a57983 */ /* 0x000f220000100800 */
[----:B------:R-:W-:-:S04]  /*7820*/  ISETP.GE.U32.AND.EX P1, PT, R182, RZ, PT, P1 ;  /* 0x000000ffb600720c */ /* 0x000fc80003f26110 */
[----:B------:R-:W-:Y:S02]  /*7830*/  FSEL R159, R162, -INF , !P1 ;  /* 0xff800000a29f7808 */ /* 0x000fe40004800000 */
[----:B------:R-:W-:Y:S02]  /*7840*/  ISETP.GE.U32.AND P1, PT, R179, R214, PT ;  /* 0x000000d6b300720c */ /* 0x000fe40003f26070 */
[----:B------:R-:W-:Y:S02]  /*7850*/  FMNMX R178, R155, R159, !PT ;  /* 0x0000009f9bb27209 */ /* 0x000fe40007800000 */
[----:B------:R-:W-:-:S04]  /*7860*/  ISETP.GE.U32.AND.EX P1, PT, R182, RZ, PT, P1 ;  /* 0x000000ffb600720c */ /* 0x000fc80003f26110 */
[----:B------:R-:W-:Y:S01]  /*7870*/  FSEL R176, R176, -INF , !P1 ;  /* 0xff800000b0b07808 */ /* 0x000fe20004800000 */
[----:B------:R-:W0:Y:S01]  /*7880*/  SHFL.BFLY PT, R184, R178, 0x2, 0x1f ;  /* 0x0c401f00b2b87f89 */ /* 0x000e2200000e0000 */
[----:B------:R-:W-:Y:S02]  /*7890*/  ISETP.GE.U32.AND P1, PT, R179, R189, PT ;  /* 0x000000bdb300720c */ /* 0x000fe40003f26070 */
[----:B------:R-:W-:-:S05]  /*78a0*/  FMNMX R189, R46, R47, !PT ;  /* 0x0000002f2ebd7209 */ /* 0x000fca0007800000 */
[----:B------:R-:W1:Y:S01]  /*78b0*/  SHFL.BFLY PT, R190, R189, 0x2, 0x1f ;  /* 0x0c401f00bdbe7f89 */ /* 0x000e6200000e0000 */
[----:B------:R-:W-:Y:S01]  /*78c0*/  FMNMX R162, R156, R157, !PT ;  /* 0x0000009d9ca27209 */ /* 0x000fe20007800000 */
[----:B------:R-:W-:Y:S01]  /*78d0*/  FMUL R53, R53, c[0x0][0x188] ;  /* 0x0000620035357a20 */ /* 0x000fe20000400000 */
[----:B------:R-:W-:Y:S01]  /*78e0*/  ISETP.GE.U32.AND.EX P3, PT, R182, RZ, PT, P3 ;  /* 0x000000ffb600720c */ /* 0x000fe20003f66130 */
[----:B------:R-:W-:Y:S01]  /*78f0*/  FMUL R181, R103, c[0x0][0x188] ;  /* 0x0000620067b57a20 */ /* 0x000fe20000400000 */
[----:B------:R-:W-:Y:S01]  /*7900*/  FMNMX R188, R44, R52, !PT ;  /* 0x000000342cbc7209 */ /* 0x000fe20007800000 */
[----:B------:R-:W1:Y:S01]  /*7910*/  SHFL.BFLY PT, R180, R162, 0x2, 0x1f ;  /* 0x0c401f00a2b47f89 */ /* 0x000e6200000e0000 */
[----:B------:R-:W-:-:S03]  /*7920*/  FSEL R103, R53, -INF , !P3 ;  /* 0xff80000035677808 */ /* 0x000fc60005800000 */
[----:B------:R-:W1:Y:S04]  /*7930*/  S2R R214, SR_TID.X ;  /* 0x0000000000d67919 */ /* 0x000e680000002100 */
[----:B------:R-:W1:Y:S01]  /*7940*/  SHFL.BFLY PT, R191, R188, 0x2, 0x1f ;  /* 0x0c401f00bcbf7f89 */ /* 0x000e6200000e0000 */
[----:B0-----:R-:W-:Y:S02]  /*7950*/  FMNMX R161, R178, R184, !PT ;  /* 0x000000b8b2a17209 */ /* 0x001fe40007800000 */
[----:B------:R-:W-:Y:S02]  /*7960*/  FMNMX R178, R158, R103, !PT ;  /* 0x000000679eb27209 */ /* 0x000fe40007800000 */
[----:B------:R-:W-:-:S03]  /*7970*/  FMNMX R187, R45, R171, !PT ;  /* 0x000000ab2dbb7209 */ /* 0x000fc60007800000 */
[----:B------:R-:W0:Y:S01]  /*7980*/  SHFL.BFLY PT, R205, R178, 0x2, 0x1f ;  /* 0x0c401f00b2cd7f89 */ /* 0x000e2200000e0000 */
[----:B-1----:R-:W-:-:S03]  /*7990*/  FMNMX R189, R189, R190, !PT ;  /* 0x000000bebdbd7209 */ /* 0x002fc60007800000 */
[----:B------:R-:W1:Y:S04]  /*79a0*/  SHFL.BFLY PT, R190, R161, 0x1, 0x1f ;  /* 0x0c201f00a1be7f89 */ /* 0x000e6800000e0000 */
[----:B------:R-:W1:Y:S01]  /*79b0*/  SHFL.BFLY PT, R192, R187, 0x2, 0x1f ;  /* 0x0c401f00bbc07f89 */ /* 0x000e6200000e0000 */
[----:B------:R-:W-:Y:S02]  /*79c0*/  FMNMX R162, R162, R180, !PT ;  /* 0x000000b4a2a27209 */ /* 0x000fe40007800000 */
[----:B------:R-:W-:Y:S02]  /*79d0*/  LOP3.LUT R214, R214, 0x1c, RZ, 0xc0, !PT ;  /* 0x0000001cd6d67812 */ /* 0x000fe400078ec0ff */
[----:B------:R-:W-:Y:S02]  /*79e0*/  FMNMX R188, R188, R191, !PT ;  /* 0x000000bfbcbc7209 */ /* 0x000fe40007800000 */
[C---:B------:R-:W-:Y:S01]  /*79f0*/  LEA.HI R213, R214.reuse, 0x30, RZ, 0x1e ;  /* 0x00000030d6d57811 */ /* 0x040fe200078ff0ff */
[----:B------:R-:W1:Y:S01]  /*7a00*/  SHFL.BFLY PT, R191, R162, 0x1, 0x1f ;  /* 0x0c201f00a2bf7f89 */ /* 0x000e6200000e0000 */
[----:B------:R-:W-:-:S02]  /*7a10*/  LEA.HI R214, R214, 0x20, RZ, 0x1e ;  /* 0x00000020d6d67811 */ /* 0x000fc400078ff0ff */
[----:B0-----:R-:W-:-:S03]  /*7a20*/  FMNMX R178, R178, R205, !PT ;  /* 0x000000cdb2b27209 */ /* 0x001fc60007800000 */
[----:B------:R-:W-:Y:S02]  /*7a30*/  IMAD.SHL.U32 R212, R214, 0x10, RZ ;  /* 0x00000010d6d47824 */ /* 0x000fe400078e00ff */
[----:B------:R-:W0:Y:S01]  /*7a40*/  S2R R214, SR_TID.X ;  /* 0x0000000000d67919 */ /* 0x000e220000002100 */
[----:B-1----:R-:W-:-:S03]  /*7a50*/  FMNMX R190, R161, R190, !PT ;  /* 0x000000bea1be7209 */ /* 0x002fc60007800000 */
[----:B------:R-:W1:Y:S01]  /*7a60*/  S2R R161, SR_TID.X ;  /* 0x0000000000a17919 */ /* 0x000e620000002100 */
[----:B------:R-:W-:-:S03]  /*7a70*/  FMNMX R187, R187, R192, !PT ;  /* 0x000000c0bbbb7209 */ /* 0x000fc60007800000 */
[----:B------:R-:W0:Y:S01]  /*7a80*/  SHFL.BFLY PT, R192, R178, 0x1, 0x1f ;  /* 0x0c201f00b2c07f89 */ /* 0x000e2200000e0000 */
[----:B------:R-:W-:-:S03]  /*7a90*/  FMUL R55, R55, c[0x0][0x188] ;  /* 0x0000620037377a20 */ /* 0x000fc60000400000 */
[----:B------:R-:W0:Y:S01]  /*7aa0*/  S2R R215, SR_TID.X ;  /* 0x0000000000d77919 */ /* 0x000e220000002100 */
[C---:B------:R-:W-:Y:S01]  /*7ab0*/  ISETP.GE.U32.AND.EX P2, PT, R182.reuse, RZ, PT, P2 ;  /* 0x000000ffb600720c */ /* 0x040fe20003f46120 */
[----:B------:R-:W-:Y:S01]  /*7ac0*/  FMUL R179, R101, c[0x0][0x188] ;  /* 0x0000620065b37a20 */ /* 0x000fe20000400000 */
[C---:B------:R-:W-:Y:S02]  /*7ad0*/  ISETP.GE.U32.AND.EX P0, PT, R182.reuse, RZ, PT, P0 ;  /* 0x000000ffb600720c */ /* 0x040fe40003f06100 */
[----:B------:R-:W-:Y:S02]  /*7ae0*/  ISETP.GE.U32.AND.EX P1, PT, R182, RZ, PT, P1 ;  /* 0x000000ffb600720c */ /* 0x000fe40003f26110 */
[----:B------:R-:W-:Y:S02]  /*7af0*/  FSEL R101, R55, -INF , !P2 ;  /* 0xff80000037657808 */ /* 0x000fe40005000000 */
[----:B------:R-:W-:Y:S02]  /*7b00*/  FSEL R53, R179, -INF , !P0 ;  /* 0xff800000b3357808 */ /* 0x000fe40004000000 */
[----:B------:R-:W-:-:S02]  /*7b10*/  FMNMX R191, R162, R191, !PT ;  /* 0x000000bfa2bf7209 */ /* 0x000fc40007800000 */
[----:B------:R-:W-:Y:S02]  /*7b20*/  FSEL R55, R181, -INF , !P1 ;  /* 0xff800000b5377808 */ /* 0x000fe40004800000 */
[----:B------:R-:W-:Y:S02]  /*7b30*/  SHF.L.U32 R162, R213, 0x4, RZ ;  /* 0x00000004d5a27819 */ /* 0x000fe400000006ff */
[----:B------:R-:W0:Y:S01]  /*7b40*/  S2R R213, SR_TID.X ;  /* 0x0000000000d57919 */ /* 0x000e220000002100 */
[----:B------:R-:W-:Y:S02]  /*7b50*/  FMNMX R179, R160, R101, !PT ;  /* 0x00000065a0b37209 */ /* 0x000fe40007800000 */
[----:B------:R-:W-:Y:S02]  /*7b60*/  FMNMX R180, R54, R53, !PT ;  /* 0x0000003536b47209 */ /* 0x000fe40007800000 */
[----:B------:R-:W-:Y:S02]  /*7b70*/  FMNMX R181, R100, R55, !PT ;  /* 0x0000003764b57209 */ /* 0x000fe40007800000 */
[----:B------:R-:W-:-:S02]  /*7b80*/  FMNMX R182, R56, R57, !PT ;  /* 0x0000003938b67209 */ /* 0x000fc40007800000 */
[----:B-1----:R-:W-:Y:S02]  /*7b90*/  SHF.R.U32.HI R161, RZ, 0x3, R161 ;  /* 0x00000003ffa17819 */ /* 0x002fe400000116a1 */
[----:B0-----:R-:W-:Y:S01]  /*7ba0*/  LOP3.LUT R214, R214, 0x1c, RZ, 0xc0, !PT ;  /* 0x0000001cd6d67812 */ /* 0x001fe200078ec0ff */
[----:B------:R-:W0:Y:S01]  /*7bb0*/  SHFL.BFLY PT, R204, R179, 0x2, 0x1f ;  /* 0x0c401f00b3cc7f89 */ /* 0x000e2200000e0000 */
[----:B------:R-:W-:Y:S02]  /*7bc0*/  FMNMX R186, R152, R154, !PT ;  /* 0x0000009a98ba7209 */ /* 0x000fe40007800000 */
[----:B------:R-:W-:Y:S01]  /*7bd0*/  FMNMX R195, R50, R51, !PT ;  /* 0x0000003332c37209 */ /* 0x000fe20007800000 */
[----:B------:R-:W1:Y:S01]  /*7be0*/  SHFL.BFLY PT, R203, R180, 0x2, 0x1f ;  /* 0x0c401f00b4cb7f89 */ /* 0x000e6200000e0000 */
[----:B------:R-:W-:Y:S02]  /*7bf0*/  FMNMX R194, R48, R49, !PT ;  /* 0x0000003130c27209 */ /* 0x000fe40007800000 */
[----:B------:R-:W-:Y:S01]  /*7c00*/  FMNMX R185, R153, R176, !PT ;  /* 0x000000b099b97209 */ /* 0x000fe20007800000 */
[----:B------:R-:W0:Y:S01]  /*7c10*/  SHFL.BFLY PT, R202, R181, 0x2, 0x1f ;  /* 0x0c401f00b5ca7f89 */ /* 0x000e2200000e0000 */
[----:B------:R-:W-:-:S02]  /*7c20*/  FMNMX R192, R178, R192, !PT ;  /* 0x000000c0b2c07209 */ /* 0x000fc40007800000 */
[----:B------:R-:W-:Y:S01]  /*7c30*/  LOP3.LUT R161, R161, 0xc, RZ, 0xc0, !PT ;  /* 0x0000000ca1a17812 */ /* 0x000fe200078ec0ff */
[----:B------:R-:W0:Y:S01]  /*7c40*/  SHFL.BFLY PT, R201, R182, 0x2, 0x1f ;  /* 0x0c401f00b6c97f89 */ /* 0x000e2200000e0000 */
[----:B------:R-:W-:Y:S02]  /*7c50*/  LEA.HI R214, R214, 0x48, RZ, 0x1e ;  /* 0x00000048d6d67811 */ /* 0x000fe400078ff0ff */
[----:B------:R-:W-:Y:S01]  /*7c60*/  FMNMX R183, R58, R59, !PT ;  /* 0x0000003b3ab77209 */ /* 0x000fe20007800000 */
[----:B------:R-:W0:Y:S01]  /*7c70*/  S2R R178, SR_TID.X ;  /* 0x0000000000b27919 */ /* 0x000e220000002100 */
[----:B------:R-:W-:-:S03]  /*7c80*/  IADD3 R161, R161, R162, RZ ;  /* 0x000000a2a1a17210 */ /* 0x000fc60007ffe0ff */
[----:B------:R-:W0:Y:S01]  /*7c90*/  SHFL.BFLY PT, R193, R186, 0x2, 0x1f ;  /* 0x0c401f00bac17f89 */ /* 0x000e2200000e0000 */
[----:B------:R-:W-:Y:S01]  /*7ca0*/  FMNMX R184, R177, R102, !PT ;  /* 0x00000066b1b87209 */ /* 0x000fe20007800000 */
[----:B------:R-:W-:Y:S02]  /*7cb0*/  IMAD.SHL.U32 R162, R214, 0x10, RZ ;  /* 0x00000010d6a27824 */ /* 0x000fe400078e00ff */
[----:B------:R-:W0:Y:S01]  /*7cc0*/  SHFL.BFLY PT, R196, R195, 0x2, 0x1f ;  /* 0x0c401f00c3c47f89 */ /* 0x000e2200000e0000 */
[----:B------:R-:W-:-:S03]  /*7cd0*/  LOP3.LUT R215, R215, 0x1c, RZ, 0xc0, !PT ;  /* 0x0000001cd7d77812 */ /* 0x000fc600078ec0ff */
[----:B------:R-:W0:Y:S04]  /*7ce0*/  SHFL.BFLY PT, R197, R194, 0x2, 0x1f ;  /* 0x0c401f00c2c57f89 */ /* 0x000e2800000e0000 */
[----:B------:R-:W0:Y:S01]  /*7cf0*/  SHFL.BFLY PT, R198, R185, 0x2, 0x1f ;  /* 0x0c401f00b9c67f89 */ /* 0x000e2200000e0000 */
[----:B------:R-:W-:-:S03]  /*7d00*/  LEA.HI R215, R215, 0x8, RZ, 0x1e ;  /* 0x00000008d7d77811 */ /* 0x000fc600078ff0ff */
[----:B------:R-:W1:Y:S04]  /*7d10*/  SHFL.BFLY PT, R200, R183, 0x2, 0x1f ;  /* 0x0c401f00b7c87f89 */ /* 0x000e6800000e0000 */
[----:B------:R-:W1:Y:S04]  /*7d20*/  S2R R214, SR_TID.X ;  /* 0x0000000000d67919 */ /* 0x000e680000002100 */
[----:B------:R-:W1:Y:S01]  /*7d30*/  SHFL.BFLY PT, R199, R184, 0x2, 0x1f ;  /* 0x0c401f00b8c77f89 */ /* 0x000e6200000e0000 */
[----:B------:R-:W-:Y:S01]  /*7d40*/  IMAD.SHL.U32 R209, R215, 0x10, RZ ;  /* 0x00000010d7d17824 */ /* 0x000fe200078e00ff */
[----:B------:R-:W-:-:S02]  /*7d50*/  LOP3.LUT R213, R213, 0x1c, RZ, 0xc0, !PT ;  /* 0x0000001cd5d57812 */ /* 0x000fc400078ec0ff */
[----:B------:R-:W1:Y:S04]  /*7d60*/  S2R R215, SR_TID.X ;  /* 0x0000000000d77919 */ /* 0x000e680000002100 */
[----:B------:R-:W1:Y:S04]  /*7d70*/  S2R R211, SR_TID.X ;  /* 0x0000000000d37919 */ /* 0x000e680000002100 */
[----:B------:R-:W1:Y:S01]  /*7d80*/  S2R R208, SR_TID.X ;  /* 0x0000000000d07919 */ /* 0x000e620000002100 */
[----:B------:R-:W-:Y:S02]  /*7d90*/  LEA.HI R213, R213, 0x38, RZ, 0x1e ;  /* 0x00000038d5d57811 */ /* 0x000fe400078ff0ff */
[----:B0-----:R-:W-:-:S02]  /*7da0*/  FMNMX R179, R179, R204, !PT ;  /* 0x000000ccb3b37209 */ /* 0x001fc40007800000 */
[----:B-1----:R-:W-:Y:S02]  /*7db0*/  FMNMX R180, R180, R203, !PT ;  /* 0x000000cbb4b47209 */ /* 0x002fe40007800000 */
[----:B------:R-:W-:Y:S02]  /*7dc0*/  FMNMX R181, R181, R202, !PT ;  /* 0x000000cab5b57209 */ /* 0x000fe40007800000 */
[----:B------:R-:W-:Y:S02]  /*7dd0*/  FMNMX R182, R182, R201, !PT ;  /* 0x000000c9b6b67209 */ /* 0x000fe40007800000 */
[----:B------:R-:W-:Y:S02]  /*7de0*/  SHF.R.U32.HI R178, RZ, 0x3, R178 ;  /* 0x00000003ffb27819 */ /* 0x000fe400000116b2 */
[----:B------:R-:W-:Y:S02]  /*7df0*/  SHF.L.U32 R216, R213, 0x4, RZ ;  /* 0x00000004d5d87819 */ /* 0x000fe400000006ff */
[----:B------:R-:W-:Y:S01]  /*7e00*/  FMNMX R186, R186, R193, !PT ;  /* 0x000000c1baba7209 */ /* 0x000fe20007800000 */
[----:B------:R-:W0:Y:S01]  /*7e10*/  S2R R213, SR_TID.X ;  /* 0x0000000000d57919 */ /* 0x000e220000002100 */
[----:B------:R-:W-:-:S02]  /*7e20*/  FMNMX R195, R195, R196, !PT ;  /* 0x000000c4c3c37209 */ /* 0x000fc40007800000 */
[----:B------:R-:W-:Y:S01]  /*7e30*/  FMNMX R194, R194, R197, !PT ;  /* 0x000000c5c2c27209 */ /* 0x000fe20007800000 */
[----:B------:R-:W1:Y:S01]  /*7e40*/  SHFL.BFLY PT, R193, R179, 0x1, 0x1f ;  /* 0x0c201f00b3c17f89 */ /* 0x000e6200000e0000 */
[----:B------:R-:W-:Y:S02]  /*7e50*/  FMNMX R185, R185, R198, !PT ;  /* 0x000000c6b9b97209 */ /* 0x000fe40007800000 */
[----:B------:R-:W-:Y:S01]  /*7e60*/  LOP3.LUT R178, R178, 0xc, RZ, 0xc0, !PT ;  /* 0x0000000cb2b27812 */ /* 0x000fe200078ec0ff */
[----:B------:R-:W0:Y:S01]  /*7e70*/  SHFL.BFLY PT, R196, R180, 0x1, 0x1f ;  /* 0x0c201f00b4c47f89 */ /* 0x000e2200000e0000 */
[----:B------:R-:W-:Y:S02]  /*7e80*/  FMNMX R183, R183, R200, !PT ;  /* 0x000000c8b7b77209 */ /* 0x000fe40007800000 */
[----:B------:R-:W-:Y:S01]  /*7e90*/  LOP3.LUT R214, R214, 0x1c, RZ, 0xc0, !PT ;  /* 0x0000001cd6d67812 */ /* 0x000fe200078ec0ff */
[----:B------:R-:W0:Y:S04]  /*7ea0*/  SHFL.BFLY PT, R197, R181, 0x1, 0x1f ;  /* 0x0c201f00b5c57f89 */ /* 0x000e2800000e0000 */
[----:B------:R-:W1:Y:S01]  /*7eb0*/  SHFL.BFLY PT, R198, R182, 0x1, 0x1f ;  /* 0x0c201f00b6c67f89 */ /* 0x000e6200000e0000 */
[----:B------:R-:W-:Y:S01]  /*7ec0*/  FMNMX R184, R184, R199, !PT ;  /* 0x000000c7b8b87209 */ /* 0x000fe20007800000 */
[----:B------:R-:W-:Y:S01]  /*7ed0*/  IMAD.IADD R178, R178, 0x1, R212 ;  /* 0x00000001b2b27824 */ /* 0x000fe200078e02d4 */
[----:B------:R-:W-:Y:S01]  /*7ee0*/  LEA.HI R212, R214, 0x40, RZ, 0x1e ;  /* 0x00000040d6d47811 */ /* 0x000fe200078ff0ff */
[----:B------:R-:W1:Y:S01]  /*7ef0*/  SHFL.BFLY PT, R199, R183, 0x1, 0x1f ;  /* 0x0c201f00b7c77f89 */ /* 0x000e6200000e0000 */
[----:B------:R-:W-:-:S03]  /*7f00*/  LOP3.LUT R215, R215, 0x1c, RZ, 0xc0, !PT ;  /* 0x0000001cd7d77812 */ /* 0x000fc600078ec0ff */
[----:B------:R-:W1:Y:S01]  /*7f10*/  S2R R214, SR_TID.X ;  /* 0x0000000000d67919 */ /* 0x000e620000002100 */
[----:B------:R-:W-:Y:S02]  /*7f20*/  SHF.R.U32.HI R211, RZ, 0x3, R211 ;  /* 0x00000003ffd37819 */ /* 0x000fe400000116d3 */
[----:B------:R-:W-:Y:S02]  /*7f30*/  SHF.R.U32.HI R208, RZ, 0x3, R208 ;  /* 0x00000003ffd07819 */ /* 0x000fe400000116d0 */
[----:B------:R-:W-:Y:S02]  /*7f40*/  LOP3.LUT R211, R211, 0xc, RZ, 0xc0, !PT ;  /* 0x0000000cd3d37812 */ /* 0x000fe400078ec0ff */
[----:B------:R-:W-:Y:S02]  /*7f50*/  SHF.L.U32 R210, R215, 0x2, RZ ;  /* 0x00000002d7d27819 */ /* 0x000fe400000006ff */
[----:B------:R-:W-:-:S03]  /*7f60*/  LOP3.LUT R208, R208, 0xc, RZ, 0xc0, !PT ;  /* 0x0000000cd0d07812 */ /* 0x000fc600078ec0ff */
[----:B------:R-:W-:Y:S01]  /*7f70*/  IMAD.IADD R210, R210, 0x1, R211 ;  /* 0x00000001d2d27824 */ /* 0x000fe200078e02d3 */
[----:B------:R-:W-:Y:S01]  /*7f80*/  BAR.SYNC.DEFER_BLOCKING 0x0 ;  /* 0x0000000000007b1d */ /* 0x000fe20000010000 */
[----:B------:R-:W-:Y:S01]  /*7f90*/  IMAD.IADD R208, R208, 0x1, R209 ;  /* 0x00000001d0d07824 */ /* 0x000fe200078e02d1 */
[----:B0-----:R-:W-:Y:S02]  /*7fa0*/  SHF.R.U32.HI R213, RZ, 0x3, R213 ;  /* 0x00000003ffd57819 */ /* 0x001fe400000116d5 */
[----:B-1----:R-:W-:Y:S02]  /*7fb0*/  FMNMX R193, R179, R193, !PT ;  /* 0x000000c1b3c17209 */ /* 0x002fe40007800000 */
[----:B------:R-:W-:Y:S02]  /*7fc0*/  FMNMX R196, R180, R196, !PT ;  /* 0x000000c4b4c47209 */ /* 0x000fe40007800000 */
[----:B------:R-:W-:Y:S02]  /*7fd0*/  FMNMX R197, R181, R197, !PT ;  /* 0x000000c5b5c57209 */ /* 0x000fe40007800000 */
[----:B------:R-:W-:-:S02]  /*7fe0*/  FMNMX R198, R182, R198, !PT ;  /* 0x000000c6b6c67209 */ /* 0x000fc40007800000 */
[----:B------:R-:W-:Y:S02]  /*7ff0*/  LOP3.LUT R213, R213, 0xc, RZ, 0xc0, !PT ;  /* 0x0000000cd5d57812 */ /* 0x000fe400078ec0ff */
[----:B------:R-:W-:Y:S02]  /*8000*/  FMNMX R199, R183, R199, !PT ;  /* 0x000000c7b7c77209 */ /* 0x000fe40007800000 */
[----:B------:R-:W-:Y:S01]  /*8010*/  LOP3.LUT R214, R214, 0x1c, RZ, 0xc0, !PT ;  /* 0x0000001cd6d67812 */ /* 0x000fe200078ec0ff */
[----:B------:R-:W-:Y:S01]  /*8020*/  IMAD.IADD R213, R213, 0x1, R216 ;  /* 0x00000001d5d57824 */ /* 0x000fe200078e02d8 */
[----:B------:R-:W-:Y:S04]  /*8030*/  @P6 STS [R210+0x10000], R190 ;  /* 0x010000bed2006388 */ /* 0x000fe80000000800 */
[----:B------:R-:W-:Y:S01]  /*8040*/  @P6 STS [R208+0x10000], R191 ;  /* 0x010000bfd0006388 */ /* 0x000fe20000000800 */
[----:B------:R-:W-:-:S03]  /*8050*/  IMAD.SHL.U32 R212, R212, 0x10, RZ ;  /* 0x00000010d4d47824 */ /* 0x000fc600078e00ff */
[----:B--2---:R-:W-:Y:S04]  /*8060*/  @P6 STS [R174+0x10000], R192 ;  /* 0x010000c0ae006388 */ /* 0x004fe80000000800 */
[----:B---3--:R-:W-:Y:S04]  /*8070*/  @P6 STS [R167+0x10000], R193 ;  /* 0x010000c1a7006388 */ /* 0x008fe80000000800 */
[----:B------:R-:W-:Y:S04]  /*8080*/  @P6 STS [R178+0x10000], R196 ;  /* 0x010000c4b2006388 */ /* 0x000fe80000000800 */
[----:B----4-:R-:W-:Y:S04]  /*8090*/  @P6 STS [R165+0x10000], R197 ;  /* 0x010000c5a5006388 */ /* 0x010fe80000000800 */
[----:B------:R0:W-:Y:S04]  /*80a0*/  @P6 STS [R161+0x10000], R198 ;  /* 0x010000c6a1006388 */ /* 0x0001e80000000800 */
[----:B------:R1:W-:Y:S04]  /*80b0*/  @P6 STS [R213+0x10000], R199 ;  /* 0x010000c7d5006388 */ /* 0x0003e80000000800 */
[----:B0-----:R-:W0:Y:S04]  /*80c0*/  S2R R161, SR_TID.X ;  /* 0x0000000000a17919 */ /* 0x001e280000002100 */
[----:B------:R-:W2:Y:S01]  /*80d0*/  S2R R178, SR_TID.X ;  /* 0x0000000000b27919 */ /* 0x000ea20000002100 */
[----:B-1----:R-:W-:-:S03]  /*80e0*/  LEA.HI R213, R214, 0x68, RZ, 0x1e ;  /* 0x00000068d6d57811 */ /* 0x002fc600078ff0ff */
[----:B------:R-:W1:Y:S01]  /*80f0*/  S2R R214, SR_TID.X ;  /* 0x0000000000d67919 */ /* 0x000e620000002100 */
[----:B0-----:R-:W-:-:S04]  /*8100*/  SHF.R.U32.HI R161, RZ, 0x3, R161 ;  /* 0x00000003ffa17819 */ /* 0x001fc800000116a1 */
[----:B------:R-:W-:Y:S02]  /*8110*/  LOP3.LUT R161, R161, 0xc, RZ, 0xc0, !PT ;  /* 0x0000000ca1a17812 */ /* 0x000fe400078ec0ff */
[----:B--2---:R-:W-:Y:S02]  /*8120*/  SHF.R.U32.HI R178, RZ, 0x3, R178 ;  /* 0x00000003ffb27819 */ /* 0x004fe400000116b2 */
[----:B-1----:R-:W-:Y:S02]  /*8130*/  LOP3.LUT R214, R214, 0x1c, RZ, 0xc0, !PT ;  /* 0x0000001cd6d67812 */ /* 0x002fe400078ec0ff */
[----:B------:R-:W-:Y:S01]  /*8140*/  IADD3 R161, R161, R162, RZ ;  /* 0x000000a2a1a17210 */ /* 0x000fe20007ffe0ff */
[----:B------:R-:W-:Y:S01]  /*8150*/  IMAD.SHL.U32 R162, R213, 0x10, RZ ;  /* 0x00000010d5a27824 */ /* 0x000fe200078e00ff */
[----:B------:R-:W-:Y:S02]  /*8160*/  LOP3.LUT R178, R178, 0xc, RZ, 0xc0, !PT ;  /* 0x0000000cb2b27812 */ /* 0x000fe400078ec0ff */
[----:B------:R-:W-:Y:S01]  /*8170*/  LEA.HI R213, R214, 0x60, RZ, 0x1e ;  /* 0x00000060d6d57811 */ /* 0x000fe200078ff0ff */
[----:B------:R-:W0:Y:S02]  /*8180*/  SHFL.BFLY PT, R200, R184, 0x1, 0x1f ;  /* 0x0c201f00b8c87f89 */ /* 0x000e2400000e0000 */
[----:B------:R-:W-:-:S02]  /*8190*/  IMAD.IADD R178, R178, 0x1, R212 ;  /* 0x00000001b2b27824 */ /* 0x000fc400078e02d4 */
[----:B------:R-:W-:Y:S01]  /*81a0*/  IMAD.SHL.U32 R212, R213, 0x10, RZ ;  /* 0x00000010d5d47824 */ /* 0x000fe200078e00ff */
[----:B------:R-:W1:Y:S04]  /*81b0*/  SHFL.BFLY PT, R201, R185, 0x1, 0x1f ;  /* 0x0c201f00b9c97f89 */ /* 0x000e6800000e0000 */
[----:B------:R-:W2:Y:S04]  /*81c0*/  S2R R213, SR_TID.X ;  /* 0x0000000000d57919 */ /* 0x000ea80000002100 */
[----:B------:R-:W3:Y:S04]  /*81d0*/  S2R R214, SR_TID.X ;  /* 0x0000000000d67919 */ /* 0x000ee80000002100 */
[----:B------:R-:W4:Y:S01]  /*81e0*/  S2R R216, SR_TID.X ;  /* 0x0000000000d87919 */ /* 0x000f220000002100 */
[----:B0-----:R-:W-:-:S02]  /*81f0*/  FMNMX R200, R184, R200, !PT ;  /* 0x000000c8b8c87209 */ /* 0x001fc40007800000 */
[----:B-1----:R-:W-:Y:S02]  /*8200*/  FMNMX R201, R185, R201, !PT ;  /* 0x000000c9b9c97209 */ /* 0x002fe40007800000 */
[----:B--2---:R-:W-:Y:S01]  /*8210*/  LOP3.LUT R213, R213, 0x1c, RZ, 0xc0, !PT ;  /* 0x0000001cd5d57812 */ /* 0x004fe200078ec0ff */
[----:B------:R0:W-:Y:S03]  /*8220*/  @P6 STS [R178+0x10000], R200 ;  /* 0x010000c8b2006388 */ /* 0x0001e60000000800 */
[----:B------:R-:W-:Y:S01]  /*8230*/  LEA.HI R219, R213, 0x50, RZ, 0x1e ;  /* 0x00000050d5db7811 */ /* 0x000fe200078ff0ff */
[----:B------:R1:W-:Y:S04]  /*8240*/  @P6 STS [R161+0x10000], R201 ;  /* 0x010000c9a1006388 */ /* 0x0003e80000000800 */
[----:B------:R-:W2:Y:S04]  /*8250*/  S2R R213, SR_TID.X ;  /* 0x0000000000d57919 */ /* 0x000ea80000002100 */
[----:B0-----:R-:W0:Y:S04]  /*8260*/  S2R R178, SR_TID.X ;  /* 0x0000000000b27919 */ /* 0x001e280000002100 */
[----:B-1----:R-:W1:Y:S04]  /*8270*/  S2R R161, SR_TID.X ;  /* 0x0000000000a17919 */ /* 0x002e680000002100 */
[----:B------:R-:W0:Y:S04]  /*8280*/  SHFL.BFLY PT, R202, R186, 0x1, 0x1f ;  /* 0x0c201f00baca7f89 */ /* 0x000e2800000e0000 */
[----:B------:R-:W1:Y:S04]  /*8290*/  SHFL.BFLY PT, R203, R187, 0x1, 0x1f ;  /* 0x0c201f00bbcb7f89 */ /* 0x000e6800000e0000 */
[----:B------:R-:W1:Y:S04]  /*82a0*/  SHFL.BFLY PT, R204, R188, 0x1, 0x1f ;  /* 0x0c201f00bccc7f89 */ /* 0x000e6800000e0000 */
[----:B------:R-:W1:Y:S04]  /*82b0*/  SHFL.BFLY PT, R205, R189, 0x1, 0x1f ;  /* 0x0c201f00bdcd7f89 */ /* 0x000e6800000e0000 */
[----:B------:R-:W1:Y:S04]  /*82c0*/  SHFL.BFLY PT, R206, R194, 0x1, 0x1f ;  /* 0x0c201f00c2ce7f89 */ /* 0x000e6800000e0000 */
[----:B------:R-:W1:Y:S01]  /*82d0*/  SHFL.BFLY PT, R207, R195, 0x1, 0x1f ;  /* 0x0c201f00c3cf7f89 */ /* 0x000e6200000e0000 */
[----:B---3--:R-:W-:-:S02]  /*82e0*/  LOP3.LUT R214, R214, 0x1c, RZ, 0xc0, !PT ;  /* 0x0000001cd6d67812 */ /* 0x008fc400078ec0ff */
[----:B----4-:R-:W-:Y:S02]  /*82f0*/  SHF.R.U32.HI R216, RZ, 0x3, R216 ;  /* 0x00000003ffd87819 */ /* 0x010fe400000116d8 */
[----:B------:R-:W-:Y:S02]  /*8300*/  LEA.HI R214, R214, 0x58, RZ, 0x1e ;  /* 0x00000058d6d67811 */ /* 0x000fe400078ff0ff */
[----:B0-----:R-:W-:Y:S02]  /*8310*/  SHF.R.U32.HI R178, RZ, 0x3, R178 ;  /* 0x00000003ffb27819 */ /* 0x001fe400000116b2 */
[----:B--2---:R-:W-:Y:S02]  /*8320*/  SHF.R.U32.HI R213, RZ, 0x3, R213 ;  /* 0x00000003ffd57819 */ /* 0x004fe400000116d5 */
[----:B-1----:R-:W-:Y:S01]  /*8330*/  SHF.R.U32.HI R161, RZ, 0x3, R161 ;  /* 0x00000003ffa17819 */ /* 0x002fe200000116a1 */
[----:B------:R-:W-:Y:S01]  /*8340*/  IMAD.SHL.U32 R217, R219, 0x10, RZ ;  /* 0x00000010dbd97824 */ /* 0x000fe200078e00ff */
[----:B------:R-:W-:-:S02]  /*8350*/  LOP3.LUT R216, R216, 0xc, RZ, 0xc0, !PT ;  /* 0x0000000cd8d87812 */ /* 0x000fc400078ec0ff */
[----:B------:R-:W-:Y:S02]  /*8360*/  LOP3.LUT R178, R178, 0xc, RZ, 0xc0, !PT ;  /* 0x0000000cb2b27812 */ /* 0x000fe400078ec0ff */
[----:B------:R-:W-:Y:S02]  /*8370*/  SHF.L.U32 R214, R214, 0x4, RZ ;  /* 0x00000004d6d67819 */ /* 0x000fe400000006ff */
[----:B------:R-:W-:Y:S02]  /*8380*/  LOP3.LUT R213, R213, 0xc, RZ, 0xc0, !PT ;  /* 0x0000000cd5d57812 */ /* 0x000fe400078ec0ff */
[----:B------:R-:W-:Y:S01]  /*8390*/  LOP3.LUT R161, R161, 0xc, RZ, 0xc0, !PT ;  /* 0x0000000ca1a17812 */ /* 0x000fe200078ec0ff */
[----:B------:R-:W-:Y:S01]  /*83a0*/  IMAD.IADD R216, R216, 0x1, R217 ;  /* 0x00000001d8d87824 */ /* 0x000fe200078e02d9 */
[----:B------:R-:W-:Y:S01]  /*83b0*/  FMNMX R202, R186, R202, !PT ;  /* 0x000000cabaca7209 */ /* 0x000fe20007800000 */
[----:B------:R-:W-:Y:S01]  /*83c0*/  IMAD.IADD R178, R178, 0x1, R212 ;  /* 0x00000001b2b27824 */ /* 0x000fe200078e02d4 */
[----:B------:R-:W-:-:S02]  /*83d0*/  FMNMX R203, R187, R203, !PT ;  /* 0x000000cbbbcb7209 */ /* 0x000fc40007800000 */
[----:B------:R-:W-:Y:S01]  /*83e0*/  IADD3 R213, R213, R214, RZ ;  /* 0x000000d6d5d57210 */ /* 0x000fe20007ffe0ff */
[----:B------:R-:W-:Y:S01]  /*83f0*/  IMAD.IADD R161, R161, 0x1, R162 ;  /* 0x00000001a1a17824 */ /* 0x000fe200078e02a2 */
[----:B------:R-:W-:Y:S02]  /*8400*/  FMNMX R204, R188, R204, !PT ;  /* 0x000000ccbccc7209 */ /* 0x000fe40007800000 */
[----:B------:R-:W-:Y:S01]  /*8410*/  FMNMX R205, R189, R205, !PT ;  /* 0x000000cdbdcd7209 */ /* 0x000fe20007800000 */
[----:B------:R-:W-:Y:S01]  /*8420*/  @P6 STS [R216+0x10000], R202 ;  /* 0x010000cad8006388 */ /* 0x000fe20000000800 */
[----:B------:R-:W-:Y:S02]  /*8430*/  FMNMX R206, R194, R206, !PT ;  /* 0x000000cec2ce7209 */ /* 0x000fe40007800000 */
[----:B------:R-:W-:Y:S01]  /*8440*/  FMNMX R207, R195, R207, !PT ;  /* 0x000000cfc3cf7209 */ /* 0x000fe20007800000 */
[----:B------:R-:W-:Y:S04]  /*8450*/  @P6 STS [R213+0x10000], R203 ;  /* 0x010000cbd5006388 */ /* 0x000fe80000000800 */
[----:B------:R-:W-:Y:S04]  /*8460*/  @P6 STS [R178+0x10000], R204 ;  /* 0x010000ccb2006388 */ /* 0x000fe80000000800 */
[----:B------:R-:W-:Y:S04]  /*8470*/  @P6 STS [R161+0x10000], R205 ;  /* 0x010000cda1006388 */ /* 0x000fe80000000800 */
[----:B------:R-:W-:Y:S04]  /*8480*/  @P6 STS [R252+0x10000], R206 ;  /* 0x010000cefc006388 */ /* 0x000fe80000000800 */
[----:B------:R-:W-:Y:S04]  /*8490*/  @P6 STS [R251+0x10000], R207 ;  /* 0x010000cffb006388 */ /* 0x000fe80000000800 */
[----:B------:R-:W-:Y:S06]  /*84a0*/  BAR.SYNC.DEFER_BLOCKING 0x0 ;  /* 0x0000000000007b1d */ /* 0x000fec0000010000 */
[----:B------:R-:W0:Y:S04]  /*84b0*/  LDS R178, [R175.X4+0x10000] ;  /* 0x01000000afb27984 */ /* 0x000e280000004800 */
[----:B------:R-:W1:Y:S04]  /*84c0*/  LDS R161, [R175.X4+0x10400] ;  /* 0x01040000afa17984 */ /* 0x000e680000004800 */
[----:B0-----:R-:W0:Y:S04]  /*84d0*/  SHFL.BFLY PT, R179, R178, 0x2, 0x1f ;  /* 0x0c401f00b2b37f89 */ /* 0x001e2800000e0000 */
[----:B-1----:R-:W1:Y:S01]  /*84e0*/  SHFL.BFLY PT, R162, R161, 0x2, 0x1f ;  /* 0x0c401f00a1a27f89 */ /* 0x002e6200000e0000 */
[----:B0-----:R-:W-:-:S02]  /*84f0*/  FMNMX R179, R178, R179, !PT ;  /* 0x000000b3b2b37209 */ /* 0x001fc40007800000 */
[----:B-1----:R-:W-:-:S03]  /*8500*/  FMNMX R162, R161, R162, !PT ;  /* 0x000000a2a1a27209 */ /* 0x002fc60007800000 */
[----:B------:R-:W0:Y:S04]  /*8510*/  SHFL.BFLY PT, R178, R179, 0x1, 0x1f ;  /* 0x0c201f00b3b27f89 */ /* 0x000e2800000e0000 */
[----:B------:R-:W1:Y:S04]  /*8520*/  SHFL.BFLY PT, R161, R162, 0x1, 0x1f ;  /* 0x0c201f00a2a17f89 */ /* 0x000e6800000e0000 */
[----:B------:R-:W2:Y:S04]  /*8530*/  S2R R187, SR_TID.X ;  /* 0x0000000000bb7919 */ /* 0x000ea80000002100 */
[----:B------:R-:W3:Y:S04]  /*8540*/  S2R R213, SR_TID.X ;  /* 0x0000000000d57919 */ /* 0x000ee80000002100 */
[----:B------:R-:W4:Y:S01]  /*8550*/  S2R R214, SR_TID.X ;  /* 0x0000000000d67919 */ /* 0x000f220000002100 */
[----:B0-----:R-:W-:-:S02]  /*8560*/  FMNMX R178, R179, R178, !PT ;  /* 0x000000b2b3b27209 */ /* 0x001fc40007800000 */
[----:B-1----:R-:W-:-:S03]  /*8570*/  FMNMX R161, R162, R161, !PT ;  /* 0x000000a1a2a17209 */ /* 0x002fc60007800000 */
[----:B------:R-:W-:Y:S04]  /*8580*/  @!P5 STS [R175.X4+0x10000], R178 ;  /* 0x010000b2af00d388 */ /* 0x000fe80000004800 */
[----:B------:R-:W-:Y:S01]  /*8590*/  @!P5 STS [R175.X4+0x10400], R161 ;  /* 0x010400a1af00d388 */ /* 0x000fe20000004800 */
[----:B--2---:R-:W-:-:S03]  /*85a0*/  LOP3.LUT R187, R187, 0x1c, RZ, 0xc0, !PT ;  /* 0x0000001cbbbb7812 */ /* 0x004fc600078ec0ff */
[----:B------:R-:W-:Y:S01]  /*85b0*/  BAR.SYNC.DEFER_BLOCKING 0x0 ;  /* 0x0000000000007b1d */ /* 0x000fe20000010000 */
[----:B---3--:R-:W-:Y:S02]  /*85c0*/  LOP3.LUT R213, R213, 0x1c, RZ, 0xc0, !PT ;  /* 0x0000001cd5d57812 */ /* 0x008fe400078ec0ff */
[----:B----4-:R-:W-:Y:S02]  /*85d0*/  LOP3.LUT R214, R214, 0x1c, RZ, 0xc0, !PT ;  /* 0x0000001cd6d67812 */ /* 0x010fe400078ec0ff */
[C---:B------:R-:W-:Y:S02]  /*85e0*/  LEA.HI R180, R213.reuse, 0x10, RZ, 0x1e ;  /* 0x00000010d5b47811 */ /* 0x040fe400078ff0ff */
[C---:B------:R-:W-:Y:S02]  /*85f0*/  LEA.HI R181, R214.reuse, 0x18, RZ, 0x1e ;  /* 0x00000018d6b57811 */ /* 0x040fe400078ff0ff */
[----:B------:R-:W-:Y:S01]  /*8600*/  LEA.HI R182, R213, 0x8, RZ, 0x1e ;  /* 0x00000008d5b67811 */ /* 0x000fe200078ff0ff */
[----:B------:R-:W0:Y:S04]  /*8610*/  LDS R203, [R187.X4+0x10000] ;  /* 0x01000000bbcb7984 */ /* 0x000e280000004800 */
[----:B------:R1:W-:Y:S04]  /*8620*/  LDS R201, [R180.X16+0x10000] ;  /* 0x01000000b4c97984 */ /* 0x0003e8000000c800 */
[----:B------:R-:W2:Y:S01]  /*8630*/  LDS R200, [R181.X16+0x10000] ;  /* 0x01000000b5c87984 */ /* 0x000ea2000000c800 */
[----:B-1----:R-:W-:-:S03]  /*8640*/  LEA.HI R180, R214, 0x20, RZ, 0x1e ;  /* 0x00000020d6b47811 */ /* 0x002fc600078ff0ff */
[----:B------:R-:W1:Y:S04]  /*8650*/  LDS R202, [R182.X16+0x10000] ;  /* 0x01000000b6ca7984 */ /* 0x000e68000000c800 */
[----:B------:R-:W3:Y:S01]  /*8660*/  LDS R199, [R180.X16+0x10000] ;  /* 0x01000000b4c77984 */ /* 0x000ee2000000c800 */
[----:B------:R-:W-:-:S05]  /*8670*/  LEA.HI R219, R187, 0x28, RZ, 0x1e ;  /* 0x00000028bbdb7811 */ /* 0x000fca00078ff0ff */
[----:B------:R-:W4:Y:S04]  /*8680*/  LDS R198, [R219.X16+0x10000] ;  /* 0x01000000dbc67984 */ /* 0x000f28000000c800 */
[----:B------:R-:W1:Y:S01]  /*8690*/  S2R R214, SR_TID.X ;  /* 0x0000000000d67919 */ /* 0x000e620000002100 */
[----:B0-----:R-:W-:-:S05]  /*86a0*/  FMNMX R203, R203, R169, !PT ;  /* 0x000000a9cbcb7209 */ /* 0x001fca0007800000 */
[--C-:B------:R-:W-:Y:S02]  /*86b0*/  FADD R155, R155, -R203.reuse ;  /* 0x800000cb9b9b7221 */ /* 0x100fe40000000000 */
[----:B------:R-:W-:Y:S01]  /*86c0*/  FADD R161, R159, -R203 ;  /* 0x800000cb9fa17221 */ /* 0x000fe20000000000 */
[----:B--2---:R-:W-:Y:S01]  /*86d0*/  FMNMX R200, R200, R220, !PT ;  /* 0x000000dcc8c87209 */ /* 0x004fe20007800000 */
[----:B------:R-:W-:Y:S01]  /*86e0*/  FMUL R155, R155, 1.4426950216293334961 ;  /* 0x3fb8aa3b9b9b7820 */ /* 0x000fe20000400000 */
[----:B-1----:R-:W-:Y:S02]  /*86f0*/  LOP3.LUT R214, R214, 0x1c, RZ, 0xc0, !PT ;  /* 0x0000001cd6d67812 */ /* 0x002fe400078ec0ff */
[----:B------:R-:W-:Y:S01]  /*8700*/  FMNMX R202, R202, R170, !PT ;  /* 0x000000aacaca7209 */ /* 0x000fe20007800000 */
[----:B------:R-:W-:Y:S02]  /*8710*/  FMUL R161, R161, 1.4426950216293334961 ;  /* 0x3fb8aa3ba1a17820 */ /* 0x000fe40000400000 */
[----:B------:R-:W-:Y:S01]  /*8720*/  FADD R101, R101, -R200 ;  /* 0x800000c865657221 */ /* 0x000fe20000000000 */
[----:B---3--:R-:W-:Y:S01]  /*8730*/  FMNMX R199, R199, R163, !PT ;  /* 0x000000a3c7c77209 */ /* 0x008fe20007800000 */
[----:B------:R-:W-:Y:S01]  /*8740*/  FADD R159, R156, -R202 ;  /* 0x800000ca9c9f7221 */ /* 0x000fe20000000000 */
[----:B------:R-:W-:Y:S01]  /*8750*/  LEA.HI R175, R214, 0x48, RZ, 0x1e ;  /* 0x00000048d6af7811 */ /* 0x000fe200078ff0ff */
[----:B------:R-:W-:Y:S01]  /*8760*/  MUFU.EX2 R155, R155 ;  /* 0x0000009b009b7308 */ /* 0x000fe20000000800 */
[----:B------:R-:W0:Y:S01]  /*8770*/  S2R R214, SR_TID.X ;  /* 0x0000000000d67919 */ /* 0x000e220000002100 */
[----:B------:R-:W-:-:S02]  /*8780*/  FMUL R101, R101, 1.4426950216293334961 ;  /* 0x3fb8aa3b65657820 */ /* 0x000fc40000400000 */
[----:B------:R-:W-:Y:S01]  /*8790*/  FADD R54, R54, -R199 ;  /* 0x800000c736367221 */ /* 0x000fe20000000000 */
[----:B----4-:R-:W-:Y:S01]  /*87a0*/  FMNMX R198, R198, R221, !PT ;  /* 0x000000ddc6c67209 */ /* 0x010fe20007800000 */
[----:B------:R1:W-:Y:S02]  /*87b0*/  LDS R194, [R175.X16+0x10000] ;  /* 0x01000000afc27984 */ /* 0x0003e4000000c800 */
[----:B------:R-:W2:Y:S01]  /*87c0*/  MUFU.EX2 R156, R161 ;  /* 0x000000a1009c7308 */ /* 0x000ea20000000800 */
[----:B------:R-:W-:-:S07]  /*87d0*/  FMUL R54, R54, 1.4426950216293334961 ;  /* 0x3fb8aa3b36367820 */ /* 0x000fce0000400000 */
[----:B------:R3:W-:Y:S02]  /*87e0*/  MUFU.EX2 R162, R101 ;  /* 0x0000006500a27308 */ /* 0x0007e40000000800 */
[----:B---3--:R-:W-:-:S06]  /*87f0*/  FADD R101, R53, -R199 ;  /* 0x800000c735657221 */ /* 0x008fcc0000000000 */
[----:B------:R3:W-:Y:S01]  /*8800*/  MUFU.EX2 R53, R54 ;  /* 0x0000003600357308 */ /* 0x0007e20000000800 */
[----:B--2---:R-:W-:Y:S02]  /*8810*/  FADD R180, R155, R156 ;  /* 0x0000009c9bb47221 */ /* 0x004fe40000000000 */
[----:B---3--:R-:W-:Y:S02]  /*8820*/  FMUL R54, R101, 1.4426950216293334961 ;  /* 0x3fb8aa3b65367820 */ /* 0x008fe40000400000 */
[----:B------:R-:W-:-:S04]  /*8830*/  FADD R101, R100, -R198 ;  /* 0x800000c664657221 */ /* 0x000fc80000000000 */
[----:B------:R-:W-:Y:S02]  /*8840*/  FMUL R101, R101, 1.4426950216293334961 ;  /* 0x3fb8aa3b65657820 */ /* 0x000fe40000400000 */
[----:B------:R-:W-:Y:S02]  /*8850*/  FADD R100, R55, -R198 ;  /* 0x800000c637647221 */ /* 0x000fe40000000000 */
[----:B------:R2:W-:Y:S01]  /*8860*/  MUFU.EX2 R55, R101 ;  /* 0x0000006500377308 */ /* 0x0005e20000000800 */
[----:B0-----:R-:W-:Y:S01]  /*8870*/  LOP3.LUT R214, R214, 0x1c, RZ, 0xc0, !PT ;  /* 0x0000001cd6d67812 */ /* 0x001fe200078ec0ff */
[----:B--2---:R-:W0:Y:S03]  /*8880*/  SHFL.BFLY PT, R101, R180, 0x2, 0x1f ;  /* 0x0c401f00b4657f89 */ /* 0x004e2600000e0000 */
[----:B-1----:R-:W-:Y:S02]  /*8890*/  LEA.HI R175, R214, 0x50, RZ, 0x1e ;  /* 0x00000050d6af7811 */ /* 0x002fe400078ff0ff */
[----:B------:R-:W1:Y:S04]  /*88a0*/  S2R R214, SR_TID.X ;  /* 0x0000000000d67919 */ /* 0x000e680000002100 */
[----:B------:R2:W-:Y:S01]  /*88b0*/  LDS R193, [R175.X16+0x10000] ;  /* 0x01000000afc17984 */ /* 0x0005e2000000c800 */
[----:B0-----:R-:W-:-:S05]  /*88c0*/  FADD R180, R180, R101 ;  /* 0x00000065b4b47221 */ /* 0x001fca0000000000 */
[----:B------:R-:W0:Y:S01]  /*88d0*/  SHFL.BFLY PT, R181, R180, 0x1, 0x1f ;  /* 0x0c201f00b4b57f89 */ /* 0x000e2200000e0000 */
[----:B-1----:R-:W-:-:S04]  /*88e0*/  LOP3.LUT R214, R214, 0x1c, RZ, 0xc0, !PT ;  /* 0x0000001cd6d67812 */ /* 0x002fc800078ec0ff */
[----:B--2---:R-:W-:-:S05]  /*88f0*/  LEA.HI R175, R214, 0x58, RZ, 0x1e ;  /* 0x00000058d6af7811 */ /* 0x004fca00078ff0ff */
[----:B------:R1:W-:Y:S01]  /*8900*/  LDS R192, [R175.X16+0x10000] ;  /* 0x01000000afc07984 */ /* 0x0003e2000000c800 */
[----:B------:R-:W-:Y:S02]  /*8910*/  FMNMX R194, R194, R227, !PT ;  /* 0x000000e3c2c27209 */ /* 0x000fe40007800000 */
[----:B-1----:R-:W-:-:S03]  /*8920*/  LEA.HI R175, R215, 0x60, RZ, 0x1e ;  /* 0x00000060d7af7811 */ /* 0x002fc600078ff0ff */
[----:B------:R-:W-:Y:S02]  /*8930*/  FADD R182, R176, -R194 ;  /* 0x800000c2b0b67221 */ /* 0x000fe40000000000 */
[----:B------:R1:W-:Y:S01]  /*8940*/  LDS R183, [R175.X16+0x10000] ;  /* 0x01000000afb77984 */ /* 0x0003e2000000c800 */
[----:B0-----:R-:W-:Y:S01]  /*8950*/  FADD R176, R180, R181 ;  /* 0x000000b5b4b07221 */ /* 0x001fe20000000000 */
[----:B-1----:R-:W-:-:S05]  /*8960*/  LEA.HI R175, R187, 0x78, RZ, 0x1e ;  /* 0x00000078bbaf7811 */ /* 0x002fca00078ff0ff */
[----:B------:R0:W-:Y:S04]  /*8970*/  LDS R180, [R175.X16+0x10000] ;  /* 0x01000000afb47984 */ /* 0x0001e8000000c800 */
[----:B0-----:R-:W2:Y:S01]  /*8980*/  LDL R175, [R1+0x24] ;  /* 0x0000240001af7983 */ /* 0x001ea20000100800 */
[C---:B------:R-:W-:Y:S02]  /*8990*/  LEA.HI R218, R187.reuse, 0x30, RZ, 0x1e ;  /* 0x00000030bbda7811 */ /* 0x040fe400078ff0ff */
[----:B------:R-:W-:-:S03]  /*89a0*/  LEA.HI R217, R187, 0x40, RZ, 0x1e ;  /* 0x00000040bbd97811 */ /* 0x000fc600078ff0ff */
[----:B------:R-:W0:Y:S01]  /*89b0*/  LDS R197, [R218.X16+0x10000] ;  /* 0x01000000dac57984 */ /* 0x000e22000000c800 */
[----:B------:R-:W-:-:S03]  /*89c0*/  LEA.HI R216, R187, 0x38, RZ, 0x1e ;  /* 0x00000038bbd87811 */ /* 0x000fc600078ff0ff */
[----:B------:R-:W1:Y:S04]  /*89d0*/  LDS R195, [R217.X16+0x10000] ;  /* 0x01000000d9c37984 */ /* 0x000e68000000c800 */
[----:B------:R-:W3:Y:S01]  /*89e0*/  LDS R196, [R216.X16+0x10000] ;  /* 0x01000000d8c47984 */ /* 0x000ee2000000c800 */
[----:B------:R-:W-:Y:S01]  /*89f0*/  FMNMX R201, R201, R168, !PT ;  /* 0x000000a8c9c97209 */ /* 0x000fe20007800000 */
[----:B------:R-:W-:Y:S02]  /*8a00*/  FADD R161, R157, -R202 ;  /* 0x800000ca9da17221 */ /* 0x000fe40000000000 */
[----:B------:R-:W-:Y:S02]  /*8a10*/  FMUL R159, R159, 1.4426950216293334961 ;  /* 0x3fb8aa3b9f9f7820 */ /* 0x000fe40000400000 */
[----:B------:R-:W-:-:S02]  /*8a20*/  FMUL R161, R161, 1.4426950216293334961 ;  /* 0x3fb8aa3ba1a17820 */ /* 0x000fc40000400000 */
[----:B------:R4:W-:Y:S01]  /*8a30*/  MUFU.EX2 R157, R159 ;  /* 0x0000009f009d7308 */ /* 0x0009e20000000800 */
[--C-:B------:R-:W-:Y:S02]  /*8a40*/  FADD R103, R103, -R201.reuse ;  /* 0x800000c967677221 */ /* 0x100fe40000000000 */
[----:B----4-:R-:W-:-:S05]  /*8a50*/  FADD R159, R158, -R201 ;  /* 0x800000c99e9f7221 */ /* 0x010fca0000000000 */
[----:B------:R4:W-:Y:S01]  /*8a60*/  MUFU.EX2 R158, R161 ;  /* 0x000000a1009e7308 */ /* 0x0009e20000000800 */
[----:B------:R-:W-:Y:S02]  /*8a70*/  FMUL R159, R159, 1.4426950216293334961 ;  /* 0x3fb8aa3b9f9f7820 */ /* 0x000fe40000400000 */
[----:B----4-:R-:W-:Y:S02]  /*8a80*/  FMUL R161, R103, 1.4426950216293334961 ;  /* 0x3fb8aa3b67a17820 */ /* 0x010fe40000400000 */
[----:B------:R-:W-:Y:S01]  /*8a90*/  FADD R103, R160, -R200 ;  /* 0x800000c8a0677221 */ /* 0x000fe20000000000 */
[----:B0-----:R-:W-:-:S03]  /*8aa0*/  FMNMX R197, R197, R224, !PT ;  /* 0x000000e0c5c57209 */ /* 0x001fc60007800000 */
[----:B------:R-:W-:Y:S01]  /*8ab0*/  FMUL R103, R103, 1.4426950216293334961 ;  /* 0x3fb8aa3b67677820 */ /* 0x000fe20000400000 */
[----:B------:R-:W-:Y:S01]  /*8ac0*/  MUFU.EX2 R159, R159 ;  /* 0x0000009f009f7308 */ /* 0x000fe20000000800 */
[----:B------:R-:W-:Y:S01]  /*8ad0*/  FMUL R100, R100, 1.4426950216293334961 ;  /* 0x3fb8aa3b64647820 */ /* 0x000fe20000400000 */
[----:B-1----:R-:W-:-:S06]  /*8ae0*/  FMNMX R195, R195, R226, !PT ;  /* 0x000000e2c3c37209 */ /* 0x002fcc0007800000 */
[----:B------:R-:W0:Y:S01]  /*8af0*/  MUFU.EX2 R160, R161 ;  /* 0x000000a100a07308 */ /* 0x000e220000000800 */
[----:B---3--:R-:W-:-:S07]  /*8b00*/  FMNMX R196, R196, R223, !PT ;  /* 0x000000dfc4c47209 */ /* 0x008fce0007800000 */
[----:B------:R1:W3:Y:S01]  /*8b10*/  MUFU.EX2 R161, R103 ;  /* 0x0000006700a17308 */ /* 0x0002e20000000800 */
[----:B------:R-:W-:Y:S02]  /*8b20*/  FADD R177, R177, -R195 ;  /* 0x800000c3b1b17221 */ /* 0x000fe40000000000 */
[----:B-1----:R-:W-:-:S05]  /*8b30*/  FADD R103, R56, -R197 ;  /* 0x800000c538677221 */ /* 0x002fca0000000000 */
[----:B------:R1:W-:Y:S01]  /*8b40*/  MUFU.EX2 R56, R100 ;  /* 0x0000006400387308 */ /* 0x0003e20000000800 */
[----:B------:R-:W-:Y:S02]  /*8b50*/  FMUL R103, R103, 1.4426950216293334961 ;  /* 0x3fb8aa3b67677820 */ /* 0x000fe40000400000 */
[----:B------:R-:W-:Y:S02]  /*8b60*/  FMUL R101, R177, 1.4426950216293334961 ;  /* 0x3fb8aa3bb1657820 */ /* 0x000fe40000400000 */
[----:B-1----:R-:W-:-:S03]  /*8b70*/  FADD R100, R57, -R197 ;  /* 0x800000c539647221 */ /* 0x002fc60000000000 */
[----:B------:R1:W-:Y:S01]  /*8b80*/  MUFU.EX2 R57, R103 ;  /* 0x0000006700397308 */ /* 0x0003e20000000800 */
[----:B------:R-:W-:Y:S02]  /*8b90*/  FMUL R100, R100, 1.4426950216293334961 ;  /* 0x3fb8aa3b64647820 */ /* 0x000fe40000400000 */
[----:B0-----:R-:W-:Y:S02]  /*8ba0*/  FADD R177, R159, R160 ;  /* 0x000000a09fb17221 */ /* 0x001fe40000000000 */
[--C-:B-1----:R-:W-:Y:S01]  /*8bb0*/  FADD R103, R58, -R196.reuse ;  /* 0x800000c43a677221 */ /* 0x102fe20000000000 */
[----:B------:R-:W-:Y:S02]  /*8bc0*/  FMNMX R193, R193, R228, !PT ;  /* 0x000000e4c1c17209 */ /* 0x000fe40007800000 */
[----:B------:R0:W-:Y:S01]  /*8bd0*/  MUFU.EX2 R58, R100 ;  /* 0x00000064003a7308 */ /* 0x0001e20000000800 */
[----:B------:R-:W-:Y:S01]  /*8be0*/  FMUL R103, R103, 1.4426950216293334961 ;  /* 0x3fb8aa3b67677820 */ /* 0x000fe20000400000 */
[C---:B------:R-:W-:Y:S01]  /*8bf0*/  LEA.HI R186, R187.reuse, 0x68, RZ, 0x1e ;  /* 0x00000068bbba7811 */ /* 0x040fe200078ff0ff */
[----:B------:R-:W-:Y:S01]  /*8c00*/  FMUL R182, R182, 1.4426950216293334961 ;  /* 0x3fb8aa3bb6b67820 */ /* 0x000fe20000400000 */
[----:B------:R-:W-:Y:S01]  /*8c10*/  LEA.HI R185, R187, 0x70, RZ, 0x1e ;  /* 0x00000070bbb97811 */ /* 0x000fe200078ff0ff */
[----:B------:R-:W1:Y:S01]  /*8c20*/  SHFL.BFLY PT, R178, R177, 0x2, 0x1f ;  /* 0x0c401f00b1b27f89 */ /* 0x000e6200000e0000 */
[----:B0-----:R-:W-:-:S03]  /*8c30*/  FADD R100, R59, -R196 ;  /* 0x800000c43b647221 */ /* 0x001fc60000000000 */
[----:B------:R-:W-:Y:S01]  /*8c40*/  LDS R181, [R185.X16+0x10000] ;  /* 0x01000000b9b57984 */ /* 0x000fe2000000c800 */
[----:B------:R0:W-:Y:S01]  /*8c50*/  MUFU.EX2 R59, R103 ;  /* 0x00000067003b7308 */ /* 0x0001e20000000800 */
[----:B------:R-:W-:Y:S02]  /*8c60*/  FADD R184, R152, -R193 ;  /* 0x800000c198b87221 */ /* 0x000fe40000000000 */
[----:B0-----:R-:W-:Y:S02]  /*8c70*/  FADD R103, R153, -R194 ;  /* 0x800000c299677221 */ /* 0x001fe40000000000 */
[----:B------:R-:W-:-:S03]  /*8c80*/  FADD R153, R157, R158 ;  /* 0x0000009e9d997221 */ /* 0x000fc60000000000 */
[----:B------:R0:W-:Y:S02]  /*8c90*/  MUFU.EX2 R152, R182 ;  /* 0x000000b600987308 */ /* 0x0001e40000000800 */
[----:B------:R-:W4:Y:S04]  /*8ca0*/  SHFL.BFLY PT, R179, R153, 0x2, 0x1f ;  /* 0x0c401f0099b37f89 */ /* 0x000f2800000e0000 */
[----:B0-----:R-:W0:Y:S04]  /*8cb0*/  LDS R182, [R186.X16+0x10000] ;  /* 0x01000000bab67984 */ /* 0x001e28000000c800 */
[----:B------:R-:W-:Y:S06]  /*8cc0*/  BAR.SYNC.DEFER_BLOCKING 0x0 ;  /* 0x0000000000007b1d */ /* 0x000fec0000010000 */
[----:B------:R-:W0:Y:S01]  /*8cd0*/  MUFU.EX2 R54, R54 ;  /* 0x0000003600367308 */ /* 0x000e220000000800 */
[----:B-1----:R-:W-:Y:S01]  /*8ce0*/  FADD R177, R177, R178 ;  /* 0x000000b2b1b17221 */ /* 0x002fe20000000000 */
[----:B------:R-:W-:Y:S01]  /*8cf0*/  FMNMX R192, R192, R230, !PT ;  /* 0x000000e6c0c07209 */ /* 0x000fe20007800000 */
[----:B---3--:R-:W-:-:S02]  /*8d00*/  FADD R178, R161, R162 ;  /* 0x000000a2a1b27221 */ /* 0x008fc40000000000 */
[----:B------:R-:W-:Y:S02]  /*8d10*/  FMUL R184, R184, 1.4426950216293334961 ;  /* 0x3fb8aa3bb8b87820 */ /* 0x000fe40000400000 */
[----:B------:R-:W-:Y:S01]  /*8d20*/  FADD R45, R45, -R192 ;  /* 0x800000c02d2d7221 */ /* 0x000fe20000000000 */
[----:B------:R-:W1:Y:S01]  /*8d30*/  SHFL.BFLY PT, R187, R178, 0x2, 0x1f ;  /* 0x0c401f00b2bb7f89 */ /* 0x000e6200000e0000 */
[----:B------:R-:W-:Y:S02]  /*8d40*/  FMNMX R183, R183, R229, !PT ;  /* 0x000000e5b7b77209 */ /* 0x000fe40007800000 */
[----:B------:R-:W-:Y:S01]  /*8d50*/  FMUL R45, R45, 1.4426950216293334961 ;  /* 0x3fb8aa3b2d2d7820 */ /* 0x000fe20000400000 */
[----:B------:R4:W-:Y:S02]  /*8d60*/  @P6 STS [R210+0x10000], R176 ;  /* 0x010000b0d2006388 */ /* 0x0009e40000000800 */
[----:B----4-:R-:W-:Y:S02]  /*8d70*/  FADD R176, R153, R179 ;  /* 0x000000b399b07221 */ /* 0x010fe40000000000 */
[----:B0-----:R-:W-:Y:S01]  /*8d80*/  FADD R179, R53, R54 ;  /* 0x0000003635b37221 */ /* 0x001fe20000000000 */
[----:B------:R0:W-:Y:S04]  /*8d90*/  MUFU.EX2 R153, R184 ;  /* 0x000000b800997308 */ /* 0x0001e80000000800 */
[----:B------:R-:W3:Y:S01]  /*8da0*/  SHFL.BFLY PT, R186, R179, 0x2, 0x1f ;  /* 0x0c401f00b3ba7f89 */ /* 0x000ee200000e0000 */
[----:B0-----:R-:W-:-:S03]  /*8db0*/  FADD R184, R171, -R192 ;  /* 0x800000c0abb87221 */ /* 0x001fc60000000000 */
[----:B------:R0:W-:Y:S01]  /*8dc0*/  MUFU.EX2 R171, R45 ;  /* 0x0000002d00ab7308 */ /* 0x0001e20000000800 */
[----:B------:R-:W-:Y:S02]  /*8dd0*/  FMUL R184, R184, 1.4426950216293334961 ;  /* 0x3fb8aa3bb8b87820 */ /* 0x000fe40000400000 */
[----:B0-----:R-:W-:-:S05]  /*8de0*/  FADD R45, R44, -R183 ;  /* 0x800000b72c2d7221 */ /* 0x001fca0000000000 */
[----:B------:R0:W-:Y:S02]  /*8df0*/  MUFU.EX2 R44, R184 ;  /* 0x000000b8002c7308 */ /* 0x0001e40000000800 */
[----:B0-----:R-:W-:-:S05]  /*8e00*/  FADD R184, R55, R56 ;  /* 0x0000003837b87221 */ /* 0x001fca0000000000 */
[----:B------:R-:W0:Y:S01]  /*8e10*/  SHFL.BFLY PT, R185, R184, 0x2, 0x1f ;  /* 0x0c401f00b8b97f89 */ /* 0x000e2200000e0000 */
[----:B------:R-:W-:Y:S01]  /*8e20*/  FADD R52, R52, -R183 ;  /* 0x800000b734347221 */ /* 0x000fe20000000000 */
[----:B------:R-:W-:Y:S01]  /*8e30*/  FMNMX R182, R182, R231, !PT ;  /* 0x000000e7b6b67209 */ /* 0x000fe20007800000 */
[----:B-1----:R-:W-:Y:S02]  /*8e40*/  FADD R178, R178, R187 ;  /* 0x000000bbb2b27221 */ /* 0x002fe40000000000 */
[----:B------:R-:W-:Y:S02]  /*8e50*/  FMUL R187, R52, 1.4426950216293334961 ;  /* 0x3fb8aa3b34bb7820 */ /* 0x000fe40000400000 */
[----:B------:R-:W-:Y:S02]  /*8e60*/  FADD R52, R46, -R182 ;  /* 0x800000b62e347221 */ /* 0x000fe40000000000 */
[----:B------:R1:W-:Y:S01]  /*8e70*/  MUFU.EX2 R46, R187 ;  /* 0x000000bb002e7308 */ /* 0x0003e20000000800 */
[----:B---3--:R-:W-:-:S02]  /*8e80*/  FADD R179, R179, R186 ;  /* 0x000000bab3b37221 */ /* 0x008fc40000000000 */
[----:B------:R-:W-:Y:S01]  /*8e90*/  FADD R186, R47, -R182 ;  /* 0x800000b62fba7221 */ /* 0x000fe20000000000 */
[----:B------:R-:W-:Y:S01]  /*8ea0*/  FMNMX R181, R181, R233, !PT ;  /* 0x000000e9b5b57209 */ /* 0x000fe20007800000 */
[----:B-1----:R-:W1:Y:S02]  /*8eb0*/  SHFL.BFLY PT, R187, R176, 0x1, 0x1f ;  /* 0x0c201f00b0bb7f89 */ /* 0x002e6400000e0000 */
[----:B------:R-:W-:Y:S02]  /*8ec0*/  FMUL R186, R186, 1.4426950216293334961 ;  /* 0x3fb8aa3bbaba7820 */ /* 0x000fe40000400000 */
[----:B------:R-:W-:Y:S02]  /*8ed0*/  FADD R102, R102, -R195 ;  /* 0x800000c366667221 */ /* 0x000fe40000000000 */
[----:B------:R-:W-:Y:S02]  /*8ee0*/  FMUL R52, R52, 1.4426950216293334961 ;  /* 0x3fb8aa3b34347820 */ /* 0x000fe40000400000 */
[----:B------:R-:W-:-:S02]  /*8ef0*/  FMUL R103, R103, 1.4426950216293334961 ;  /* 0x3fb8aa3b67677820 */ /* 0x000fc40000400000 */
[----:B------:R-:W-:Y:S01]  /*8f00*/  FADD R190, R48, -R181 ;  /* 0x800000b530be7221 */ /* 0x000fe20000000000 */
[----:B------:R0:W-:Y:S01]  /*8f10*/  MUFU.EX2 R47, R52 ;  /* 0x00000034002f7308 */ /* 0x0001e20000000800 */
[----:B------:R-:W-:Y:S01]  /*8f20*/  FMUL R102, R102, 1.4426950216293334961 ;  /* 0x3fb8aa3b66667820 */ /* 0x000fe20000400000 */
[----:B------:R-:W3:Y:S01]  /*8f30*/  SHFL.BFLY PT, R188, R177, 0x1, 0x1f ;  /* 0x0c201f00b1bc7f89 */ /* 0x000ee200000e0000 */
[----:B------:R-:W-:Y:S02]  /*8f40*/  FADD R154, R154, -R193 ;  /* 0x800000c19a9a7221 */ /* 0x000fe40000000000 */
[----:B------:R-:W-:-:S03]  /*8f50*/  FMUL R100, R100, 1.4426950216293334961 ;  /* 0x3fb8aa3b64647820 */ /* 0x000fc60000400000 */
[----:B------:R4:W-:Y:S01]  /*8f60*/  MUFU.EX2 R48, R186 ;  /* 0x000000ba00307308 */ /* 0x0009e20000000800 */
[----:B0-----:R-:W-:Y:S02]  /*8f70*/  FADD R52, R184, R185 ;  /* 0x000000b9b8347221 */ /* 0x001fe40000000000 */
[----:B------:R-:W-:Y:S01]  /*8f80*/  FMUL R154, R154, 1.4426950216293334961 ;  /* 0x3fb8aa3b9a9a7820 */ /* 0x000fe20000400000 */
[----:B------:R-:W-:Y:S04]  /*8f90*/  SHFL.BFLY PT, R185, R179, 0x1, 0x1f ;  /* 0x0c201f00b3b97f89 */ /* 0x000fe800000e0000 */
[----:B----4-:R-:W0:Y:S01]  /*8fa0*/  SHFL.BFLY PT, R186, R178, 0x1, 0x1f ;  /* 0x0c201f00b2ba7f89 */ /* 0x010e2200000e0000 */
[----:B------:R-:W4:Y:S03]  /*8fb0*/  MUFU.EX2 R103, R103 ;  /* 0x0000006700677308 */ /* 0x000f260000000800 */
[----:B------:R-:W0:Y:S05]  /*8fc0*/  SHFL.BFLY PT, R184, R52, 0x1, 0x1f ;  /* 0x0c201f0034b87f89 */ /* 0x000e2a00000e0000 */
[----:B------:R-:W-:Y:S01]  /*8fd0*/  MUFU.EX2 R101, R101 ;  /* 0x0000006500657308 */ /* 0x000fe20000000800 */
[----:B------:R-:W-:-:S07]  /*8fe0*/  FMNMX R180, R180, R234, !PT ;  /* 0x000000eab4b47209 */ /* 0x000fce0007800000 */
[----:B------:R-:W0:Y:S08]  /*8ff0*/  MUFU.EX2 R102, R102 ;  /* 0x0000006600667308 */ /* 0x000e300000000800 */
[----:B------:R-:W0:Y:S01]  /*9000*/  MUFU.EX2 R100, R100 ;  /* 0x0000006400647308 */ /* 0x000e220000000800 */
[----:B-1----:R-:W-:-:S07]  /*9010*/  FADD R187, R176, R187 ;  /* 0x000000bbb0bb7221 */ /* 0x002fce0000000000 */
[----:B------:R-:W1:Y:S01]  /*9020*/  MUFU.EX2 R154, R154 ;  /* 0x0000009a009a7308 */ /* 0x000e620000000800 */
[----:B------:R-:W-:Y:S02]  /*9030*/  FADD R189, R49, -R181 ;  /* 0x800000b531bd7221 */ /* 0x000fe40000000000 */
[----:B------:R-:W-:Y:S01]  /*9040*/  FADD R176, R50, -R180 ;  /* 0x800000b432b07221 */ /* 0x000fe20000000000 */
[----:B------:R3:W-:Y:S01]  /*9050*/  @P6 STS [R208+0x10000], R187 ;  /* 0x010000bbd0006388 */ /* 0x0007e20000000800 */
[----:B------:R-:W-:Y:S02]  /*9060*/  FMUL R189, R189, 1.4426950216293334961 ;  /* 0x3fb8aa3bbdbd7820 */ /* 0x000fe40000400000 */
[----:B----4-:R-:W-:Y:S02]  /*9070*/  FADD R210, R103, R152 ;  /* 0x0000009867d27221 */ /* 0x010fe40000000000 */
[----:B0-----:R-:W-:Y:S02]  /*9080*/  FADD R211, R101, R102 ;  /* 0x0000006665d37221 */ /* 0x001fe40000000000 */
[----:B------:R-:W-:-:S02]  /*9090*/  FADD R212, R59, R100 ;  /* 0x000000643bd47221 */ /* 0x000fc40000000000 */
[----:B---3--:R-:W-:Y:S02]  /*90a0*/  FMUL R187, R176, 1.4426950216293334961 ;  /* 0x3fb8aa3bb0bb7820 */ /* 0x008fe40000400000 */
[----:B------:R-:W-:Y:S02]  /*90b0*/  FADD R176, R51, -R180 ;  /* 0x800000b433b07221 */ /* 0x000fe40000000000 */
[----:B------:R-:W-:Y:S01]  /*90c0*/  FADD R214, R57, R58 ;  /* 0x0000003a39d67221 */ /* 0x000fe20000000000 */
[----:B------:R0:W-:Y:S01]  /*90d0*/  MUFU.EX2 R50, R189 ;  /* 0x000000bd00327308 */ /* 0x0001e20000000800 */
[----:B------:R-:W-:Y:S02]  /*90e0*/  FADD R177, R177, R188 ;  /* 0x000000bcb1b17221 */ /* 0x000fe40000000000 */
[----:B------:R-:W-:Y:S01]  /*90f0*/  FADD R178, R178, R186 ;  /* 0x000000bab2b27221 */ /* 0x000fe20000000000 */
[----:B------:R-:W3:Y:S01]  /*9100*/  SHFL.BFLY PT, R188, R210, 0x2, 0x1f ;  /* 0x0c401f00d2bc7f89 */ /* 0x000ee200000e0000 */
[----:B------:R-:W-:-:S02]  /*9110*/  FADD R208, R171, R44 ;  /* 0x0000002cabd07221 */ /* 0x000fc40000000000 */
[----:B------:R-:W-:Y:S02]  /*9120*/  FMUL R186, R176, 1.4426950216293334961 ;  /* 0x3fb8aa3bb0ba7820 */ /* 0x000fe40000400000 */
[----:B-1----:R-:W-:Y:S01]  /*9130*/  FADD R209, R153, R154 ;  /* 0x0000009a99d17221 */ /* 0x002fe20000000000 */
[----:B0-----:R-:W0:Y:S01]  /*9140*/  SHFL.BFLY PT, R189, R211, 0x2, 0x1f ;  /* 0x0c401f00d3bd7f89 */ /* 0x001e2200000e0000 */
[----:B------:R-:W-:-:S03]  /*9150*/  FADD R206, R47, R48 ;  /* 0x000000302fce7221 */ /* 0x000fc60000000000 */
[----:B------:R-:W1:Y:S01]  /*9160*/  SHFL.BFLY PT, R213, R212, 0x2, 0x1f ;  /* 0x0c401f00d4d57f89 */ /* 0x000e6200000e0000 */
[----:B------:R-:W-:Y:S02]  /*9170*/  FADD R179, R179, R185 ;  /* 0x000000b9b3b37221 */ /* 0x000fe40000000000 */
[----:B------:R-:W-:Y:S01]  /*9180*/  FADD R176, R52, R184 ;  /* 0x000000b834b07221 */ /* 0x000fe20000000000 */
[----:B------:R-:W4:Y:S01]  /*9190*/  SHFL.BFLY PT, R215, R214, 0x2, 0x1f ;  /* 0x0c401f00d6d77f89 */ /* 0x000f2200000e0000 */
[----:B------:R2:W-:Y:S03]  /*91a0*/  MUFU.EX2 R52, R186 ;  /* 0x000000ba00347308 */ /* 0x0005e60000000800 */
[----:B------:R-:W4:Y:S04]  /*91b0*/  SHFL.BFLY PT, R205, R208, 0x2, 0x1f ;  /* 0x0c401f00d0cd7f89 */ /* 0x000f2800000e0000 */
[----:B------:R-:W4:Y:S04]  /*91c0*/  SHFL.BFLY PT, R185, R209, 0x2, 0x1f ;  /* 0x0c401f00d1b97f89 */ /* 0x000f2800000e0000 */
[----:B--2---:R-:W2:Y:S01]  /*91d0*/  SHFL.BFLY PT, R186, R206, 0x2, 0x1f ;  /* 0x0c401f00ceba7f89 */ /* 0x004ea200000e0000 */
[----:B---3--:R-:W-:-:S02]  /*91e0*/  FADD R188, R210, R188 ;  /* 0x000000bcd2bc7221 */ /* 0x008fc40000000000 */
[----:B0-----:R-:W-:Y:S02]  /*91f0*/  FADD R189, R211, R189 ;  /* 0x000000bdd3bd7221 */ /* 0x001fe40000000000 */
[----:B-1----:R-:W-:Y:S02]  /*9200*/  FADD R213, R212, R213 ;  /* 0x000000d5d4d57221 */ /* 0x002fe40000000000 */
[----:B----4-:R-:W-:Y:S02]  /*9210*/  FADD R215, R214, R215 ;  /* 0x000000d7d6d77221 */ /* 0x010fe40000000000 */
[----:B------:R-:W-:Y:S02]  /*9220*/  FADD R205, R208, R205 ;  /* 0x000000cdd0cd7221 */ /* 0x000fe40000000000 */
[----:B------:R-:W0:Y:S01]  /*9230*/  SHFL.BFLY PT, R208, R188, 0x1, 0x1f ;  /* 0x0c201f00bcd07f89 */ /* 0x000e2200000e0000 */
[----:B------:R-:W-:-:S03]  /*9240*/  FADD R185, R209, R185 ;  /* 0x000000b9d1b97221 */ /* 0x000fc60000000000 */
[----:B------:R-:W1:Y:S01]  /*9250*/  SHFL.BFLY PT, R209, R189, 0x1, 0x1f ;  /* 0x0c201f00bdd17f89 */ /* 0x000e6200000e0000 */
[----:B--2---:R-:W-:-:S03]  /*9260*/  FADD R186, R206, R186 ;  /* 0x000000baceba7221 */ /* 0x004fc60000000000 */
[----:B------:R-:W2:Y:S04]  /*9270*/  SHFL.BFLY PT, R206, R213, 0x1, 0x1f ;  /* 0x0c201f00d5ce7f89 */ /* 0x000ea800000e0000 */
[----:B------:R-:W3:Y:S04]  /*9280*/  SHFL.BFLY PT, R210, R215, 0x1, 0x1f ;  /* 0x0c201f00d7d27f89 */ /* 0x000ee800000e0000 */
[----:B------:R4:W-:Y:S04]  /*9290*/  @P6 STS [R174+0x10000], R177 ;  /* 0x010000b1ae006388 */ /* 0x0009e80000000800 */
[----:B------:R2:W-:Y:S01]  /*92a0*/  @P6 STS [R167+0x10000], R178 ;  /* 0x010000b2a7006388 */ /* 0x0005e20000000800 */
[----:B0-----:R-:W-:-:S03]  /*92b0*/  FADD R208, R188, R208 ;  /* 0x000000d0bcd07221 */ /* 0x001fc60000000000 */
[----:B----4-:R0:W5:Y:S01]  /*92c0*/  LDL.LU R174, [R1+0x238] ;  /* 0x0002380001ae7983 */ /* 0x0101620000300800 */
[----:B-1----:R-:W-:-:S03]  /*92d0*/  FADD R209, R189, R209 ;  /* 0x000000d1bdd17221 */ /* 0x002fc60000000000 */
[----:B------:R-:W4:Y:S01]  /*92e0*/  LDL R177, [R1] ;  /* 0x0000000001b17983 */ /* 0x000f220000100800 */
[----:B--2---:R-:W-:-:S03]  /*92f0*/  FADD R206, R213, R206 ;  /* 0x000000ced5ce7221 */ /* 0x004fc60000000000 */
[----:B------:R0:W5:Y:S01]  /*9300*/  LDL.LU R167, [R1+0x234] ;  /* 0x0002340001a77983 */ /* 0x0001620000300800 */
[----:B---3--:R-:W-:-:S03]  /*9310*/  FADD R210, R215, R210 ;  /* 0x000000d2d7d27221 */ /* 0x008fc60000000000 */
[----:B------:R-:W2:Y:S04]  /*9320*/  LDL R188, [R1+0x1c] ;  /* 0x00001c0001bc7983 */ /* 0x000ea80000100800 */
[----:B------:R-:W3:Y:S04]  /*9330*/  LDL R189, [R1+0x18] ;  /* 0x0000180001bd7983 */ /* 0x000ee80000100800 */
[----:B------:R1:W-:Y:S04]  /*9340*/  @P6 STS [R175+0x10000], R179 ;  /* 0x010000b3af006388 */ /* 0x0003e80000000800 */
[----:B------:R-:W4:Y:S04]  /*9350*/  LDL R213, [R1+0x14] ;  /* 0x0000140001d57983 */ /* 0x000f280000100800 */
[----:B------:R0:W-:Y:S04]  /*9360*/  @P6 STS [R165+0x10000], R176 ;  /* 0x010000b0a5006388 */ /* 0x0001e80000000800 */
[----:B------:R-:W4:Y:S04]  /*9370*/  LDL R215, [R1+0x10] ;  /* 0x0000100001d77983 */ /* 0x000f280000100800 */
[----:B-1----:R-:W4:Y:S04]  /*9380*/  LDL R179, [R1+0x8] ;  /* 0x0000080001b37983 */ /* 0x002f280000100800 */
[----:B0-----:R-:W4:Y:S04]  /*9390*/  LDL R176, [R1+0xc] ;  /* 0x00000c0001b07983 */ /* 0x001f280000100800 */
[----:B------:R-:W4:Y:S01]  /*93a0*/  LDL R178, [R1+0x4] ;  /* 0x0000040001b27983 */ /* 0x000f220000100800 */
[----:B------:R-:W-:Y:S01]  /*93b0*/  FMUL R45, R45, 1.4426950216293334961 ;  /* 0x3fb8aa3b2d2d7820 */ /* 0x000fe20000400000 */
[----:B------:R-:W0:Y:S01]  /*93c0*/  MUFU.EX2 R51, R187 ;  /* 0x000000bb00337308 */ /* 0x000e220000000800 */
[----:B------:R-:W-:-:S07]  /*93d0*/  FMUL R190, R190, 1.4426950216293334961 ;  /* 0x3fb8aa3bbebe7820 */ /* 0x000fce0000400000 */
[----:B------:R-:W1:Y:S08]  /*93e0*/  MUFU.EX2 R45, R45 ;  /* 0x0000002d002d7308 */ /* 0x000e700000000800 */
[----:B------:R-:W1:Y:S01]  /*93f0*/  MUFU.EX2 R49, R190 ;  /* 0x000000be00317308 */ /* 0x000e620000000800 */
[----:B0-----:R-:W-:Y:S02]  /*9400*/  FADD R204, R51, R52 ;  /* 0x0000003433cc7221 */ /* 0x001fe40000000000 */
[----:B-1----:R-:W-:-:S03]  /*9410*/  FADD R207, R45, R46 ;  /* 0x0000002e2dcf7221 */ /* 0x002fc60000000000 */
[----:B------:R-:W0:Y:S04]  /*9420*/  SHFL.BFLY PT, R184, R204, 0x2, 0x1f ;  /* 0x0c401f00ccb87f89 */ /* 0x000e2800000e0000 */
[----:B------:R-:W1:Y:S01]  /*9430*/  SHFL.BFLY PT, R187, R207, 0x2, 0x1f ;  /* 0x0c401f00cfbb7f89 */ /* 0x000e6200000e0000 */
[----:B------:R-:W-:-:S05]  /*9440*/  FADD R191, R49, R50 ;  /* 0x0000003231bf7221 */ /* 0x000fca0000000000 */
[----:B------:R-:W1:Y:S01]  /*9450*/  SHFL.BFLY PT, R190, R191, 0x2, 0x1f ;  /* 0x0c401f00bfbe7f89 */ /* 0x000e6200000e0000 */
[----:B0-----:R-:W-:Y:S02]  /*9460*/  FADD R184, R204, R184 ;  /* 0x000000b8ccb87221 */ /* 0x001fe40000000000 */
[----:B-1----:R-:W-:-:S03]  /*9470*/  FADD R187, R207, R187 ;  /* 0x000000bbcfbb7221 */ /* 0x002fc60000000000 */
[----:B------:R-:W0:Y:S04]  /*9480*/  SHFL.BFLY PT, R214, R184, 0x1, 0x1f ;  /* 0x0c201f00b8d67f89 */ /* 0x000e2800000e0000 */
[----:B------:R-:W1:Y:S01]  /*9490*/  SHFL.BFLY PT, R207, R185, 0x1, 0x1f ;  /* 0x0c201f00b9cf7f89 */ /* 0x000e6200000e0000 */
[----:B------:R-:W-:-:S03]  /*94a0*/  FADD R190, R191, R190 ;  /* 0x000000bebfbe7221 */ /* 0x000fc60000000000 */
[----:B------:R-:W1:Y:S04]  /*94b0*/  SHFL.BFLY PT, R204, R187, 0x1, 0x1f ;  /* 0x0c201f00bbcc7f89 */ /* 0x000e6800000e0000 */
[----:B------:R-:W1:Y:S04]  /*94c0*/  SHFL.BFLY PT, R191, R205, 0x1, 0x1f ;  /* 0x0c201f00cdbf7f89 */ /* 0x000e6800000e0000 */
[----:B------:R-:W1:Y:S01]  /*94d0*/  SHFL.BFLY PT, R211, R186, 0x1, 0x1f ;  /* 0x0c201f00bad37f89 */ /* 0x000e6200000e0000 */
[----:B0-----:R-:W-:Y:S02]  /*94e0*/  FADD R214, R184, R214 ;  /* 0x000000d6b8d67221 */ /* 0x001fe40000000000 */
[----:B-1----:R-:W-:-:S02]  /*94f0*/  FADD R207, R185, R207 ;  /* 0x000000cfb9cf7221 */ /* 0x002fc40000000000 */
[----:B------:R-:W4:Y:S01]  /*9500*/  LDL.64 R184, [R1+0x128] ;  /* 0x0001280001b87983 */ /* 0x000f220000100a00 */
[----:B------:R-:W-:Y:S02]  /*9510*/  FADD R204, R187, R204 ;  /* 0x000000ccbbcc7221 */ /* 0x000fe40000000000 */
[----:B------:R-:W-:Y:S01]  /*9520*/  FADD R191, R205, R191 ;  /* 0x000000bfcdbf7221 */ /* 0x000fe20000000000 */
[----:B------:R-:W0:Y:S01]  /*9530*/  SHFL.BFLY PT, R212, R190, 0x1, 0x1f ;  /* 0x0c201f00bed47f89 */ /* 0x000e2200000e0000 */
[----:B------:R-:W-:-:S03]  /*9540*/  FADD R211, R186, R211 ;  /* 0x000000d3bad37221 */ /* 0x000fc60000000000 */
[----:B------:R-:W1:Y:S01]  /*9550*/  S2R R175, SR_TID.X ;  /* 0x0000000000af7919 */ /* 0x000e620000002100 */
[----:B------:R-:W-:Y:S02]  /*9560*/  FADD R169, -R203, R169 ;  /* 0x000000a9cba97221 */ /* 0x000fe40000000100 */
[----:B------:R-:W-:Y:S01]  /*9570*/  FADD R170, -R202, R170 ;  /* 0x000000aacaaa7221 */ /* 0x000fe20000000100 */
[----:B------:R-:W4:Y:S01]  /*9580*/  LDL.64 R186, [R1+0x100] ;  /* 0x0001000001ba7983 */ /* 0x000f220000100a00 */
[----:B0-----:R-:W-:Y:S01]  /*9590*/  FADD R212, R190, R212 ;  /* 0x000000d4bed47221 */ /* 0x001fe20000000000 */
[----:B-1----:R-:W-:Y:S02]  /*95a0*/  LOP3.LUT R175, R175, 0xff, RZ, 0xc0, !PT ;  /* 0x000000ffafaf7812 */ /* 0x002fe400078ec0ff */
[----:B--2---:R-:W-:Y:S04]  /*95b0*/  @P6 STS [R188+0x10000], R210 ;  /* 0x010000d2bc006388 */ /* 0x004fe80000000800 */
[----:B---3--:R-:W-:Y:S04]  /*95c0*/  @P6 STS [R189+0x10000], R206 ;  /* 0x010000cebd006388 */ /* 0x008fe80000000800 */
[----:B----4-:R-:W-:Y:S04]  /*95d0*/  @P6 STS [R213+0x10000], R209 ;  /* 0x010000d1d5006388 */ /* 0x010fe80000000800 */
[----:B------:R0:W-:Y:S04]  /*95e0*/  @P6 STS [R215+0x10000], R208 ;  /* 0x010000d0d7006388 */ /* 0x0001e80000000800 */
[----:B------:R-:W-:Y:S04]  /*95f0*/  @P6 STS [R176+0x10000], R207 ;  /* 0x010000cfb0006388 */ /* 0x000fe80000000800 */
[----:B------:R-:W-:Y:S04]  /*9600*/  @P6 STS [R179+0x10000], R191 ;  /* 0x010000bfb3006388 */ /* 0x000fe80000000800 */
[----:B------:R1:W-:Y:S04]  /*9610*/  @P6 STS [R178+0x10000], R204 ;  /* 0x010000ccb2006388 */ /* 0x0003e80000000800 */
[----:B------:R2:W-:Y:S04]  /*9620*/  @P6 STS [R177+0x10000], R211 ;  /* 0x010000d3b1006388 */ /* 0x0005e80000000800 */
[----:B0-----:R-:W0:Y:S04]  /*9630*/  S2R R215, SR_TID.X ;  /* 0x0000000000d77919 */ /* 0x001e280000002100 */
[----:B-1----:R-:W3:Y:S04]  /*9640*/  LDL.64 R204, [R1+0x120] ;  /* 0x0001200001cc7983 */ /* 0x002ee80000100a00 */
[----:B--2---:R-:W2:Y:S04]  /*9650*/  LDL.64 R210, [R1+0x108] ;  /* 0x0001080001d27983 */ /* 0x004ea80000100a00 */
[----:B------:R-:W-:Y:S04]  /*9660*/  @P6 STS [R252+0x10000], R212 ;  /* 0x010000d4fc006388 */ /* 0x000fe80000000800 */
[----:B------:R-:W-:Y:S04]  /*9670*/  @P6 STS [R251+0x10000], R214 ;  /* 0x010000d6fb006388 */ /* 0x000fe80000000800 */
[----:B------:R-:W-:Y:S06]  /*9680*/  BAR.SYNC.DEFER_BLOCKING 0x0 ;  /* 0x0000000000007b1d */ /* 0x000fec0000010000 */
[----:B------:R-:W1:Y:S04]  /*9690*/  S2R R213, SR_TID.X ;  /* 0x0000000000d57919 */ /* 0x000e680000002100 */
[----:B------:R-:W4:Y:S01]  /*96a0*/  S2R R189, SR_TID.X ;  /* 0x0000000000bd7919 */ /* 0x000f220000002100 */
[----:B------:R-:W-:-:S02]  /*96b0*/  FMUL R169, R169, 1.4426950216293334961 ;  /* 0x3fb8aa3ba9a97820 */ /* 0x000fc40000400000 */
[----:B------:R-:W-:Y:S01]  /*96c0*/  FMUL R170, R170, 1.4426950216293334961 ;  /* 0x3fb8aa3baaaa7820 */ /* 0x000fe20000400000 */
[----:B------:R-:W2:Y:S01]  /*96d0*/  LDL.64 R190, [R1+0x118] ;  /* 0x0001180001be7983 */ /* 0x000ea20000100a00 */
[----:B------:R-:W-:-:S03]  /*96e0*/  FADD R163, -R199, R163 ;  /* 0x000000a3c7a37221 */ /* 0x000fc60000000100 */
[----:B------:R-:W2:Y:S04]  /*96f0*/  LDL.64 R208, [R1+0xe8] ;  /* 0x0000e80001d07983 */ /* 0x000ea80000100a00 */
[----:B------:R-:W2:Y:S04]  /*9700*/  LDL.64 R206, [R1+0xe0] ;  /* 0x0000e00001ce7983 */ /* 0x000ea80000100a00 */
[----:B------:R-:W0:Y:S04]  /*9710*/  LDS R178, [R175.X4+0x10000] ;  /* 0x01000000afb27984 */ /* 0x000e280000004800 */
[----:B------:R-:W1:Y:S04]  /*9720*/  LDS R176, [R175.X4+0x10400] ;  /* 0x01040000afb07984 */ /* 0x000e680000004800 */
[----:B0-----:R-:W0:Y:S04]  /*9730*/  SHFL.BFLY PT, R179, R178, 0x2, 0x1f ;  /* 0x0c401f00b2b37f89 */ /* 0x001e2800000e0000 */
[----:B-1----:R-:W1:Y:S01]  /*9740*/  SHFL.BFLY PT, R177, R176, 0x2, 0x1f ;  /* 0x0c401f00b0b17f89 */ /* 0x002e6200000e0000 */
[----:B0-----:R-:W-:-:S02]  /*9750*/  FADD R179, R178, R179 ;  /* 0x000000b3b2b37221 */ /* 0x001fc40000000000 */
[----:B-1----:R-:W-:-:S03]  /*9760*/  FADD R177, R176, R177 ;  /* 0x000000b1b0b17221 */ /* 0x002fc60000000000 */
[----:B------:R-:W0:Y:S04]  /*9770*/  SHFL.BFLY PT, R178, R179, 0x1, 0x1f ;  /* 0x0c201f00b3b27f89 */ /* 0x000e2800000e0000 */
[----:B------:R-:W1:Y:S01]  /*9780*/  SHFL.BFLY PT, R176, R177, 0x1, 0x1f ;  /* 0x0c201f00b1b07f89 */ /* 0x000e6200000e0000 */
[----:B0-----:R-:W-:Y:S02]  /*9790*/  FADD R178, R179, R178 ;  /* 0x000000b2b3b27221 */ /* 0x001fe40000000000 */
[----:B-1----:R-:W-:-:S03]  /*97a0*/  FADD R176, R177, R176 ;  /* 0x000000b0b1b07221 */ /* 0x002fc60000000000 */
[----:B------:R-:W-:Y:S04]  /*97b0*/  @!P5 STS [R175.X4+0x10000], R178 ;  /* 0x010000b2af00d388 */ /* 0x000fe80000004800 */
[----:B------:R-:W-:Y:S04]  /*97c0*/  @!P5 STS [R175.X4+0x10400], R176 ;  /* 0x010400b0af00d388 */ /* 0x000fe80000004800 */
[----:B------:R-:W-:Y:S01]  /*97d0*/  BAR.SYNC.DEFER_BLOCKING 0x0 ;  /* 0x0000000000007b1d */ /* 0x000fe20000010000 */
[----:B------:R-:W-:Y:S02]  /*97e0*/  LOP3.LUT R215, R215, 0x1c, RZ, 0xc0, !PT ;  /* 0x0000001cd7d77812 */ /* 0x000fe400078ec0ff */
[----:B------:R-:W-:-:S04]  /*97f0*/  LOP3.LUT R213, R213, 0x1c, RZ, 0xc0, !PT ;  /* 0x0000001cd5d57812 */ /* 0x000fc800078ec0ff */
[----:B------:R-:W-:Y:S01]  /*9800*/  LEA.HI R213, R213, 0x10, RZ, 0x1e ;  /* 0x00000010d5d57811 */ /* 0x000fe200078ff0ff */
[----:B------:R0:W1:Y:S01]  /*9810*/  MUFU.EX2 R177, R169 ;  /* 0x000000a900b17308 */ /* 0x0000620000000800 */
[----:B----4-:R-:W-:Y:S01]  /*9820*/  LOP3.LUT R189, R189, 0x1c, RZ, 0xc0, !PT ;  /* 0x0000001cbdbd7812 */ /* 0x010fe200078ec0ff */
[----:B------:R-:W4:Y:S04]  /*9830*/  LDS R178, [R215.X4+0x10000] ;  /* 0x01000000d7b27984 */ /* 0x000f280000004800 */
[----:B0-----:R0:W-:Y:S01]  /*9840*/  LDS R169, [R213.X16+0x10000] ;  /* 0x01000000d5a97984 */ /* 0x0011e2000000c800 */
[----:B------:R-:W-:Y:S01]  /*9850*/  LEA.HI R189, R189, 0x8, RZ, 0x1e ;  /* 0x00000008bdbd7811 */ /* 0x000fe200078ff0ff */
[----:B------:R-:W4:Y:S01]  /*9860*/  MUFU.EX2 R170, R170 ;  /* 0x000000aa00aa7308 */ /* 0x000f220000000800 */
[----:B------:R-:W-:Y:S01]  /*9870*/  FMUL R163, R163, 1.4426950216293334961 ;  /* 0x3fb8aa3ba3a37820 */ /* 0x000fe20000400000 */
[----:B------:R-:W-:Y:S04]  /*9880*/  LDS R217, [R217.X16+0x10000] ;  /* 0x01000000d9d97984 */ /* 0x000fe8000000c800 */
[----:B0-----:R-:W0:Y:S04]  /*9890*/  S2R R213, SR_TID.X ;  /* 0x0000000000d57919 */ /* 0x001e280000002100 */
[----:B------:R-:W0:Y:S01]  /*98a0*/  LDS R176, [R189.X16+0x10000] ;  /* 0x01000000bdb07984 */ /* 0x000e22000000c800 */
[----:B-1----:R-:W-:-:S02]  /*98b0*/  FMUL R40, R177, R40 ;  /* 0x00000028b1287220 */ /* 0x002fc40000400000 */
[C---:B------:R-:W-:Y:S02]  /*98c0*/  FMUL R41, R177.reuse, R41 ;  /* 0x00000029b1297220 */ /* 0x040fe40000400000 */
[C---:B------:R-:W-:Y:S02]  /*98d0*/  FMUL R36, R177.reuse, R36 ;  /* 0x00000024b1247220 */ /* 0x040fe40000400000 */
[C---:B------:R-:W-:Y:S02]  /*98e0*/  FMUL R37, R177.reuse, R37 ;  /* 0x00000025b1257220 */ /* 0x040fe40000400000 */
[C---:B------:R-:W-:Y:S02]  /*98f0*/  FMUL R32, R177.reuse, R32 ;  /* 0x00000020b1207220 */ /* 0x040fe40000400000 */
[C---:B------:R-:W-:Y:S02]  /*9900*/  FMUL R33, R177.reuse, R33 ;  /* 0x00000021b1217220 */ /* 0x040fe40000400000 */
[----:B------:R-:W-:-:S02]  /*9910*/  FMUL R28, R177, R28 ;  /* 0x0000001cb11c7220 */ /* 0x000fc40000400000 */
[C---:B------:R-:W-:Y:S02]  /*9920*/  FMUL R29, R177.reuse, R29 ;  /* 0x0000001db11d7220 */ /* 0x040fe40000400000 */
[----:B----4-:R-:W-:Y:S01]  /*9930*/  FFMA R250, R177, R250, R178 ;  /* 0x000000fab1fa7223 */ /* 0x010fe200000000b2 */
[----:B0-----:R-:W-:Y:S01]  /*9940*/  LOP3.LUT R213, R213, 0x1c, RZ, 0xc0, !PT ;  /* 0x0000001cd5d57812 */ /* 0x001fe200078ec0ff */
[C---:B------:R-:W-:Y:S02]  /*9950*/  FMUL R42, R170.reuse, R42 ;  /* 0x0000002aaa2a7220 */ /* 0x040fe40000400000 */
[C---:B------:R-:W-:Y:S01]  /*9960*/  FMUL R43, R170.reuse, R43 ;  /* 0x0000002baa2b7220 */ /* 0x040fe20000400000 */
[----:B------:R-:W-:Y:S01]  /*9970*/  LEA.HI R213, R213, 0x18, RZ, 0x1e ;  /* 0x00000018d5d57811 */ /* 0x000fe200078ff0ff */
[----:B------:R-:W-:Y:S02]  /*9980*/  FADD R177, -R201, R168 ;  /* 0x000000a8c9b17221 */ /* 0x000fe40000000100 */
[----:B------:R-:W-:-:S02]  /*9990*/  FMUL R38, R170, R38 ;  /* 0x00000026aa267220 */ /* 0x000fc40000400000 */
[C---:B------:R-:W-:Y:S01]  /*99a0*/  FMUL R39, R170.reuse, R39 ;  /* 0x00000027aa277220 */ /* 0x040fe20000400000 */
[----:B------:R0:W1:Y:S01]  /*99b0*/  LDS R168, [R213.X16+0x10000] ;  /* 0x01000000d5a87984 */ /* 0x000062000000c800 */
[C---:B------:R-:W-:Y:S02]  /*99c0*/  FMUL R34, R170.reuse, R34 ;  /* 0x00000022aa227220 */ /* 0x040fe40000400000 */
[C---:B------:R-:W-:Y:S02]  /*99d0*/  FMUL R35, R170.reuse, R35 ;  /* 0x00000023aa237220 */ /* 0x040fe40000400000 */
[C---:B------:R-:W-:Y:S02]  /*99e0*/  FMUL R30, R170.reuse, R30 ;  /* 0x0000001eaa1e7220 */ /* 0x040fe40000400000 */
[----:B------:R-:W-:Y:S01]  /*99f0*/  FMUL R31, R170, R31 ;  /* 0x0000001faa1f7220 */ /* 0x000fe20000400000 */
[----:B0-----:R-:W0:Y:S01]  /*9a00*/  S2R R213, SR_TID.X ;  /* 0x0000000000d57919 */ /* 0x001e220000002100 */
[----:B------:R-:W-:-:S02]  /*9a10*/  FMUL R177, R177, 1.4426950216293334961 ;  /* 0x3fb8aa3bb1b17820 */ /* 0x000fc40000400000 */
[----:B------:R-:W-:Y:S01]  /*9a20*/  FFMA R249, R170, R249, R176 ;  /* 0x000000f9aaf97223 */ /* 0x000fe200000000b0 */
[----:B------:R-:W-:Y:S01]  /*9a30*/  MUFU.EX2 R163, R163 ;  /* 0x000000a300a37308 */ /* 0x000fe20000000800 */
[----:B------:R-:W4:Y:S07]  /*9a40*/  LDL.64 R188, [R1+0x110] ;  /* 0x0001100001bc7983 */ /* 0x000f2e0000100a00 */
[----:B------:R0:W1:Y:S02]  /*9a50*/  MUFU.EX2 R176, R177 ;  /* 0x000000b100b07308 */ /* 0x0000640000000800 */
[----:B0-----:R-:W-:Y:S01]  /*9a60*/  FADD R177, -R200, R220 ;  /* 0x000000dcc8b17221 */ /* 0x001fe20000000100 */
[----:B------:R-:W-:-:S03]  /*9a70*/  LOP3.LUT R213, R213, 0x1c, RZ, 0xc0, !PT ;  /* 0x0000001cd5d57812 */ /* 0x000fc600078ec0ff */
[----:B------:R-:W-:Y:S01]  /*9a80*/  FMUL R177, R177, 1.4426950216293334961 ;  /* 0x3fb8aa3bb1b17820 */ /* 0x000fe20000400000 */
[----:B------:R-:W-:Y:S01]  /*9a90*/  LEA.HI R213, R213, 0x20, RZ, 0x1e ;  /* 0x00000020d5d57811 */ /* 0x000fe200078ff0ff */
[----:B-1----:R-:W-:-:S04]  /*9aa0*/  FFMA R248, R176, R248, R169 ;  /* 0x000000f8b0f87223 */ /* 0x002fc800000000a9 */
[----:B------:R-:W0:Y:S01]  /*9ab0*/  MUFU.EX2 R177, R177 ;  /* 0x000000b100b17308 */ /* 0x000e220000000800 */
[----:B------:R-:W-:Y:S04]  /*9ac0*/  LDS R169, [R219.X16+0x10000] ;  /* 0x01000000dba97984 */ /* 0x000fe8000000c800 */
[----:B------:R-:W1:Y:S01]  /*9ad0*/  LDS R170, [R213.X16+0x10000] ;  /* 0x01000000d5aa7984 */ /* 0x000e62000000c800 */
[----:B0-----:R-:W-:Y:S02]  /*9ae0*/  FFMA R247, R177, R247, R168 ;  /* 0x000000f7b1f77223 */ /* 0x001fe400000000a8 */
[----:B------:R-:W-:-:S04]  /*9af0*/  FADD R168, -R198, R221 ;  /* 0x000000ddc6a87221 */ /* 0x000fc80000000100 */
[----:B------:R-:W-:Y:S02]  /*9b00*/  FMUL R168, R168, 1.4426950216293334961 ;  /* 0x3fb8aa3ba8a87820 */ /* 0x000fe40000400000 */
[C---:B------:R-:W-:Y:S02]  /*9b10*/  FMUL R26, R177.reuse, R26 ;  /* 0x0000001ab11a7220 */ /* 0x040fe40000400000 */
[C---:B------:R-:W-:Y:S02]  /*9b20*/  FMUL R27, R177.reuse, R27 ;  /* 0x0000001bb11b7220 */ /* 0x040fe40000400000 */
[C---:B------:R-:W-:Y:S02]  /*9b30*/  FMUL R22, R177.reuse, R22 ;  /* 0x00000016b1167220 */ /* 0x040fe40000400000 */
[C---:B------:R-:W-:Y:S02]  /*9b40*/  FMUL R23, R177.reuse, R23 ;  /* 0x00000017b1177220 */ /* 0x040fe40000400000 */
[----:B------:R-:W-:-:S02]  /*9b50*/  FMUL R18, R177, R18 ;  /* 0x00000012b1127220 */ /* 0x000fc40000400000 */
[C---:B------:R-:W-:Y:S02]  /*9b60*/  FMUL R19, R177.reuse, R19 ;  /* 0x00000013b1137220 */ /* 0x040fe40000400000 */
[C---:B------:R-:W-:Y:S02]  /*9b70*/  FMUL R14, R177.reuse, R14 ;  /* 0x0000000eb10e7220 */ /* 0x040fe40000400000 */
[----:B------:R-:W-:Y:S02]  /*9b80*/  FMUL R15, R177, R15 ;  /* 0x0000000fb10f7220 */ /* 0x000fe40000400000 */
[----:B------:R0:W3:Y:S01]  /*9b90*/  MUFU.EX2 R177, R168 ;  /* 0x000000a800b17308 */ /* 0x0000e20000000800 */
[----:B-1----:R-:W-:Y:S02]  /*9ba0*/  FFMA R246, R163, R246, R170 ;  /* 0x000000f6a3f67223 */ /* 0x002fe400000000aa */
[----:B0-----:R-:W-:-:S04]  /*9bb0*/  FADD R168, -R196, R223 ;  /* 0x000000dfc4a87221 */ /* 0x001fc80000000100 */
[----:B------:R-:W-:Y:S02]  /*9bc0*/  FMUL R170, R168, 1.4426950216293334961 ;  /* 0x3fb8aa3ba8aa7820 */ /* 0x000fe40000400000 */
[----:B---3--:R-:W-:Y:S02]  /*9bd0*/  FFMA R245, R177, R245, R169 ;  /* 0x000000f5b1f57223 */ /* 0x008fe400000000a9 */
[C---:B------:R-:W-:Y:S02]  /*9be0*/  IMAD.WIDE R168, R2.reuse, 0x2, R184 ;  /* 0x0000000202a87825 */ /* 0x040fe400078e02b8 */
[----:B------:R-:W3:Y:S04]  /*9bf0*/  LDL.64 R184, [R1+0xf8] ;  /* 0x0000f80001b87983 */ /* 0x000ee80000100a00 */
[----:B------:R0:W3:Y:S02]  /*9c00*/  LDG.E.U16 R220, [R168.64] ;  /* 0x00000006a8dc7981 */ /* 0x0000e4000c1e1500 */
[----:B0-----:R-:W-:-:S02]  /*9c10*/  IMAD.WIDE R168, R2, 0x2, R204 ;  /* 0x0000000202a87825 */ /* 0x001fc400078e02cc */
[----:B------:R-:W3:Y:S04]  /*9c20*/  LDL.64 R204, [R1+0xd8] ;  /* 0x0000d80001cc7983 */ /* 0x000ee80000100a00 */
[----:B------:R2:W3:Y:S02]  /*9c30*/  LDG.E.U16 R219, [R168.64] ;  /* 0x00000006a8db7981 */ /* 0x0004e4000c1e1500 */
[----:B--2---:R-:W-:-:S05]  /*9c40*/  IMAD.WIDE R168, R2, 0x2, R210 ;  /* 0x0000000202a87825 */ /* 0x004fca00078e02d2 */
[----:B------:R0:W2:Y:S04]  /*9c50*/  LDG.E.U16 R214, [R168.64] ;  /* 0x00000006a8d67981 */ /* 0x0000a8000c1e1500 */
[----:B0-----:R-:W2:Y:S01]  /*9c60*/  LDL.64 R168, [R1+0xf0] ;  /* 0x0000f00001a87983 */ /* 0x001ea20000100a00 */
[C---:B------:R-:W-:Y:S02]  /*9c70*/  FMUL R24, R176.reuse, R24 ;  /* 0x00000018b0187220 */ /* 0x040fe40000400000 */
[C---:B------:R-:W-:Y:S02]  /*9c80*/  FMUL R25, R176.reuse, R25 ;  /* 0x00000019b0197220 */ /* 0x040fe40000400000 */
[C---:B------:R-:W-:Y:S02]  /*9c90*/  FMUL R20, R176.reuse, R20 ;  /* 0x00000014b0147220 */ /* 0x040fe40000400000 */
[----:B------:R-:W-:-:S02]  /*9ca0*/  FMUL R21, R176, R21 ;  /* 0x00000015b0157220 */ /* 0x000fc40000400000 */
[C---:B------:R-:W-:Y:S02]  /*9cb0*/  FMUL R16, R176.reuse, R16 ;  /* 0x00000010b0107220 */ /* 0x040fe40000400000 */
[C---:B------:R-:W-:Y:S02]  /*9cc0*/  FMUL R17, R176.reuse, R17 ;  /* 0x00000011b0117220 */ /* 0x040fe40000400000 */
[C---:B------:R-:W-:Y:S02]  /*9cd0*/  FMUL R12, R176.reuse, R12 ;  /* 0x0000000cb00c7220 */ /* 0x040fe40000400000 */
[----:B------:R-:W-:Y:S02]  /*9ce0*/  FMUL R13, R176, R13 ;  /* 0x0000000db00d7220 */ /* 0x000fe40000400000 */
[----:B------:R-:W0:Y:S01]  /*9cf0*/  LDS R176, [R218.X16+0x10000] ;  /* 0x01000000dab07984 */ /* 0x000e22000000c800 */
[----:B------:R-:W-:-:S04]  /*9d00*/  FADD R178, -R197, R224 ;  /* 0x000000e0c5b27221 */ /* 0x000fc80000000100 */
[----:B------:R-:W-:-:S06]  /*9d10*/  FMUL R178, R178, 1.4426950216293334961 ;  /* 0x3fb8aa3bb2b27820 */ /* 0x000fcc0000400000 */
[----:B------:R-:W0:Y:S01]  /*9d20*/  MUFU.EX2 R178, R178 ;  /* 0x000000b200b27308 */ /* 0x000e220000000800 */
[C---:B------:R-:W-:Y:S02]  /*9d30*/  FMUL R10, R177.reuse, R10 ;  /* 0x0000000ab10a7220 */ /* 0x040fe40000400000 */
[C---:B------:R-:W-:Y:S02]  /*9d40*/  FMUL R11, R177.reuse, R11 ;  /* 0x0000000bb10b7220 */ /* 0x040fe40000400000 */
[C---:B------:R-:W-:Y:S02]  /*9d50*/  FMUL R6, R177.reuse, R6 ;  /* 0x00000006b1067220 */ /* 0x040fe40000400000 */
[C---:B------:R-:W-:Y:S02]  /*9d60*/  FMUL R7, R177.reuse, R7 ;  /* 0x00000007b1077220 */ /* 0x040fe40000400000 */
[C---:B------:R-:W-:Y:S02]  /*9d70*/  FMUL R142, R177.reuse, R142 ;  /* 0x0000008eb18e7220 */ /* 0x040fe40000400000 */
[----:B------:R-:W-:-:S02]  /*9d80*/  FMUL R143, R177, R143 ;  /* 0x0000008fb18f7220 */ /* 0x000fc40000400000 */
[C---:B------:R-:W-:Y:S02]  /*9d90*/  FMUL R146, R177.reuse, R146 ;  /* 0x00000092b1927220 */ /* 0x040fe40000400000 */
[----:B------:R-:W-:Y:S02]  /*9da0*/  FMUL R147, R177, R147 ;  /* 0x00000093b1937220 */ /* 0x000fe40000400000 */
[----:B0-----:R-:W-:Y:S02]  /*9db0*/  FFMA R244, R178, R244, R176 ;  /* 0x000000f4b2f47223 */ /* 0x001fe400000000b0 */
[C---:B------:R-:W-:Y:S02]  /*9dc0*/  IMAD.WIDE R176, R2.reuse, 0x2, R190 ;  /* 0x0000000202b07825 */ /* 0x040fe400078e02be */
[----:B------:R-:W4:Y:S04]  /*9dd0*/  LDL.64 R190, [R1+0xd0] ;  /* 0x0000d00001be7983 */ /* 0x000f280000100a00 */
[----:B------:R0:W4:Y:S02]  /*9de0*/  LDG.E.U16 R218, [R176.64] ;  /* 0x00000006b0da7981 */ /* 0x000124000c1e1500 */
[----:B0-----:R-:W-:-:S02]  /*9df0*/  IMAD.WIDE R176, R2, 0x2, R186 ;  /* 0x0000000202b07825 */ /* 0x001fc400078e02ba */
[----:B------:R-:W4:Y:S04]  /*9e00*/  LDL.64 R186, [R1+0xb8] ;  /* 0x0000b80001ba7983 */ /* 0x000f280000100a00 */
[----:B------:R0:W4:Y:S01]  /*9e10*/  LDG.E.U16 R213, [R176.64] ;  /* 0x00000006b0d57981 */ /* 0x000122000c1e1500 */
[----:B--2---:R-:W-:-:S05]  /*9e20*/  IMAD.WIDE R168, R2, 0x2, R168 ;  /* 0x0000000202a87825 */ /* 0x004fca00078e02a8 */
[----:B------:R3:W2:Y:S02]  /*9e30*/  LDG.E.U16 R210, [R168.64] ;  /* 0x00000006a8d27981 */ /* 0x0006a4000c1e1500 */
[----:B---3--:R-:W-:-:S05]  /*9e40*/  IMAD.WIDE R168, R2, 0x2, R204 ;  /* 0x0000000202a87825 */ /* 0x008fca00078e02cc */
[----:B------:R1:W4:Y:S04]  /*9e50*/  LDG.E.U16 R205, [R168.64] ;  /* 0x00000006a8cd7981 */ /* 0x000328000c1e1500 */
[----:B-1----:R-:W2:Y:S01]  /*9e60*/  LDL.64 R168, [R1+0xc0] ;  /* 0x0000c00001a87983 */ /* 0x002ea20000100a00 */
[----:B0-----:R-:W-:-:S04]  /*9e70*/  IMAD.WIDE R176, R2, 0x2, R208 ;  /* 0x0000000202b07825 */ /* 0x001fc800078e02d0 */
[C---:B------:R-:W-:Y:S01]  /*9e80*/  FMUL R148, R178.reuse, R148 ;  /* 0x00000094b2947220 */ /* 0x040fe20000400000 */
[----:B------:R0:W4:Y:S01]  /*9e90*/  LDG.E.U16 R209, [R176.64] ;  /* 0x00000006b0d17981 */ /* 0x000122000c1e1500 */
[C---:B------:R-:W-:Y:S02]  /*9ea0*/  FMUL R149, R178.reuse, R149 ;  /* 0x00000095b2957220 */ /* 0x040fe40000400000 */
[C---:B------:R-:W-:Y:S02]  /*9eb0*/  FMUL R136, R178.reuse, R136 ;  /* 0x00000088b2887220 */ /* 0x040fe40000400000 */
[C---:B------:R-:W-:Y:S02]  /*9ec0*/  FMUL R137, R178.reuse, R137 ;  /* 0x00000089b2897220 */ /* 0x040fe40000400000 */
[C---:B------:R-:W-:Y:S02]  /*9ed0*/  FMUL R132, R178.reuse, R132 ;  /* 0x00000084b2847220 */ /* 0x040fe40000400000 */
[----:B------:R-:W-:-:S02]  /*9ee0*/  FMUL R133, R178, R133 ;  /* 0x00000085b2857220 */ /* 0x000fc40000400000 */
[C---:B------:R-:W-:Y:S02]  /*9ef0*/  FMUL R128, R178.reuse, R128 ;  /* 0x00000080b2807220 */ /* 0x040fe40000400000 */
[----:B------:R-:W-:Y:S02]  /*9f00*/  FMUL R129, R178, R129 ;  /* 0x00000081b2817220 */ /* 0x000fe40000400000 */
[----:B----4-:R-:W-:Y:S02]  /*9f10*/  IMAD.WIDE R178, R2, 0x2, R188 ;  /* 0x0000000202b27825 */ /* 0x010fe400078e02bc */
[----:B------:R-:W4:Y:S02]  /*9f20*/  LDL.64 R188, [R1+0xc8] ;  /* 0x0000c80001bc7983 */ /* 0x000f240000100a00 */
[C---:B------:R-:W-:Y:S02]  /*9f30*/  FMUL R8, R163.reuse, R8 ;  /* 0x00000008a3087220 */ /* 0x040fe40000400000 */
[----:B------:R-:W-:-:S02]  /*9f40*/  FMUL R9, R163, R9 ;  /* 0x00000009a3097220 */ /* 0x000fc40000400000 */
[----:B------:R-:W-:Y:S02]  /*9f50*/  FMUL R4, R163, R4 ;  /* 0x00000004a3047220 */ /* 0x000fe40000400000 */
[----:B0-----:R-:W-:-:S04]  /*9f60*/  IMAD.WIDE R176, R2, 0x2, R190 ;  /* 0x0000000202b07825 */ /* 0x001fc800078e02be */
[C---:B------:R-:W-:Y:S01]  /*9f70*/  FMUL R5, R163.reuse, R5 ;  /* 0x00000005a3057220 */ /* 0x040fe20000400000 */
[----:B------:R0:W4:Y:S01]  /*9f80*/  LDG.E.U16 R191, [R176.64] ;  /* 0x00000006b0bf7981 */ /* 0x000122000c1e1500 */
[C---:B------:R-:W-:Y:S02]  /*9f90*/  FMUL R140, R163.reuse, R140 ;  /* 0x0000008ca38c7220 */ /* 0x040fe40000400000 */
[C---:B------:R-:W-:Y:S02]  /*9fa0*/  FMUL R141, R163.reuse, R141 ;  /* 0x0000008da38d7220 */ /* 0x040fe40000400000 */
[C---:B------:R-:W-:Y:S02]  /*9fb0*/  FMUL R144, R163.reuse, R144 ;  /* 0x00000090a3907220 */ /* 0x040fe40000400000 */
[----:B------:R-:W-:Y:S02]  /*9fc0*/  FMUL R145, R163, R145 ;  /* 0x00000091a3917220 */ /* 0x000fe40000400000 */
[----:B------:R1:W2:Y:S01]  /*9fd0*/  LDS R163, [R216.X16+0x10000] ;  /* 0x01000000d8a37984 */ /* 0x0002a2000000c800 */
[----:B0-----:R-:W-:-:S03]  /*9fe0*/  IMAD.WIDE R176, R2, 0x2, R186 ;  /* 0x0000000202b07825 */ /* 0x001fc600078e02ba */
[----:B-1----:R0:W4:Y:S02]  /*9ff0*/  LDG.E.U16 R216, [R178.64] ;  /* 0x00000006b2d87981 */ /* 0x002124000c1e1500 */
[C---:B0-----:R-:W-:Y:S02]  /*a000*/  IMAD.WIDE R178, R2.reuse, 0x2, R184 ;  /* 0x0000000202b27825 */ /* 0x041fe400078e02b8 */
[----:B------:R-:W4:Y:S01]  /*a010*/  LDL.64 R184, [R1+0xb0] ;  /* 0x0000b00001b87983 */ /* 0x000f220000100a00 */
[----:B------:R-:W0:Y:S03]  /*a020*/  MUFU.EX2 R170, R170 ;  /* 0x000000aa00aa7308 */ /* 0x000e260000000800 */
[----:B------:R1:W4:Y:S01]  /*a030*/  LDG.E.U16 R211, [R178.64] ;  /* 0x00000006b2d37981 */ /* 0x000322000c1e1500 */
[----:B--2---:R-:W-:-:S05]  /*a040*/  IMAD.WIDE R168, R2, 0x2, R168 ;  /* 0x0000000202a87825 */ /* 0x004fca00078e02a8 */
[----:B------:R2:W3:Y:S04]  /*a050*/  LDG.E.U16 R187, [R168.64] ;  /* 0x00000006a8bb7981 */ /* 0x0004e8000c1e1500 */
[----:B--2---:R-:W2:Y:S01]  /*a060*/  LDL.64 R168, [R1+0xa8] ;  /* 0x0000a80001a87983 */ /* 0x004ea20000100a00 */
[----:B-1----:R-:W-:-:S05]  /*a070*/  IMAD.WIDE R178, R2, 0x2, R206 ;  /* 0x0000000202b27825 */ /* 0x002fca00078e02ce */
[----:B------:R4:W3:Y:S02]  /*a080*/  LDG.E.U16 R207, [R178.64] ;  /* 0x00000006b2cf7981 */ /* 0x0008e4000c1e1500 */
[----:B----4-:R-:W-:-:S05]  /*a090*/  IMAD.WIDE R178, R2, 0x2, R188 ;  /* 0x0000000202b27825 */ /* 0x010fca00078e02bc */
[----:B------:R1:W4:Y:S01]  /*a0a0*/  LDG.E.U16 R189, [R178.64] ;  /* 0x00000006b2bd7981 */ /* 0x000322000c1e1500 */
[C---:B0-----:R-:W-:Y:S02]  /*a0b0*/  FMUL R150, R170.reuse, R150 ;  /* 0x00000096aa967220 */ /* 0x041fe40000400000 */
[C---:B------:R-:W-:Y:S02]  /*a0c0*/  FMUL R151, R170.reuse, R151 ;  /* 0x00000097aa977220 */ /* 0x040fe40000400000 */
[C---:B------:R-:W-:Y:S02]  /*a0d0*/  FMUL R138, R170.reuse, R138 ;  /* 0x0000008aaa8a7220 */ /* 0x040fe40000400000 */
[C---:B------:R-:W-:Y:S02]  /*a0e0*/  FMUL R139, R170.reuse, R139 ;  /* 0x0000008baa8b7220 */ /* 0x040fe40000400000 */
[C---:B------:R-:W-:Y:S02]  /*a0f0*/  FMUL R134, R170.reuse, R134 ;  /* 0x00000086aa867220 */ /* 0x040fe40000400000 */
[----:B------:R-:W-:-:S02]  /*a100*/  FMUL R135, R170, R135 ;  /* 0x00000087aa877220 */ /* 0x000fc40000400000 */
[C---:B------:R-:W-:Y:S02]  /*a110*/  FMUL R130, R170.reuse, R130 ;  /* 0x00000082aa827220 */ /* 0x040fe40000400000 */
[C---:B------:R-:W-:Y:S02]  /*a120*/  FMUL R131, R170.reuse, R131 ;  /* 0x00000083aa837220 */ /* 0x040fe40000400000 */
[----:B------:R-:W-:Y:S02]  /*a130*/  FFMA R243, R170, R243, R163 ;  /* 0x000000f3aaf37223 */ /* 0x000fe400000000a3 */
[C---:B-1----:R-:W-:Y:S02]  /*a140*/  IMAD.WIDE R178, R2.reuse, 0x2, R184 ;  /* 0x0000000202b27825 */ /* 0x042fe400078e02b8 */
[----:B------:R0:W3:Y:S04]  /*a150*/  LDG.E.U16 R185, [R176.64] ;  /* 0x00000006b0b97981 */ /* 0x0000e8000c1e1500 */
[----:B------:R1:W3:Y:S04]  /*a160*/  LDG.E.U16 R170, [R178.64] ;  /* 0x00000006b2aa7981 */ /* 0x0002e8000c1e1500 */
[----:B0-----:R-:W3:Y:S04]  /*a170*/  LDL.64 R176, [R1+0xa0] ;  /* 0x0000a00001b07983 */ /* 0x001ee80000100a00 */
[----:B-1----:R-:W3:Y:S01]  /*a180*/  LDL.64 R178, [R1+0x98] ;  /* 0x0000980001b27983 */ /* 0x002ee20000100a00 */
[----:B--2---:R-:W-:-:S05]  /*a190*/  IMAD.WIDE R168, R2, 0x2, R168 ;  /* 0x0000000202a87825 */ /* 0x004fca00078e02a8 */
[----:B------:R0:W2:Y:S04]  /*a1a0*/  LDG.E.U16 R163, [R168.64] ;  /* 0x00000006a8a37981 */ /* 0x0000a8000c1e1500 */
[----:B0-----:R-:W2:Y:S01]  /*a1b0*/  LDL.64 R168, [R1+0x90] ;  /* 0x0000900001a87983 */ /* 0x001ea20000100a00 */
[----:B---3--:R-:W-:-:S05]  /*a1c0*/  IMAD.WIDE R178, R2, 0x2, R178 ;  /* 0x0000000202b27825 */ /* 0x008fca00078e02b2 */
[----:B------:R0:W3:Y:S04]  /*a1d0*/  LDG.E.U16 R186, [R178.64] ;  /* 0x00000006b2ba7981 */ /* 0x0000e8000c1e1500 */
[----:B0-----:R-:W3:Y:S01]  /*a1e0*/  LDL.64 R178, [R1+0x80] ;  /* 0x0000800001b27983 */ /* 0x001ee20000100a00 */
[----:B--2---:R-:W-:-:S05]  /*a1f0*/  IMAD.WIDE R168, R2, 0x2, R168 ;  /* 0x0000000202a87825 */ /* 0x004fca00078e02a8 */
[----:B------:R0:W2:Y:S04]  /*a200*/  LDG.E.U16 R188, [R168.64] ;  /* 0x00000006a8bc7981 */ /* 0x0000a8000c1e1500 */
[----:B0-----:R-:W2:Y:S01]  /*a210*/  LDL.64 R168, [R1+0x78] ;  /* 0x0000780001a87983 */ /* 0x001ea20000100a00 */
[----:B------:R-:W-:-:S05]  /*a220*/  IMAD.WIDE R176, R2, 0x2, R176 ;  /* 0x0000000202b07825 */ /* 0x000fca00078e02b0 */
[----:B------:R0:W4:Y:S04]  /*a230*/  LDG.E.U16 R184, [R176.64] ;  /* 0x00000006b0b87981 */ /* 0x000128000c1e1500 */
[----:B0-----:R-:W4:Y:S01]  /*a240*/  LDL.64 R176, [R1+0x88] ;  /* 0x0000880001b07983 */ /* 0x001f220000100a00 */
[----:B---3--:R-:W-:-:S05]  /*a250*/  IMAD.WIDE R178, R2, 0x2, R178 ;  /* 0x0000000202b27825 */ /* 0x008fca00078e02b2 */
[----:B------:R0:W3:Y:S04]  /*a260*/  LDG.E.U16 R204, [R178.64] ;  /* 0x00000006b2cc7981 */ /* 0x0000e8000c1e1500 */
[----:B0-----:R-:W3:Y:S01]  /*a270*/  LDL.64 R178, [R1+0x68] ;  /* 0x0000680001b27983 */ /* 0x001ee20000100a00 */
[----:B--2---:R-:W-:-:S05]  /*a280*/  IMAD.WIDE R168, R2, 0x2, R168 ;  /* 0x0000000202a87825 */ /* 0x004fca00078e02a8 */
[----:B------:R0:W2:Y:S04]  /*a290*/  LDG.E.U16 R206, [R168.64] ;  /* 0x00000006a8ce7981 */ /* 0x0000a8000c1e1500 */
[----:B0-----:R-:W2:Y:S01]  /*a2a0*/  LDL.64 R168, [R1+0x60] ;  /* 0x0000600001a87983 */ /* 0x001ea20000100a00 */
[----:B----4-:R-:W-:-:S05]  /*a2b0*/  IMAD.WIDE R176, R2, 0x2, R176 ;  /* 0x0000000202b07825 */ /* 0x010fca00078e02b0 */
[----:B------:R0:W4:Y:S04]  /*a2c0*/  LDG.E.U16 R190, [R176.64] ;  /* 0x00000006b0be7981 */ /* 0x000128000c1e1500 */
[----:B0-----:R-:W4:Y:S01]  /*a2d0*/  LDL.64 R176, [R1+0x70] ;  /* 0x0000700001b07983 */ /* 0x001f220000100a00 */
[----:B---3--:R-:W-:-:S06]  /*a2e0*/  IMAD.WIDE R178, R2, 0x2, R178 ;  /* 0x0000000202b27825 */ /* 0x008fcc00078e02b2 */
[----:B------:R0:W3:Y:S01]  /*a2f0*/  LDG.E.U16 R178, [R178.64] ;  /* 0x00000006b2b27981 */ /* 0x0000e2000c1e1500 */
[----:B--2---:R-:W-:-:S05]  /*a300*/  IMAD.WIDE R168, R2, 0x2, R168 ;  /* 0x0000000202a87825 */ /* 0x004fca00078e02a8 */
[----:B0-----:R0:W2:Y:S04]  /*a310*/  LDG.E.U16 R179, [R168.64] ;  /* 0x00000006a8b37981 */ /* 0x0010a8000c1e1500 */
[----:B0-----:R-:W2:Y:S01]  /*a320*/  LDL.64 R168, [R1+0x58] ;  /* 0x0000580001a87983 */ /* 0x001ea20000100a00 */
[----:B----4-:R-:W-:-:S05]  /*a330*/  IMAD.WIDE R176, R2, 0x2, R176 ;  /* 0x0000000202b07825 */ /* 0x010fca00078e02b0 */
[----:B------:R0:W4:Y:S02]  /*a340*/  LDG.E.U16 R208, [R176.64] ;  /* 0x00000006b0d07981 */ /* 0x000124000c1e1500 */
[----:B0-----:R-:W-:-:S04]  /*a350*/  FADD R176, -R195, R226 ;  /* 0x000000e2c3b07221 */ /* 0x001fc80000000100 */
[----:B------:R-:W-:-:S04]  /*a360*/  FMUL R176, R176, 1.4426950216293334961 ;  /* 0x3fb8aa3bb0b07820 */ /* 0x000fc80000400000 */
[----:B------:R0:W1:Y:S02]  /*a370*/  MUFU.EX2 R223, R176 ;  /* 0x000000b000df7308 */ /* 0x0000640000000800 */
[----:B0-----:R-:W3:Y:S01]  /*a380*/  LDL.64 R176, [R1+0x50] ;  /* 0x0000500001b07983 */ /* 0x001ee20000100a00 */
[----:B--2---:R-:W-:-:S05]  /*a390*/  IMAD.WIDE R168, R2, 0x2, R168 ;  /* 0x0000000202a87825 */ /* 0x004fca00078e02a8 */
[----:B------:R0:W2:Y:S04]  /*a3a0*/  LDG.E.U16 R212, [R168.64] ;  /* 0x00000006a8d47981 */ /* 0x0000a8000c1e1500 */
[----:B0-----:R-:W2:Y:S01]  /*a3b0*/  LDL.64 R168, [R1+0x48] ;  /* 0x0000480001a87983 */ /* 0x001ea20000100a00 */
[----:B------:R-:W-:-:S05]  /*a3c0*/  LEA.HI R215, R215, 0x48, RZ, 0x1e ;  /* 0x00000048d7d77811 */ /* 0x000fca00078ff0ff */
[----:B------:R0:W0:Y:S01]  /*a3d0*/  LDS R221, [R215.X16+0x10000] ;  /* 0x01000000d7dd7984 */ /* 0x000022000000c800 */
[----:B---3--:R-:W-:-:S06]  /*a3e0*/  IMAD.WIDE R176, R2, 0x2, R176 ;  /* 0x0000000202b07825 */ /* 0x008fcc00078e02b0 */
[----:B------:R3:W4:Y:S02]  /*a3f0*/  LDG.E.U16 R177, [R176.64] ;  /* 0x00000006b0b17981 */ /* 0x000724000c1e1500 */
[----:B---3--:R-:W-:Y:S02]  /*a400*/  FADD R176, -R194, R227 ;  /* 0x000000e3c2b07221 */ /* 0x008fe40000000100 */
[----:B------:R-:W3:Y:S01]  /*a410*/  LDL.64 R226, [R1+0x38] ;  /* 0x0000380001e27983 */ /* 0x000ee20000100a00 */
[----:B--2---:R-:W-:-:S05]  /*a420*/  IMAD.WIDE R168, R2, 0x2, R168 ;  /* 0x0000000202a87825 */ /* 0x004fca00078e02a8 */
[----:B0-----:R0:W2:Y:S04]  /*a430*/  LDG.E.U16 R215, [R168.64] ;  /* 0x00000006a8d77981 */ /* 0x0010a8000c1e1500 */
[----:B0-----:R-:W2:Y:S01]  /*a440*/  LDL.64 R168, [R1+0x40] ;  /* 0x0000400001a87983 */ /* 0x001ea20000100a00 */
[----:B-1----:R-:W-:Y:S02]  /*a450*/  FFMA R242, R223, R242, R217 ;  /* 0x000000f2dff27223 */ /* 0x002fe400000000d9 */
[----:B--2---:R-:W-:-:S05]  /*a460*/  IMAD.WIDE R168, R2, 0x2, R168 ;  /* 0x0000000202a87825 */ /* 0x004fca00078e02a8 */
[----:B------:R3:W2:Y:S02]  /*a470*/  LDG.E.U16 R217, [R168.64] ;  /* 0x00000006a8d97981 */ /* 0x0006a4000c1e1500 */
[----:B---3--:R-:W-:-:S05]  /*a480*/  IMAD.WIDE R168, R2, 0x2, R226 ;  /* 0x0000000202a87825 */ /* 0x008fca00078e02e2 */
[----:B------:R0:W3:Y:S04]  /*a490*/  LDG.E.U16 R226, [R168.64] ;  /* 0x00000006a8e27981 */ /* 0x0000e8000c1e1500 */
[----:B0-----:R-:W2:Y:S04]  /*a4a0*/  LDL.64 R168, [R1+0x30] ;  /* 0x0000300001a87983 */ /* 0x001ea80000100a00 */
[----:B------:R-:W0:Y:S01]  /*a4b0*/  S2R R224, SR_TID.X ;  /* 0x0000000000e07919 */ /* 0x000e220000002100 */
[----:B------:R-:W-:-:S06]  /*a4c0*/  FMUL R176, R176, 1.4426950216293334961 ;  /* 0x3fb8aa3bb0b07820 */ /* 0x000fcc0000400000 */
[----:B------:R-:W1:Y:S01]  /*a4d0*/  MUFU.EX2 R176, R176 ;  /* 0x000000b000b07308 */ /* 0x000e620000000800 */
[----:B0-----:R-:W-:-:S04]  /*a4e0*/  LOP3.LUT R224, R224, 0x1c, RZ, 0xc0, !PT ;  /* 0x0000001ce0e07812 */ /* 0x001fc800078ec0ff */
[----:B------:R-:W-:Y:S01]  /*a4f0*/  LEA.HI R224, R224, 0x50, RZ, 0x1e ;  /* 0x00000050e0e07811 */ /* 0x000fe200078ff0ff */
[C---:B-1----:R-:W-:Y:S02]  /*a500*/  FFMA R241, R176.reuse, R241, R221 ;  /* 0x000000f1b0f17223 */ /* 0x042fe400000000dd */
        /* <DEDUP_REMOVED lines=8> */
[----:B------:R0:W1:Y:S04]  /*a590*/  LDS R176, [R224.X16+0x10000] ;  /* 0x01000000e0b07984 */ /* 0x000068000000c800 */
[----:B0-----:R-:W0:Y:S01]  /*a5a0*/  S2R R224, SR_TID.X ;  /* 0x0000000000e07919 */ /* 0x001e220000002100 */
[----:B------:R-:W-:Y:S01]  /*a5b0*/  F2FP.BF16.PACK_AB R155, R156, R155 ;  /* 0x0000009b9c9b723e */ /* 0x000fe200000010ff */
[----:B--2---:R-:W-:-:S06]  /*a5c0*/  IMAD.WIDE R168, R2, 0x2, R168 ;  /* 0x0000000202a87825 */ /* 0x004fcc00078e02a8 */
[----:B------:R2:W3:Y:S01]  /*a5d0*/  LDG.E.U16 R168, [R168.64] ;  /* 0x00000006a8a87981 */ /* 0x0004e2000c1e1500 */
[----:B0-----:R-:W-:-:S04]  /*a5e0*/  LOP3.LUT R224, R224, 0x1c, RZ, 0xc0, !PT ;  /* 0x0000001ce0e07812 */ /* 0x001fc800078ec0ff */
[----:B------:R-:W-:-:S05]  /*a5f0*/  LEA.HI R224, R224, 0x58, RZ, 0x1e ;  /* 0x00000058e0e07811 */ /* 0x000fca00078ff0ff */
[----:B------:R0:W1:Y:S04]  /*a600*/  LDS R156, [R224.X16+0x10000] ;  /* 0x01000000e09c7984 */ /* 0x000068000000c800 */
[----:B0-----:R-:W0:Y:S04]  /*a610*/  S2R R224, SR_TID.X ;  /* 0x0000000000e07919 */ /* 0x001e280000002100 */
[----:B------:R-:W2:Y:S01]  /*a620*/  S2R R227, SR_TID.X ;  /* 0x0000000000e37919 */ /* 0x000ea20000002100 */
[----:B------:R-:W-:Y:S01]  /*a630*/  F2FP.BF16.PACK_AB R157, R158, R157 ;  /* 0x0000009d9e9d723e */ /* 0x000fe200000010ff */
[----:B------:R-:W-:-:S02]  /*a640*/  FMUL R124, R223, R124 ;  /* 0x0000007cdf7c7220 */ /* 0x000fc40000400000 */
[C---:B------:R-:W-:Y:S02]  /*a650*/  FMUL R125, R223.reuse, R125 ;  /* 0x0000007ddf7d7220 */ /* 0x040fe40000400000 */
[C---:B------:R-:W-:Y:S02]  /*a660*/  FMUL R120, R223.reuse, R120 ;  /* 0x00000078df787220 */ /* 0x040fe40000400000 */
[C---:B------:R-:W-:Y:S02]  /*a670*/  FMUL R121, R223.reuse, R121 ;  /* 0x00000079df797220 */ /* 0x040fe40000400000 */
[----:B------:R-:W-:Y:S01]  /*a680*/  FMUL R116, R223, R116 ;  /* 0x00000074df747220 */ /* 0x000fe20000400000 */
[----:B0-----:R-:W-:-:S04]  /*a690*/  LOP3.LUT R224, R224, 0x1c, RZ, 0xc0, !PT ;  /* 0x0000001ce0e07812 */ /* 0x001fc800078ec0ff */
[----:B------:R-:W-:Y:S02]  /*a6a0*/  LEA.HI R224, R224, 0x60, RZ, 0x1e ;  /* 0x00000060e0e07811 */ /* 0x000fe400078ff0ff */
[----:B--2---:R-:W-:Y:S01]  /*a6b0*/  LOP3.LUT R227, R227, 0x1c, RZ, 0xc0, !PT ;  /* 0x0000001ce3e37812 */ /* 0x004fe200078ec0ff */
[C---:B------:R-:W-:Y:S02]  /*a6c0*/  FMUL R117, R223.reuse, R117 ;  /* 0x00000075df757220 */ /* 0x040fe40000400000 */
[C---:B------:R-:W-:Y:S01]  /*a6d0*/  FMUL R112, R223.reuse, R112 ;  /* 0x00000070df707220 */ /* 0x040fe20000400000 */
[----:B------:R0:W2:Y:S01]  /*a6e0*/  LDS R158, [R224.X16+0x10000] ;  /* 0x01000000e09e7984 */ /* 0x0000a2000000c800 */
[----:B------:R-:W-:Y:S01]  /*a6f0*/  FMUL R113, R223, R113 ;  /* 0x00000071df717220 */ /* 0x000fe20000400000 */
[C---:B------:R-:W-:Y:S02]  /*a700*/  LEA.HI R223, R227.reuse, 0x70, RZ, 0x1e ;  /* 0x00000070e3df7811 */ /* 0x040fe400078ff0ff */
[----:B0-----:R-:W-:-:S04]  /*a710*/  LEA.HI R224, R227, 0x68, RZ, 0x1e ;  /* 0x00000068e3e07811 */ /* 0x001fc800078ff0ff */
[----:B------:R-:W-:Y:S01]  /*a720*/  LDS R223, [R223.X16+0x10000] ;  /* 0x01000000dfdf7984 */ /* 0x000fe2000000c800 */
[----:B------:R-:W-:-:S03]  /*a730*/  LEA.HI R227, R227, 0x78, RZ, 0x1e ;  /* 0x00000078e3e37811 */ /* 0x000fc600078ff0ff */
[----:B------:R-:W-:Y:S04]  /*a740*/  LDS R224, [R224.X16+0x10000] ;  /* 0x01000000e0e07984 */ /* 0x000fe8000000c800 */
[----:B------:R-:W-:Y:S04]  /*a750*/  LDS R221, [R227.X16+0x10000] ;  /* 0x01000000e3dd7984 */ /* 0x000fe8000000c800 */
[----:B------:R-:W-:Y:S01]  /*a760*/  BAR.SYNC.DEFER_BLOCKING 0x0 ;  /* 0x0000000000007b1d */ /* 0x000fe20000010000 */
[----:B------:R-:W-:-:S04]  /*a770*/  FADD R169, -R193, R228 ;  /* 0x000000e4c1a97221 */ /* 0x000fc80000000100 */
[----:B------:R-:W-:Y:S01]  /*a780*/  FMUL R169, R169, 1.4426950216293334961 ;  /* 0x3fb8aa3ba9a97820 */ /* 0x000fe20000400000 */
[----:B------:R-:W-:-:S05]  /*a790*/  F2FP.BF16.PACK_AB R159, R160, R159 ;  /* 0x0000009fa09f723e */ /* 0x000fca00000010ff */
[----:B------:R-:W1:Y:S01]  /*a7a0*/  MUFU.EX2 R169, R169 ;  /* 0x000000a900a97308 */ /* 0x000e620000000800 */
[----:B------:R-:W-:Y:S02]  /*a7b0*/  F2FP.BF16.PACK_AB R161, R162, R161 ;  /* 0x000000a1a2a1723e */ /* 0x000fe400000010ff */
[----:B------:R-:W-:Y:S02]  /*a7c0*/  F2FP.BF16.PACK_AB R53, R54, R53 ;  /* 0x000000353635723e */ /* 0x000fe400000010ff */
[----:B------:R-:W-:Y:S02]  /*a7d0*/  F2FP.BF16.PACK_AB R55, R56, R55 ;  /* 0x000000373837723e */ /* 0x000fe400000010ff */
[----:B------:R-:W-:Y:S02]  /*a7e0*/  F2FP.BF16.PACK_AB R57, R58, R57 ;  /* 0x000000393a39723e */ /* 0x000fe400000010ff */
[----:B------:R-:W-:Y:S02]  /*a7f0*/  F2FP.BF16.PACK_AB R59, R100, R59 ;  /* 0x0000003b643b723e */ /* 0x000fe400000010ff */
[----:B------:R-:W-:-:S02]  /*a800*/  F2FP.BF16.PACK_AB R101, R102, R101 ;  /* 0x000000656665723e */ /* 0x000fc400000010ff */
[----:B------:R-:W-:Y:S02]  /*a810*/  F2FP.BF16.PACK_AB R103, R152, R103 ;  /* 0x000000679867723e */ /* 0x000fe400000010ff */
[----:B------:R-:W-:Y:S02]  /*a820*/  F2FP.BF16.PACK_AB R153, R154, R153 ;  /* 0x000000999a99723e */ /* 0x000fe400000010ff */
[----:B------:R-:W-:Y:S02]  /*a830*/  F2FP.BF16.PACK_AB R44, R44, R171 ;  /* 0x000000ab2c2c723e */ /* 0x000fe400000010ff */
[----:B------:R-:W-:Y:S02]  /*a840*/  F2FP.BF16.PACK_AB R45, R46, R45 ;  /* 0x0000002d2e2d723e */ /* 0x000fe400000010ff */
[----:B------:R-:W-:Y:S02]  /*a850*/  F2FP.BF16.PACK_AB R47, R48, R47 ;  /* 0x0000002f302f723e */ /* 0x000fe400000010ff */
[----:B------:R-:W-:-:S02]  /*a860*/  F2FP.BF16.PACK_AB R49, R50, R49 ;  /* 0x000000313231723e */ /* 0x000fc400000010ff */
[----:B------:R-:W-:Y:S01]  /*a870*/  F2FP.BF16.PACK_AB R51, R52, R51 ;  /* 0x000000333433723e */ /* 0x000fe200000010ff */
[----:B------:R-:W-:Y:S01]  /*a880*/  FADD R160, -R192, R230 ;  /* 0x000000e6c0a07221 */ /* 0x000fe20000000100 */
[----:B------:R-:W-:Y:S01]  /*a890*/  STS.U16 [R232+0x10000], R220 ;  /* 0x010000dce8007388 */ /* 0x000fe20000000400 */
[----:B------:R-:W-:-:S03]  /*a8a0*/  FADD R56, -R183, R229 ;  /* 0x000000e5b7387221 */ /* 0x000fc60000000100 */
[----:B------:R-:W-:Y:S01]  /*a8b0*/  STS.U16 [R232+0x10200], R219 ;  /* 0x010200dbe8007388 */ /* 0x000fe20000000400 */
[----:B------:R-:W-:-:S03]  /*a8c0*/  FMUL R54, R160, 1.4426950216293334961 ;  /* 0x3fb8aa3ba0367820 */ /* 0x000fc60000400000 */
        /* <DEDUP_REMOVED lines=21> */
[----:B----4-:R-:W-:Y:S04]  /*aa20*/  STS.U16 [R232+0x12e00], R208 ;  /* 0x012e00d0e8007388 */ /* 0x010fe80000000400 */
[----:B------:R-:W-:Y:S04]  /*aa30*/  STS.U16 [R232+0x13000], R178 ;  /* 0x013000b2e8007388 */ /* 0x000fe80000000400 */
[----:B------:R-:W-:Y:S04]  /*aa40*/  STS.U16 [R232+0x13200], R179 ;  /* 0x013200b3e8007388 */ /* 0x000fe80000000400 */
[----:B------:R-:W-:Y:S04]  /*aa50*/  STS.U16 [R232+0x13400], R212 ;  /* 0x013400d4e8007388 */ /* 0x000fe80000000400 */
[----:B------:R-:W-:Y:S04]  /*aa60*/  STS.U16 [R232+0x13600], R177 ;  /* 0x013600b1e8007388 */ /* 0x000fe80000000400 */
[----:B------:R-:W-:Y:S04]  /*aa70*/  STS.U16 [R232+0x13800], R215 ;  /* 0x013800d7e8007388 */ /* 0x000fe80000000400 */
[----:B------:R-:W-:Y:S04]  /*aa80*/  STS.U16 [R232+0x13a00], R217 ;  /* 0x013a00d9e8007388 */ /* 0x000fe80000000400 */
[----:B---3--:R-:W-:Y:S01]  /*aa90*/  STS.U16 [R232+0x13c00], R226 ;  /* 0x013c00e2e8007388 */ /* 0x008fe20000000400 */
[----:B------:R-:W-:Y:S01]  /*aaa0*/  FMUL R56, R56, 1.4426950216293334961 ;  /* 0x3fb8aa3b38387820 */ /* 0x000fe20000400000 */
[----:B------:R-:W0:Y:S01]  /*aab0*/  MUFU.EX2 R54, R54 ;  /* 0x0000003600367308 */ /* 0x000e220000000800 */
[----:B-1----:R-:W-:-:S07]  /*aac0*/  FFMA R240, R169, R240, R176 ;  /* 0x000000f0a9f07223 */ /* 0x002fce00000000b0 */
[----:B------:R-:W2:Y:S01]  /*aad0*/  MUFU.EX2 R176, R56 ;  /* 0x0000003800b07308 */ /* 0x000ea20000000800 */
[C---:B0-----:R-:W-:Y:S02]  /*aae0*/  FFMA R239, R54.reuse, R239, R156 ;  /* 0x000000ef36ef7223 */ /* 0x041fe4000000009c */
        /* <DEDUP_REMOVED lines=8> */
[----:B--2---:R-:W-:Y:S01]  /*ab70*/  FFMA R238, R176, R238, R158 ;  /* 0x000000eeb0ee7223 */ /* 0x004fe2000000009e */
[----:B------:R-:W-:Y:S04]  /*ab80*/  STS.U16 [R232+0x13e00], R168 ;  /* 0x013e00a8e8007388 */ /* 0x000fe80000000400 */
[----:B------:R-:W-:Y:S04]  /*ab90*/  STS [R164+0x14000], R155 ;  /* 0x0140009ba4007388 */ /* 0x000fe80000000800 */
        /* <DEDUP_REMOVED lines=15> */
[----:B------:R-:W-:Y:S06]  /*ac90*/  BAR.SYNC.DEFER_BLOCKING 0x0 ;  /* 0x0000000000007b1d */ /* 0x000fec0000010000 */
[----:B------:R-:W-:Y:S04]  /*aca0*/  LDSM.16.M88.4 R56, [R225+0x10000] ;  /* 0x01000000e138783b */ /* 0x000fe80000000200 */
[----:B------:R-:W-:Y:S04]  /*acb0*/  LDSM.16.M88.4 R52, [R225+0x11000] ;  /* 0x01100000e134783b */ /* 0x000fe80000000200 */
[----:B------:R-:W-:Y:S04]  /*acc0*/  LDSM.16.M88.4 R44, [R225+0x12000] ;  /* 0x01200000e12c783b */ /* 0x000fe80000000200 */
[----:B------:R-:W-:Y:S04]  /*acd0*/  LDSM.16.M88.4 R48, [R225+0x13000] ;  /* 0x01300000e130783b */ /* 0x000fe80000000200 */
[----:B------:R-:W0:Y:S04]  /*ace0*/  LDSM.16.M88.4 R156, [R166+0x14400] ;  /* 0x01440000a69c783b */ /* 0x000e280000000200 */
[----:B------:R-:W1:Y:S04]  /*acf0*/  LDSM.16.M88.4 R152, [R166+0x14c00] ;  /* 0x014c0000a698783b */ /* 0x000e680000000200 */
[----:B------:R-:W2:Y:S01]  /*ad00*/  LDSM.16.M88.4 R100, [R166+0x15000] ;  /* 0x01500000a664783b */ /* 0x000ea20000000200 */
[----:B------:R-:W-:-:S02]  /*ad10*/  FMUL R108, R169, R108 ;  /* 0x0000006ca96c7220 */ /* 0x000fc40000400000 */
[C---:B------:R-:W-:Y:S01]  /*ad20*/  FMUL R109, R169.reuse, R109 ;  /* 0x0000006da96d7220 */ /* 0x040fe20000400000 */
[----:B------:R-:W-:Y:S01]  /*ad30*/  LDSM.16.M88.4 R160, [R166+0x14800] ;  /* 0x01480000a6a0783b */ /* 0x000fe20000000200 */
[C---:B0-----:R-:W-:Y:S08]  /*ad40*/  HMMA.16816.F32.BF16 R24, R156.reuse, R56, R24 ;  /* 0x000000389c18723c */ /* 0x041ff00000041818 */
[C---:B------:R-:W-:Y:S08]  /*ad50*/  HMMA.16816.F32.BF16 R20, R156.reuse, R52, R20 ;  /* 0x000000349c14723c */ /* 0x040ff00000041814 */
[C---:B------:R-:W-:Y:S08]  /*ad60*/  HMMA.16816.F32.BF16 R16, R156.reuse, R44, R16 ;  /* 0x0000002c9c10723c */ /* 0x040ff00000041810 */
[----:B------:R-:W-:Y:S01]  /*ad70*/  HMMA.16816.F32.BF16 R12, R156, R48, R12 ;  /* 0x000000309c0c723c */ /* 0x000fe2000004180c */
[----:B------:R-:W0:Y:S01]  /*ad80*/  LDSM.16.M88.4 R156, [R166+0x15400] ;  /* 0x01540000a69c783b */ /* 0x000e220000000200 */
[----:B------:R-:W-:-:S02]  /*ad90*/  FMUL R104, R169, R104 ;  /* 0x00000068a9687220 */ /* 0x000fc40000400000 */
[C---:B------:R-:W-:Y:S02]  /*ada0*/  FMUL R105, R169.reuse, R105 ;  /* 0x00000069a9697220 */ /* 0x040fe40000400000 */
[C---:B------:R-:W-:Y:S02]  /*adb0*/  FMUL R64, R169.reuse, R64 ;  /* 0x00000040a9407220 */ /* 0x040fe40000400000 */
[C---:B------:R-:W-:Y:S01]  /*adc0*/  FMUL R65, R169.reuse, R65 ;  /* 0x00000041a9417220 */ /* 0x040fe20000400000 */
[C---:B-1----:R-:W-:Y:S01]  /*add0*/  HMMA.16816.F32.BF16 R148, R152.reuse, R56, R148 ;  /* 0x000000389894723c */ /* 0x042fe20000041894 */
[C---:B------:R-:W-:Y:S02]  /*ade0*/  FMUL R60, R169.reuse, R60 ;  /* 0x0000003ca93c7220 */ /* 0x040fe40000400000 */
[----:B------:R-:W-:Y:S02]  /*adf0*/  FMUL R61, R169, R61 ;  /* 0x0000003da93d7220 */ /* 0x000fe40000400000 */
[----:B------:R-:W1:Y:S03]  /*ae00*/  LDSM.16.M88.4 R168, [R166+0x14000] ;  /* 0x01400000a6a8783b */ /* 0x000e660000000200 */
[C---:B------:R-:W-:Y:S08]  /*ae10*/  HMMA.16816.F32.BF16 R136, R152.reuse, R52, R136 ;  /* 0x000000349888723c */ /* 0x040ff00000041888 */
[C---:B------:R-:W-:Y:S08]  /*ae20*/  HMMA.16816.F32.BF16 R132, R152.reuse, R44, R132 ;  /* 0x0000002c9884723c */ /* 0x040ff00000041884 */
[----:B------:R-:W-:Y:S01]  /*ae30*/  HMMA.16816.F32.BF16 R128, R152, R48, R128 ;  /* 0x000000309880723c */ /* 0x000fe20000041880 */
[----:B------:R-:W3:Y:S07]  /*ae40*/  LDSM.16.M88.4 R152, [R166+0x15800] ;  /* 0x01580000a698783b */ /* 0x000eee0000000200 */
[C---:B--2---:R-:W-:Y:S08]  /*ae50*/  HMMA.16816.F32.BF16 R124, R100.reuse, R56, R124 ;  /* 0x00000038647c723c */ /* 0x044ff0000004187c */
[C---:B------:R-:W-:Y:S08]  /*ae60*/  HMMA.16816.F32.BF16 R120, R100.reuse, R52, R120 ;  /* 0x000000346478723c */ /* 0x040ff00000041878 */
[C---:B------:R-:W-:Y:S08]  /*ae70*/  HMMA.16816.F32.BF16 R116, R100.reuse, R44, R116 ;  /* 0x0000002c6474723c */ /* 0x040ff00000041874 */
[----:B------:R-:W-:Y:S01]  /*ae80*/  HMMA.16816.F32.BF16 R112, R100, R48, R112 ;  /* 0x000000306470723c */ /* 0x000fe20000041870 */
[----:B------:R-:W2:Y:S01]  /*ae90*/  LDSM.16.M88.4 R100, [R166+0x15c00] ;  /* 0x015c0000a664783b */ /* 0x000ea20000000200 */
[----:B------:R-:W-:-:S02]  /*aea0*/  FADD R206, -R182, R231 ;  /* 0x000000e7b6ce7221 */ /* 0x000fc40000000100 */
[----:B------:R-:W-:-:S04]  /*aeb0*/  FADD R205, -R181, R233 ;  /* 0x000000e9b5cd7221 */ /* 0x000fc80000000100 */
[----:B0-----:R-:W-:Y:S01]  /*aec0*/  HMMA.16816.F32.BF16 R108, R156, R56, R108 ;  /* 0x000000389c6c723c */ /* 0x001fe2000004186c */
[----:B------:R-:W-:Y:S02]  /*aed0*/  FMUL R206, R206, 1.4426950216293334961 ;  /* 0x3fb8aa3bcece7820 */ /* 0x000fe40000400000 */
[----:B------:R-:W-:-:S05]  /*aee0*/  FMUL R205, R205, 1.4426950216293334961 ;  /* 0x3fb8aa3bcdcd7820 */ /* 0x000fca0000400000 */
[C---:B------:R-:W-:Y:S08]  /*aef0*/  HMMA.16816.F32.BF16 R104, R156.reuse, R52, R104 ;  /* 0x000000349c68723c */ /* 0x040ff00000041868 */
[C---:B------:R-:W-:Y:S08]  /*af00*/  HMMA.16816.F32.BF16 R64, R156.reuse, R44, R64 ;  /* 0x0000002c9c40723c */ /* 0x040ff00000041840 */
[----:B------:R-:W-:Y:S07]  /*af10*/  HMMA.16816.F32.BF16 R60, R156, R48, R60 ;  /* 0x000000309c3c723c */ /* 0x000fee000004183c */
[----:B------:R-:W-:-:S04]  /*af20*/  FADD R156, -R180, R234 ;  /* 0x000000eab49c7221 */ /* 0x000fc80000000100 */
[----:B------:R-:W-:Y:S01]  /*af30*/  FMUL R156, R156, 1.4426950216293334961 ;  /* 0x3fb8aa3b9c9c7820 */ /* 0x000fe20000400000 */
[----:B------:R-:W0:Y:S08]  /*af40*/  MUFU.EX2 R206, R206 ;  /* 0x000000ce00ce7308 */ /* 0x000e300000000800 */
[----:B------:R-:W4:Y:S08]  /*af50*/  MUFU.EX2 R205, R205 ;  /* 0x000000cd00cd7308 */ /* 0x000f300000000800 */
[----:B------:R-:W1:Y:S01]  /*af60*/  MUFU.EX2 R204, R156 ;  /* 0x0000009c00cc7308 */ /* 0x000e620000000800 */
[----:B------:R-:W-:-:S02]  /*af70*/  FMUL R76, R176, R76 ;  /* 0x0000004cb04c7220 */ /* 0x000fc40000400000 */
[----:B------:R-:W-:Y:S02]  /*af80*/  FMUL R77, R176, R77 ;  /* 0x0000004db04d7220 */ /* 0x000fe40000400000 */
[C---:B0-----:R-:W-:Y:S02]  /*af90*/  FMUL R78, R206.reuse, R78 ;  /* 0x0000004ece4e7220 */ /* 0x041fe40000400000 */
[----:B------:R-:W-:Y:S02]  /*afa0*/  FMUL R79, R206, R79 ;  /* 0x0000004fce4f7220 */ /* 0x000fe40000400000 */
[C---:B----4-:R-:W-:Y:S02]  /*afb0*/  FMUL R92, R205.reuse, R92 ;  /* 0x0000005ccd5c7220 */ /* 0x050fe40000400000 */
[----:B------:R-:W-:Y:S02]  /*afc0*/  FMUL R93, R205, R93 ;  /* 0x0000005dcd5d7220 */ /* 0x000fe40000400000 */
[----:B-1----:R-:W-:-:S02]  /*afd0*/  FMUL R94, R204, R94 ;  /* 0x0000005ecc5e7220 */ /* 0x002fc40000400000 */
[----:B------:R-:W-:Y:S01]  /*afe0*/  FMUL R95, R204, R95 ;  /* 0x0000005fcc5f7220 */ /* 0x000fe20000400000 */
[----:B------:R-:W-:Y:S01]  /*aff0*/  HMMA.16816.F32.BF16 R32, R168, R44, R32 ;  /* 0x0000002ca820723c */ /* 0x000fe20000041820 */
[C---:B------:R-:W-:Y:S02]  /*b000*/  FMUL R68, R176.reuse, R68 ;  /* 0x00000044b0447220 */ /* 0x040fe40000400000 */
[----:B------:R-:W-:Y:S02]  /*b010*/  FMUL R69, R176, R69 ;  /* 0x00000045b0457220 */ /* 0x000fe40000400000 */
[----:B------:R-:W-:-:S03]  /*b020*/  FMUL R70, R206, R70 ;  /* 0x00000046ce467220 */ /* 0x000fc60000400000 */
[----:B------:R-:W-:Y:S01]  /*b030*/  HMMA.16816.F32.BF16 R140, R160, R44, R140 ;  /* 0x0000002ca08c723c */ /* 0x000fe2000004188c */
[----:B------:R-:W-:Y:S02]  /*b040*/  FMUL R71, R206, R71 ;  /* 0x00000047ce477220 */ /* 0x000fe40000400000 */
[C---:B------:R-:W-:Y:S02]  /*b050*/  FMUL R72, R176.reuse, R72 ;  /* 0x00000048b0487220 */ /* 0x040fe40000400000 */
[----:B------:R-:W-:-:S03]  /*b060*/  FMUL R73, R176, R73 ;  /* 0x00000049b0497220 */ /* 0x000fc60000400000 */
[----:B---3--:R-:W-:Y:S01]  /*b070*/  HMMA.16816.F32.BF16 R76, R152, R44, R76 ;  /* 0x0000002c984c723c */ /* 0x008fe2000004184c */
[C---:B------:R-:W-:Y:S02]  /*b080*/  FMUL R74, R206.reuse, R74 ;  /* 0x0000004ace4a7220 */ /* 0x040fe40000400000 */
[----:B------:R-:W-:Y:S02]  /*b090*/  FMUL R75, R206, R75 ;  /* 0x0000004bce4b7220 */ /* 0x000fe40000400000 */
[----:B------:R-:W-:-:S03]  /*b0a0*/  FMUL R80, R176, R80 ;  /* 0x00000050b0507220 */ /* 0x000fc60000400000 */
[----:B--2---:R-:W-:Y:S01]  /*b0b0*/  HMMA.16816.F32.BF16 R92, R100, R44, R92 ;  /* 0x0000002c645c723c */ /* 0x004fe2000004185c */
[----:B------:R-:W0:Y:S01]  /*b0c0*/  S2R R44, SR_CTAID.X ;  /* 0x00000000002c7919 */ /* 0x000e220000002500 */
[----:B------:R-:W-:Y:S02]  /*b0d0*/  FMUL R81, R176, R81 ;  /* 0x00000051b0517220 */ /* 0x000fe40000400000 */
[C---:B------:R-:W-:Y:S02]  /*b0e0*/  FMUL R82, R206.reuse, R82 ;  /* 0x00000052ce527220 */ /* 0x040fe40000400000 */
[----:B------:R-:W-:Y:S02]  /*b0f0*/  FMUL R83, R206, R83 ;  /* 0x00000053ce537220 */ /* 0x000fe40000400000 */
[C---:B------:R-:W-:Y:S02]  /*b100*/  FMUL R84, R205.reuse, R84 ;  /* 0x00000054cd547220 */ /* 0x040fe40000400000 */
[----:B------:R-:W-:-:S02]  /*b110*/  FMUL R85, R205, R85 ;  /* 0x00000055cd557220 */ /* 0x000fc40000400000 */
[C---:B------:R-:W-:Y:S02]  /*b120*/  FMUL R86, R204.reuse, R86 ;  /* 0x00000056cc567220 */ /* 0x040fe40000400000 */
[C---:B------:R-:W-:Y:S02]  /*b130*/  FMUL R87, R204.reuse, R87 ;  /* 0x00000057cc577220 */ /* 0x040fe40000400000 */
[C---:B------:R-:W-:Y:S02]  /*b140*/  FMUL R88, R205.reuse, R88 ;  /* 0x00000058cd587220 */ /* 0x040fe40000400000 */
[----:B------:R-:W-:Y:S02]  /*b150*/  FMUL R89, R205, R89 ;  /* 0x00000059cd597220 */ /* 0x000fe40000400000 */
[C---:B------:R-:W-:Y:S02]  /*b160*/  FMUL R90, R204.reuse, R90 ;  /* 0x0000005acc5a7220 */ /* 0x040fe40000400000 */
[----:B------:R-:W-:-:S02]  /*b170*/  FMUL R91, R204, R91 ;  /* 0x0000005bcc5b7220 */ /* 0x000fc40000400000 */
[C---:B------:R-:W-:Y:S02]  /*b180*/  FMUL R96, R205.reuse, R96 ;  /* 0x00000060cd607220 */ /* 0x040fe40000400000 */
[----:B------:R-:W-:Y:S02]  /*b190*/  FMUL R97, R205, R97 ;  /* 0x00000061cd617220 */ /* 0x000fe40000400000 */
[C---:B------:R-:W-:Y:S02]  /*b1a0*/  FMUL R98, R204.reuse, R98 ;  /* 0x00000062cc627220 */ /* 0x040fe40000400000 */
[----:B------:R-:W-:Y:S01]  /*b1b0*/  FMUL R99, R204, R99 ;  /* 0x00000063cc637220 */ /* 0x000fe20000400000 */
[----:B------:R-:W-:Y:S01]  /*b1c0*/  LOP3.LUT R227, R166, 0x20, RZ, 0x3c, !PT ;  /* 0x00000020a6e37812 */ /* 0x000fe200078e3cff */
[C---:B------:R-:W-:Y:S04]  /*b1d0*/  HMMA.16816.F32.BF16 R40, R168.reuse, R56, R40 ;  /* 0x00000038a828723c */ /* 0x040fe80000041828 */
[----:B------:R-:W1:Y:S04]  /*b1e0*/  LDSM.16.M88.4 R188, [R227+0x14000] ;  /* 0x01400000e3bc783b */ /* 0x000e680000000200 */
[C---:B------:R-:W-:Y:S01]  /*b1f0*/  HMMA.16816.F32.BF16 R36, R168.reuse, R52, R36 ;  /* 0x00000034a824723c */ /* 0x040fe20000041824 */
[----:B------:R-:W2:Y:S04]  /*b200*/  LDSM.16.M88.4 R184, [R227+0x14400] ;  /* 0x01440000e3b8783b */ /* 0x000ea80000000200 */
[----:B------:R-:W3:Y:S03]  /*b210*/  LDSM.16.M88.4 R176, [R227+0x14800] ;  /* 0x01480000e3b0783b */ /* 0x000ee60000000200 */
[----:B------:R-:W-:Y:S01]  /*b220*/  HMMA.16816.F32.BF16 R28, R168, R48, R28 ;  /* 0x00000030a81c723c */ /* 0x000fe2000004181c */
[----:B------:R-:W4:Y:S04]  /*b230*/  LDSM.16.M88.4 R168, [R227+0x14c00] ;  /* 0x014c0000e3a8783b */ /* 0x000f280000000200 */
[----:B------:R-:W-:Y:S03]  /*b240*/  LDSM.16.M88.4 R156, [R227+0x15400] ;  /* 0x01540000e39c783b */ /* 0x000fe60000000200 */
[C---:B------:R-:W-:Y:S08]  /*b250*/  HMMA.16816.F32.BF16 R8, R160.reuse, R56, R8 ;  /* 0x00000038a008723c */ /* 0x040ff00000041808 */
[C---:B------:R-:W-:Y:S08]  /*b260*/  HMMA.16816.F32.BF16 R4, R160.reuse, R52, R4 ;  /* 0x00000034a004723c */ /* 0x040ff00000041804 */
[----:B------:R-:W-:Y:S01]  /*b270*/  HMMA.16816.F32.BF16 R144, R160, R48, R144 ;  /* 0x00000030a090723c */ /* 0x000fe20000041890 */
[----:B------:R-:W0:Y:S07]  /*b280*/  LDSM.16.M88.4 R160, [R227+0x15000] ;  /* 0x01500000e3a0783b */ /* 0x000e2e0000000200 */
[C---:B------:R-:W-:Y:S08]  /*b290*/  HMMA.16816.F32.BF16 R68, R152.reuse, R56, R68 ;  /* 0x000000389844723c */ /* 0x040ff00000041844 */
[C---:B------:R-:W-:Y:S08]  /*b2a0*/  HMMA.16816.F32.BF16 R72, R152.reuse, R52, R72 ;  /* 0x000000349848723c */ /* 0x040ff00000041848 */
[----:B------:R-:W-:Y:S01]  /*b2b0*/  HMMA.16816.F32.BF16 R80, R152, R48, R80 ;  /* 0x000000309850723c */ /* 0x000fe20000041850 */
[----:B------:R-:W1:Y:S07]  /*b2c0*/  LDSM.16.M88.4 R152, [R227+0x15800] ;  /* 0x01580000e398783b */ /* 0x000e6e0000000200 */
[C---:B------:R-:W-:Y:S08]  /*b2d0*/  HMMA.16816.F32.BF16 R84, R100.reuse, R56, R84 ;  /* 0x000000386454723c */ /* 0x040ff00000041854 */
[C---:B------:R-:W-:Y:S08]  /*b2e0*/  HMMA.16816.F32.BF16 R88, R100.reuse, R52, R88 ;  /* 0x000000346458723c */ /* 0x040ff00000041858 */
[----:B------:R-:W-:Y:S01]  /*b2f0*/  HMMA.16816.F32.BF16 R96, R100, R48, R96 ;  /* 0x000000306460723c */ /* 0x000fe20000041860 */
[----:B------:R1:W2:Y:S01]  /*b300*/  LDSM.16.M88.4 R100, [R227+0x15c00] ;  /* 0x015c0000e364783b */ /* 0x0002a20000000200 */
[----:B------:R-:W-:Y:S01]  /*b310*/  UIADD3 UR4, UP0, UR4, 0x20, URZ ;  /* 0x0000002004047890 */ /* 0x000fe2000ff1e03f */
[----:B0-----:R-:W-:-:S03]  /*b320*/  IMAD.SHL.U32 R44, R44, 0x80, RZ ;  /* 0x000000802c2c7824 */ /* 0x001fc600078e00ff */
[----:B------:R-:W-:Y:S02]  /*b330*/  UIADD3.X UR5, URZ, UR5, URZ, UP0, !UPT ;  /* 0x000000053f057290 */ /* 0x000fe400087fe43f */
[----:B------:R-:W-:-:S04]  /*b340*/  IADD3 R44, R44, 0x80, RZ ;  /* 0x000000802c2c7810 */ /* 0x000fc80007ffe0ff */
[----:B------:R-:W-:Y:S02]  /*b350*/  ISETP.LE.U32.AND P0, PT, R44, UR4, PT ;  /* 0x000000042c007c0c */ /* 0x000fe4000bf03070 */
[----:B------:R-:W-:-:S04]  /*b360*/  MOV R44, UR5 ;  /* 0x00000005002c7c02 */ /* 0x000fc80008000f00 */
[----:B------:R-:W-:Y:S01]  /*b370*/  ISETP.GE.U32.AND.EX P0, PT, R44, RZ, PT, P0 ;  /* 0x000000ff2c00720c */ /* 0x000fe20003f06100 */
[----:B------:R-:W-:Y:S01]  /*b380*/  IMAD.MOV.U32 R45, RZ, RZ, 0x20 ;  /* 0x00000020ff2d7424 */ /* 0x000fe200078e00ff */
[----:B-1----:R-:W-:Y:S01]  /*b390*/  HMMA.16816.F32.BF16 R40, R188, R58, R40 ;  /* 0x0000003abc28723c */ /* 0x002fe20000041828 */
[----:B------:R-:W-:Y:S01]  /*b3a0*/  FFMA R237, R206, R237, R224 ;  /* 0x000000edceed7223 */ /* 0x000fe200000000e0 */
[----:B------:R-:W-:Y:S01]  /*b3b0*/  SHF.L.U32 R165, R175, 0x1, RZ ;  /* 0x00000001afa57819 */ /* 0x000fe200000006ff */
[----:B------:R-:W-:Y:S01]  /*b3c0*/  FFMA R236, R205, R236, R223 ;  /* 0x000000eccdec7223 */ /* 0x000fe200000000df */
[----:B------:R-:W-:Y:S01]  /*b3d0*/  MOV R226, R195 ;  /* 0x000000c300e27202 */ /* 0x000fe20000000f00 */
[----:B------:R-:W-:-:S03]  /*b3e0*/  FFMA R235, R204, R235, R221 ;  /* 0x000000ebcceb7223 */ /* 0x000fc600000000dd */
[----:B------:R-:W-:Y:S01]  /*b3f0*/  HMMA.16816.F32.BF16 R36, R188, R54, R36 ;  /* 0x00000036bc24723c */ /* 0x000fe20000041824 */
[C---:B------:R-:W-:Y:S01]  /*b400*/  IMAD R2, R45.reuse, c[0x0][0x1b4], R2 ;  /* 0x00006d002d027a24 */ /* 0x040fe200078e0202 */
[----:B------:R-:W-:Y:S01]  /*b410*/  MOV R221, R198 ;  /* 0x000000c600dd7202 */ /* 0x000fe20000000f00 */
[----:B------:R-:W-:Y:S01]  /*b420*/  IMAD R3, R45, c[0x0][0x1a4], R3 ;  /* 0x000069002d037a24 */ /* 0x000fe200078e0203 */
[----:B------:R-:W-:Y:S01]  /*b430*/  MOV R230, R192 ;  /* 0x000000c000e67202 */ /* 0x000fe20000000f00 */
[----:B------:R-:W-:-:S03]  /*b440*/  IMAD.MOV.U32 R220, RZ, RZ, R200 ;  /* 0x000000ffffdc7224 */ /* 0x000fc600078e00c8 */
[----:B------:R-:W-:Y:S01]  /*b450*/  HMMA.16816.F32.BF16 R32, R188, R46, R32 ;  /* 0x0000002ebc20723c */ /* 0x000fe20000041820 */
[----:B------:R-:W-:Y:S01]  /*b460*/  IMAD.MOV.U32 R224, RZ, RZ, R197 ;  /* 0x000000ffffe07224 */ /* 0x000fe200078e00c5 */
[----:B------:R-:W-:Y:S01]  /*b470*/  MOV R233, R181 ;  /* 0x000000b500e97202 */ /* 0x000fe20000000f00 */
[----:B------:R-:W-:Y:S02]  /*b480*/  IMAD.MOV.U32 R223, RZ, RZ, R196 ;  /* 0x000000ffffdf7224 */ /* 0x000fe400078e00c4 */
[----:B------:R-:W-:-:S03]  /*b490*/  IMAD.MOV.U32 R227, RZ, RZ, R194 ;  /* 0x000000ffffe37224 */ /* 0x000fc600078e00c2 */
[----:B------:R-:W-:Y:S01]  /*b4a0*/  HMMA.16816.F32.BF16 R28, R188, R50, R28 ;  /* 0x00000032bc1c723c */ /* 0x000fe2000004181c */
[----:B------:R-:W-:Y:S02]  /*b4b0*/  IMAD.MOV.U32 R228, RZ, RZ, R193 ;  /* 0x000000ffffe47224 */ /* 0x000fe400078e00c1 */
[----:B------:R-:W-:Y:S02]  /*b4c0*/  IMAD.MOV.U32 R229, RZ, RZ, R183 ;  /* 0x000000ffffe57224 */ /* 0x000fe400078e00b7 */
[----:B------:R-:W-:-:S03]  /*b4d0*/  IMAD.MOV.U32 R231, RZ, RZ, R182 ;  /* 0x000000ffffe77224 */ /* 0x000fc600078e00b6 */
[----:B--2---:R-:W-:Y:S01]  /*b4e0*/  HMMA.16816.F32.BF16 R24, R184, R58, R24 ;  /* 0x0000003ab818723c */ /* 0x004fe20000041818 */
[----:B------:R-:W-:-:S07]  /*b4f0*/  IMAD.MOV.U32 R234, RZ, RZ, R180 ;  /* 0x000000ffffea7224 */ /* 0x000fce00078e00b4 */
[C---:B------:R-:W-:Y:S08]  /*b500*/  HMMA.16816.F32.BF16 R20, R184.reuse, R54, R20 ;  /* 0x00000036b814723c */ /* 0x040ff00000041814 */
[C---:B------:R-:W-:Y:S08]  /*b510*/  HMMA.16816.F32.BF16 R16, R184.reuse, R46, R16 ;  /* 0x0000002eb810723c */ /* 0x040ff00000041810 */
[----:B------:R-:W-:Y:S08]  /*b520*/  HMMA.16816.F32.BF16 R12, R184, R50, R12 ;  /* 0x00000032b80c723c */ /* 0x000ff0000004180c */
[C---:B---3--:R-:W-:Y:S08]  /*b530*/  HMMA.16816.F32.BF16 R8, R176.reuse, R58, R8 ;  /* 0x0000003ab008723c */ /* 0x048ff00000041808 */
[C---:B------:R-:W-:Y:S08]  /*b540*/  HMMA.16816.F32.BF16 R4, R176.reuse, R54, R4 ;  /* 0x00000036b004723c */ /* 0x040ff00000041804 */
[C---:B------:R-:W-:Y:S08]  /*b550*/  HMMA.16816.F32.BF16 R140, R176.reuse, R46, R140 ;  /* 0x0000002eb08c723c */ /* 0x040ff0000004188c */
[----:B------:R-:W-:Y:S08]  /*b560*/  HMMA.16816.F32.BF16 R144, R176, R50, R144 ;  /* 0x00000032b090723c */ /* 0x000ff00000041890 */
[C---:B----4-:R-:W-:Y:S08]  /*b570*/  HMMA.16816.F32.BF16 R148, R168.reuse, R58, R148 ;  /* 0x0000003aa894723c */ /* 0x050ff00000041894 */
[C---:B------:R-:W-:Y:S08]  /*b580*/  HMMA.16816.F32.BF16 R136, R168.reuse, R54, R136 ;  /* 0x00000036a888723c */ /* 0x040ff00000041888 */
[C---:B------:R-:W-:Y:S08]  /*b590*/  HMMA.16816.F32.BF16 R132, R168.reuse, R46, R132 ;  /* 0x0000002ea884723c */ /* 0x040ff00000041884 */
[----:B------:R-:W-:Y:S08]  /*b5a0*/  HMMA.16816.F32.BF16 R128, R168, R50, R128 ;  /* 0x00000032a880723c */ /* 0x000ff00000041880 */
[----:B------:R-:W-:Y:S01]  /*b5b0*/  HMMA.16816.F32.BF16 R124, R160, R58, R124 ;  /* 0x0000003aa07c723c */ /* 0x000fe2000004187c */
[----:B------:R-:W-:Y:S01]  /*b5c0*/  IMAD.MOV.U32 R169, RZ, RZ, R203 ;  /* 0x000000ffffa97224 */ /* 0x000fe200078e00cb */
[----:B------:R-:W-:Y:S01]  /*b5d0*/  MOV R168, R201 ;  /* 0x000000c900a87202 */ /* 0x000fe20000000f00 */
[----:B------:R-:W-:-:S05]  /*b5e0*/  IMAD.MOV.U32 R170, RZ, RZ, R202 ;  /* 0x000000ffffaa7224 */ /* 0x000fca00078e00ca */
[C---:B------:R-:W-:Y:S08]  /*b5f0*/  HMMA.16816.F32.BF16 R120, R160.reuse, R54, R120 ;  /* 0x00000036a078723c */ /* 0x040ff00000041878 */
[C---:B------:R-:W-:Y:S08]  /*b600*/  HMMA.16816.F32.BF16 R116, R160.reuse, R46, R116 ;  /* 0x0000002ea074723c */ /* 0x040ff00000041874 */
[----:B------:R-:W-:Y:S08]  /*b610*/  HMMA.16816.F32.BF16 R112, R160, R50, R112 ;  /* 0x00000032a070723c */ /* 0x000ff00000041870 */
[----:B------:R-:W-:Y:S01]  /*b620*/  HMMA.16816.F32.BF16 R108, R156, R58, R108 ;  /* 0x0000003a9c6c723c */ /* 0x000fe2000004186c */
[----:B------:R-:W-:-:S07]  /*b630*/  IMAD.MOV.U32 R163, RZ, RZ, R199 ;  /* 0x000000ffffa37224 */ /* 0x000fce00078e00c7 */
[C---:B------:R-:W-:Y:S08]  /*b640*/  HMMA.16816.F32.BF16 R104, R156.reuse, R54, R104 ;  /* 0x000000369c68723c */ /* 0x040ff00000041868 */
[C---:B------:R-:W-:Y:S08]  /*b650*/  HMMA.16816.F32.BF16 R64, R156.reuse, R46, R64 ;  /* 0x0000002e9c40723c */ /* 0x040ff00000041840 */
[----:B------:R-:W-:Y:S08]  /*b660*/  HMMA.16816.F32.BF16 R60, R156, R50, R60 ;  /* 0x000000329c3c723c */ /* 0x000ff0000004183c */
[C---:B------:R-:W-:Y:S08]  /*b670*/  HMMA.16816.F32.BF16 R68, R152.reuse, R58, R68 ;  /* 0x0000003a9844723c */ /* 0x040ff00000041844 */
[C---:B------:R-:W-:Y:S08]  /*b680*/  HMMA.16816.F32.BF16 R72, R152.reuse, R54, R72 ;  /* 0x000000369848723c */ /* 0x040ff00000041848 */
[C---:B------:R-:W-:Y:S08]  /*b690*/  HMMA.16816.F32.BF16 R76, R152.reuse, R46, R76 ;  /* 0x0000002e984c723c */ /* 0x040ff0000004184c */
[----:B------:R-:W-:Y:S08]  /*b6a0*/  HMMA.16816.F32.BF16 R80, R152, R50, R80 ;  /* 0x000000329850723c */ /* 0x000ff00000041850 */
[C---:B------:R-:W-:Y:S08]  /*b6b0*/  HMMA.16816.F32.BF16 R84, R100.reuse, R58, R84 ;  /* 0x0000003a6454723c */ /* 0x040ff00000041854 */
[C---:B------:R-:W-:Y:S08]  /*b6c0*/  HMMA.16816.F32.BF16 R88, R100.reuse, R54, R88 ;  /* 0x000000366458723c */ /* 0x040ff00000041858 */
[C---:B------:R-:W-:Y:S08]  /*b6d0*/  HMMA.16816.F32.BF16 R92, R100.reuse, R46, R92 ;  /* 0x0000002e645c723c */ /* 0x040ff0000004185c */
[----:B------:R-:W-:Y:S01]  /*b6e0*/  HMMA.16816.F32.BF16 R96, R100, R50, R96 ;  /* 0x000000326460723c */ /* 0x000fe20000041860 */
[----:B------:R-:W-:Y:S01]  /*b6f0*/  @P0 CALL.REL.NOINC `(.L_x_0) ;  /* 0x0000001000000944 */ /* 0x000fe20003c00000 */
[----:B------:R-:W-:Y:S06]  /*b700*/  BRA `(.L_x_1) ;  /* 0xffff9a7000007947 */ /* 0x000fec000383ffff */
.L_x_0:
[----:B------:R-:W-:-:S03]  /*b710*/  NOP ;  /* 0x0000000000007918 */ /* 0x000fc60000000000 */
[C---:B------:R-:W-:Y:S01]  /*b720*/  FMUL R44, R236.reuse, 8388608 ;  /* 0x4b000000ec2c7820 */ /* 0x040fe20000400000 */
[----:B------:R-:W-:Y:S01]  /*b730*/  FSETP.GEU.AND P2, PT, R236, 1.175494350822287508e-38, PT ;  /* 0x00800000ec00780b */ /* 0x000fe20003f4e000 */
[C---:B------:R-:W-:Y:S01]  /*b740*/  FMUL R0, R235.reuse, 8388608 ;  /* 0x4b000000eb007820 */ /* 0x040fe20000400000 */
[C---:B------:R-:W-:Y:S01]  /*b750*/  FSETP.GT.AND P1, PT, |R235|.reuse, 8.50705917302346158658e+37, PT ;  /* 0x7e800000eb00780b */ /* 0x040fe20003f24200 */
[----:B------:R-:W-:Y:S01]  /*b760*/  IMAD.MOV.U32 R100, RZ, RZ, R118 ;  /* 0x000000ffff647224 */ /* 0x000fe200078e0076 */
[----:B------:R-:W-:Y:S01]  /*b770*/  FSEL R44, R44, R236, !P2 ;  /* 0x000000ec2c2c7208 */ /* 0x000fe20005000000 */
[----:B------:R-:W-:Y:S01]  /*b780*/  IMAD.MOV.U32 R118, RZ, RZ, R60 ;  /* 0x000000ffff767224 */ /* 0x000fe200078e003c */
[C---:B------:R-:W-:Y:S01]  /*b790*/  FSETP.GEU.AND P6, PT, |R235|.reuse, 1.175494350822287508e-38, PT ;  /* 0x00800000eb00780b */ /* 0x040fe20003fce200 */
[----:B------:R-:W-:Y:S01]  /*b7a0*/  IMAD.MOV.U32 R155, RZ, RZ, R106 ;  /* 0x000000ffff9b7224 */ /* 0x000fe200078e006a */
[----:B------:R-:W-:Y:S01]  /*b7b0*/  IADD3 R59, R44, -0x3f3504f3, RZ ;  /* 0xc0cafb0d2c3b7810 */ /* 0x000fe20007ffe0ff */
[----:B------:R-:W-:Y:S01]  /*b7c0*/  IMAD.MOV.U32 R106, RZ, RZ, R68 ;  /* 0x000000ffff6a7224 */ /* 0x000fe200078e0044 */
[----:B------:R-:W-:Y:S01]  /*b7d0*/  FSETP.GEU.AND P0, PT, R235, 1.175494350822287508e-38, PT ;  /* 0x00800000eb00780b */ /* 0x000fe20003f0e000 */
[----:B------:R-:W-:Y:S01]  /*b7e0*/  IMAD.MOV.U32 R3, RZ, RZ, R113 ;  /* 0x000000ffff037224 */ /* 0x000fe200078e0071 */
[----:B------:R-:W-:Y:S01]  /*b7f0*/  LOP3.LUT R59, R59, 0xff800000, RZ, 0xc0, !PT ;  /* 0xff8000003b3b7812 */ /* 0x000fe200078ec0ff */
[----:B------:R-:W-:Y:S01]  /*b800*/  IMAD.MOV.U32 R113, RZ, RZ, R61 ;  /* 0x000000ffff717224 */ /* 0x000fe200078e003d */
[----:B------:R-:W-:Y:S01]  /*b810*/  FSEL R0, R0, R235, !P0 ;  /* 0x000000eb00007208 */ /* 0x000fe20004000000 */
[----:B------:R-:W-:Y:S01]  /*b820*/  @P1 FMUL R235, R235, 0.25 ;  /* 0x3e800000ebeb1820 */ /* 0x000fe20000400000 */
[----:B------:R-:W0:Y:S01]  /*b830*/  I2F R45, R59 ;  /* 0x0000003b002d7306 */ /* 0x000e220000201400 */
[----:B------:R-:W-:Y:S01]  /*b840*/  FSEL R50, RZ, -23, P2 ;  /* 0xc1b80000ff327808 */ /* 0x000fe20001000000 */
[----:B------:R-:W-:Y:S01]  /*b850*/  @P1 FMUL R99, R99, 0.25 ;  /* 0x3e80000063631820 */ /* 0x000fe20000400000 */
[----:B------:R-:W-:Y:S01]  /*b860*/  FSETP.GT.AND P3, PT, |R236|, 8.50705917302346158658e+37, PT ;  /* 0x7e800000ec00780b */ /* 0x000fe20003f64200 */
[----:B------:R-:W-:Y:S01]  /*b870*/  @!P6 FMUL R235, R235, 16777216 ;  /* 0x4b800000ebebe820 */ /* 0x000fe20000400000 */
[----:B------:R-:W-:Y:S01]  /*b880*/  FSETP.GT.AND P2, PT, |R237|, 8.50705917302346158658e+37, PT ;  /* 0x7e800000ed00780b */ /* 0x000fe20003f44200 */
[----:B------:R-:W-:Y:S01]  /*b890*/  @P1 FMUL R98, R98, 0.25 ;  /* 0x3e80000062621820 */ /* 0x000fe20000400000 */
[----:B------:R-:W-:Y:S01]  /*b8a0*/  FSETP.GEU.AND P5, PT, |R236|, 1.175494350822287508e-38, PT ;  /* 0x00800000ec00780b */ /* 0x000fe20003fae200 */
[----:B------:R-:W-:Y:S01]  /*b8b0*/  @P1 FMUL R95, R95, 0.25 ;  /* 0x3e8000005f5f1820 */ /* 0x000fe20000400000 */
[----:B------:R-:W1:Y:S01]  /*b8c0*/  MUFU.RCP R58, R235 ;  /* 0x000000eb003a7308 */ /* 0x000e620000001000 */
[----:B------:R-:W-:Y:S01]  /*b8d0*/  @P1 FMUL R94, R94, 0.25 ;  /* 0x3e8000005e5e1820 */ /* 0x000fe20000400000 */
[----:B------:R-:W-:Y:S01]  /*b8e0*/  MOV R159, R62 ;  /* 0x0000003e009f7202 */ /* 0x000fe20000000f00 */
[----:B------:R-:W-:Y:S01]  /*b8f0*/  @P1 FMUL R91, R91, 0.25 ;  /* 0x3e8000005b5b1820 */ /* 0x000fe20000400000 */
[----:B------:R-:W-:Y:S01]  /*b900*/  MOV R61, R82 ;  /* 0x00000052003d7202 */ /* 0x000fe20000000f00 */
[----:B------:R-:W-:Y:S01]  /*b910*/  @P1 FMUL R90, R90, 0.25 ;  /* 0x3e8000005a5a1820 */ /* 0x000fe20000400000 */
[----:B------:R-:W-:Y:S01]  /*b920*/  MOV R152, R119 ;  /* 0x0000007700987202 */ /* 0x000fe20000000f00 */
[----:B------:R-:W-:Y:S01]  /*b930*/  @P1 FMUL R87, R87, 0.25 ;  /* 0x3e80000057571820 */ /* 0x000fe20000400000 */
[----:B------:R-:W-:Y:S01]  /*b940*/  MOV R119, R64 ;  /* 0x0000004000777202 */ /* 0x000fe20000000f00 */
[----:B------:R-:W-:Y:S01]  /*b950*/  @P1 FMUL R86, R86, 0.25 ;  /* 0x3e80000056561820 */ /* 0x000fe20000400000 */
[----:B------:R-:W-:Y:S01]  /*b960*/  FSETP.GEU.AND P1, PT, |R237|, 1.175494350822287508e-38, PT ;  /* 0x00800000ed00780b */ /* 0x000fe20003f2e200 */
[----:B0-----:R-:W-:Y:S01]  /*b970*/  FFMA.FTZ R50, R45, 1.1920928955078125e-07, R50 ;  /* 0x340000002d327823 */ /* 0x001fe20000010032 */
[----:B------:R-:W-:Y:S01]  /*b980*/  MOV R158, R67 ;  /* 0x00000043009e7202 */ /* 0x000fe20000000f00 */
[----:B------:R-:W-:Y:S01]  /*b990*/  @!P6 FMUL R99, R99, 16777216 ;  /* 0x4b8000006363e820 */ /* 0x000fe20000400000 */
[----:B------:R-:W-:Y:S01]  /*b9a0*/  MOV R101, R69 ;  /* 0x0000004500657202 */ /* 0x000fe20000000f00 */
[----:B------:R-:W-:Y:S01]  /*b9b0*/  @!P6 FMUL R98, R98, 16777216 ;  /* 0x4b8000006262e820 */ /* 0x000fe20000400000 */
[----:B------:R-:W-:Y:S01]  /*b9c0*/  MOV R153, R114 ;  /* 0x0000007200997202 */ /* 0x000fe20000000f00 */
[----:B------:R-:W-:Y:S01]  /*b9d0*/  @!P6 FMUL R95, R95, 16777216 ;  /* 0x4b8000005f5fe820 */ /* 0x000fe20000400000 */
[----:B------:R-:W-:Y:S01]  /*b9e0*/  STL [R1+0x234], R180 ;  /* 0x000234b401007387 */ /* 0x000fe20000100800 */
[----:B------:R-:W-:-:S02]  /*b9f0*/  @!P6 FMUL R94, R94, 16777216 ;  /* 0x4b8000005e5ee820 */ /* 0x000fc40000400000 */
[----:B------:R-:W-:Y:S02]  /*ba00*/  @!P6 FMUL R91, R91, 16777216 ;  /* 0x4b8000005b5be820 */ /* 0x000fe40000400000 */
[----:B------:R-:W-:Y:S02]  /*ba10*/  @!P6 FMUL R90, R90, 16777216 ;  /* 0x4b8000005a5ae820 */ /* 0x000fe40000400000 */
[----:B------:R-:W-:Y:S02]  /*ba20*/  @!P6 FMUL R87, R87, 16777216 ;  /* 0x4b8000005757e820 */ /* 0x000fe40000400000 */
[----:B------:R-:W-:Y:S01]  /*ba30*/  @!P6 FMUL R86, R86, 16777216 ;  /* 0x4b8000005656e820 */ /* 0x000fe20000400000 */
[C---:B------:R-:W-:Y:S01]  /*ba40*/  FSETP.GEU.AND P6, PT, R237.reuse, 1.175494350822287508e-38, PT ;  /* 0x00800000ed00780b */ /* 0x040fe20003fce000 */
[----:B------:R-:W-:Y:S02]  /*ba50*/  FMUL R45, R237, 8388608 ;  /* 0x4b000000ed2d7820 */ /* 0x000fe40000400000 */
[----:B------:R-:W-:Y:S01]  /*ba60*/  IMAD.MOV.U32 R62, RZ, RZ, R85 ;  /* 0x000000ffff3e7224 */ /* 0x000fe200078e0055 */
[----:B------:R-:W-:Y:S01]  /*ba70*/  FSEL R49, RZ, -23, P6 ;  /* 0xc1b80000ff317808 */ /* 0x000fe20003000000 */
[----:B------:R-:W-:Y:S01]  /*ba80*/  @P3 FMUL R236, R236, 0.25 ;  /* 0x3e800000ecec3820 */ /* 0x000fe20000400000 */
[----:B------:R-:W-:Y:S01]  /*ba90*/  FSEL R45, R45, R237, !P6 ;  /* 0x000000ed2d2d7208 */ /* 0x000fe20007000000 */
[----:B------:R-:W-:Y:S01]  /*baa0*/  @P2 FMUL R237, R237, 0.25 ;  /* 0x3e800000eded2820 */ /* 0x000fe20000400000 */
[----:B------:R-:W-:Y:S01]  /*bab0*/  FSETP.GEU.AND P6, PT, R238, 1.175494350822287508e-38, PT ;  /* 0x00800000ee00780b */ /* 0x000fe20003fce000 */
[----:B------:R-:W-:Y:S01]  /*bac0*/  @P3 FMUL R97, R97, 0.25 ;  /* 0x3e80000061613820 */ /* 0x000fe20000400000 */
[----:B------:R-:W-:Y:S01]  /*bad0*/  IADD3 R60, R45, -0x3f3504f3, RZ ;  /* 0xc0cafb0d2d3c7810 */ /* 0x000fe20007ffe0ff */
[----:B------:R-:W-:Y:S01]  /*bae0*/  @P3 FMUL R96, R96, 0.25 ;  /* 0x3e80000060603820 */ /* 0x000fe20000400000 */
[----:B------:R-:W-:Y:S01]  /*baf0*/  FSEL R47, RZ, -23, P6 ;  /* 0xc1b80000ff2f7808 */ /* 0x000fe20003000000 */
[----:B------:R-:W-:Y:S01]  /*bb00*/  @P3 FMUL R93, R93, 0.25 ;  /* 0x3e8000005d5d3820 */ /* 0x000fe20000400000 */
[----:B------:R-:W-:Y:S01]  /*bb10*/  LOP3.LUT R60, R60, 0xff800000, RZ, 0xc0, !PT ;  /* 0xff8000003c3c7812 */ /* 0x000fe200078ec0ff */
[----:B------:R-:W-:-:S02]  /*bb20*/  @P3 FMUL R92, R92, 0.25 ;  /* 0x3e8000005c5c3820 */ /* 0x000fc40000400000 */
[----:B------:R-:W-:Y:S01]  /*bb30*/  @P3 FMUL R89, R89, 0.25 ;  /* 0x3e80000059593820 */ /* 0x000fe20000400000 */
[----:B------:R-:W-:Y:S01]  /*bb40*/  I2F R48, R60 ;  /* 0x0000003c00307306 */ /* 0x000fe20000201400 */
[----:B------:R-:W-:Y:S02]  /*bb50*/  @P3 FMUL R88, R88, 0.25 ;  /* 0x3e80000058583820 */ /* 0x000fe40000400000 */
[----:B------:R-:W-:Y:S02]  /*bb60*/  @P3 FMUL R62, R62, 0.25 ;  /* 0x3e8000003e3e3820 */ /* 0x000fe40000400000 */
[----:B------:R-:W-:Y:S01]  /*bb70*/  @P3 FMUL R84, R84, 0.25 ;  /* 0x3e80000054543820 */ /* 0x000fe20000400000 */
[----:B------:R-:W-:Y:S01]  /*bb80*/  FSETP.GEU.AND P3, PT, |R238|, 1.175494350822287508e-38, PT ;  /* 0x00800000ee00780b */ /* 0x000fe20003f6e200 */
[----:B------:R-:W-:Y:S02]  /*bb90*/  @!P5 FMUL R236, R236, 16777216 ;  /* 0x4b800000ececd820 */ /* 0x000fe40000400000 */
[----:B------:R-:W-:-:S02]  /*bba0*/  @!P1 FMUL R237, R237, 16777216 ;  /* 0x4b800000eded9820 */ /* 0x000fc40000400000 */
[----:B------:R-:W-:Y:S02]  /*bbb0*/  @!P5 FMUL R97, R97, 16777216 ;  /* 0x4b8000006161d820 */ /* 0x000fe40000400000 */
[----:B------:R-:W-:Y:S01]  /*bbc0*/  @!P5 FMUL R96, R96, 16777216 ;  /* 0x4b8000006060d820 */ /* 0x000fe20000400000 */
[----:B------:R-:W-:Y:S01]  /*bbd0*/  MUFU.RCP R68, R237 ;  /* 0x000000ed00447308 */ /* 0x000fe20000001000 */
[----:B------:R-:W-:Y:S02]  /*bbe0*/  @!P5 FMUL R93, R93, 16777216 ;  /* 0x4b8000005d5dd820 */ /* 0x000fe40000400000 */
[----:B------:R-:W-:Y:S02]  /*bbf0*/  @!P5 FMUL R92, R92, 16777216 ;  /* 0x4b8000005c5cd820 */ /* 0x000fe40000400000 */
[----:B------:R-:W-:Y:S02]  /*bc00*/  @!P5 FMUL R89, R89, 16777216 ;  /* 0x4b8000005959d820 */ /* 0x000fe40000400000 */
[----:B------:R-:W-:-:S02]  /*bc10*/  @!P5 FMUL R88, R88, 16777216 ;  /* 0x4b8000005858d820 */ /* 0x000fc40000400000 */
[----:B------:R-:W-:Y:S02]  /*bc20*/  @!P5 FMUL R62, R62, 16777216 ;  /* 0x4b8000003e3ed820 */ /* 0x000fe40000400000 */
[----:B------:R-:W-:Y:S01]  /*bc30*/  @!P5 FMUL R84, R84, 16777216 ;  /* 0x4b8000005454d820 */ /* 0x000fe20000400000 */
[----:B------:R-:W-:Y:S01]  /*bc40*/  FSETP.GT.AND P5, PT, |R238|, 8.50705917302346158658e+37, PT ;  /* 0x7e800000ee00780b */ /* 0x000fe20003fa4200 */
[----:B-1----:R-:W-:Y:S02]  /*bc50*/  FMUL R56, R58, R87 ;  /* 0x000000573a387220 */ /* 0x002fe40000400000 */
[----:B------:R0:W1:Y:S01]  /*bc60*/  MUFU.RCP R87, R236 ;  /* 0x000000ec00577308 */ /* 0x0000620000001000 */
[----:B------:R-:W-:Y:S02]  /*bc70*/  FMUL R166, R238, 8388608 ;  /* 0x4b000000eea67820 */ /* 0x000fe40000400000 */
[----:B------:R-:W-:Y:S02]  /*bc80*/  @P2 FMUL R61, R61, 0.25 ;  /* 0x3e8000003d3d2820 */ /* 0x000fe40000400000 */
[----:B------:R-:W-:Y:S01]  /*bc90*/  @P2 FMUL R83, R83, 0.25 ;  /* 0x3e80000053532820 */ /* 0x000fe20000400000 */
[----:B------:R-:W-:Y:S01]  /*bca0*/  FSEL R166, R166, R238, !P6 ;  /* 0x000000eea6a67208 */ /* 0x000fe20007000000 */
[----:B------:R-:W-:Y:S01]  /*bcb0*/  @P2 FMUL R79, R79, 0.25 ;  /* 0x3e8000004f4f2820 */ /* 0x000fe20000400000 */
[----:B------:R-:W-:Y:S01]  /*bcc0*/  FSETP.GEU.AND P6, PT, R239, 1.175494350822287508e-38, PT ;  /* 0x00800000ef00780b */ /* 0x000fe20003fce000 */
[----:B------:R-:W-:-:S02]  /*bcd0*/  @P2 FMUL R78, R78, 0.25 ;  /* 0x3e8000004e4e2820 */ /* 0x000fc40000400000 */
[----:B------:R-:W-:Y:S02]  /*bce0*/  @P2 FMUL R75, R75, 0.25 ;  /* 0x3e8000004b4b2820 */ /* 0x000fe40000400000 */
[----:B------:R-:W-:Y:S02]  /*bcf0*/  @P2 FMUL R74, R74, 0.25 ;  /* 0x3e8000004a4a2820 */ /* 0x000fe40000400000 */
[----:B------:R-:W-:Y:S02]  /*bd00*/  @P2 FMUL R71, R71, 0.25 ;  /* 0x3e80000047472820 */ /* 0x000fe40000400000 */
[----:B------:R-:W-:Y:S01]  /*bd10*/  @P2 FMUL R70, R70, 0.25 ;  /* 0x3e80000046462820 */ /* 0x000fe20000400000 */
[C---:B------:R-:W-:Y:S01]  /*bd20*/  FSETP.GT.AND P2, PT, |R239|.reuse, 8.50705917302346158658e+37, PT ;  /* 0x7e800000ef00780b */ /* 0x040fe20003f44200 */
[----:B------:R-:W-:Y:S01]  /*bd30*/  IMAD.MOV.U32 R160, RZ, RZ, R63 ;  /* 0x000000ffffa07224 */ /* 0x000fe200078e003f */
[----:B------:R-:W-:Y:S01]  /*bd40*/  IADD3 R63, R166, -0x3f3504f3, RZ ;  /* 0xc0cafb0da63f7810 */ /* 0x000fe20007ffe0ff */
[----:B0-----:R-:W-:-:S02]  /*bd50*/  FMUL R236, R239, 8388608 ;  /* 0x4b000000efec7820 */ /* 0x001fc40000400000 */
[----:B------:R-:W-:Y:S01]  /*bd60*/  @P5 FMUL R238, R238, 0.25 ;  /* 0x3e800000eeee5820 */ /* 0x000fe20000400000 */
[----:B------:R-:W-:Y:S01]  /*bd70*/  LOP3.LUT R63, R63, 0xff800000, RZ, 0xc0, !PT ;  /* 0xff8000003f3f7812 */ /* 0x000fe200078ec0ff */
[----:B------:R-:W-:Y:S01]  /*bd80*/  @!P1 FMUL R61, R61, 16777216 ;  /* 0x4b8000003d3d9820 */ /* 0x000fe20000400000 */
[----:B------:R-:W-:Y:S01]  /*bd90*/  FSEL R236, R236, R239, !P6 ;  /* 0x000000efecec7208 */ /* 0x000fe20007000000 */
[----:B------:R-:W-:Y:S02]  /*bda0*/  @!P1 FMUL R83, R83, 16777216 ;  /* 0x4b80000053539820 */ /* 0x000fe40000400000 */
[----:B------:R-:W-:Y:S02]  /*bdb0*/  @!P1 FMUL R79, R79, 16777216 ;  /* 0x4b8000004f4f9820 */ /* 0x000fe40000400000 */
[----:B------:R-:W-:Y:S02]  /*bdc0*/  @!P1 FMUL R78, R78, 16777216 ;  /* 0x4b8000004e4e9820 */ /* 0x000fe40000400000 */
[----:B------:R-:W-:-:S02]  /*bdd0*/  @!P1 FMUL R75, R75, 16777216 ;  /* 0x4b8000004b4b9820 */ /* 0x000fc40000400000 */
[----:B------:R-:W-:Y:S02]  /*bde0*/  @!P1 FMUL R74, R74, 16777216 ;  /* 0x4b8000004a4a9820 */ /* 0x000fe40000400000 */
[----:B------:R-:W-:Y:S02]  /*bdf0*/  @!P1 FMUL R71, R71, 16777216 ;  /* 0x4b80000047479820 */ /* 0x000fe40000400000 */
[----:B------:R-:W-:Y:S01]  /*be00*/  @!P1 FMUL R70, R70, 16777216 ;  /* 0x4b80000046469820 */ /* 0x000fe20000400000 */
[----:B------:R-:W-:Y:S01]  /*be10*/  FSETP.GEU.AND P1, PT, |R239|, 1.175494350822287508e-38, PT ;  /* 0x00800000ef00780b */ /* 0x000fe20003f2e200 */
[----:B------:R-:W-:Y:S02]  /*be20*/  IMAD.MOV.U32 R2, RZ, RZ, R112 ;  /* 0x000000ffff027224 */ /* 0x000fe400078e0070 */
[----:B------:R-:W-:Y:S02]  /*be30*/  IMAD.MOV.U32 R157, RZ, RZ, R66 ;  /* 0x000000ffff9d7224 */ /* 0x000fe400078e0042 */
[----:B------:R-:W-:-:S02]  /*be40*/  IMAD.MOV.U32 R46, RZ, RZ, R73 ;  /* 0x000000ffff2e7224 */ /* 0x000fc400078e0049 */
[----:B------:R-:W-:Y:S02]  /*be50*/  @!P3 FMUL R238, R238, 16777216 ;  /* 0x4b800000eeeeb820 */ /* 0x000fe40000400000 */
[----:B------:R-:W-:Y:S02]  /*be60*/  IMAD.MOV.U32 R112, RZ, RZ, R65 ;  /* 0x000000ffff707224 */ /* 0x000fe400078e0041 */
[----:B-1----:R-:W-:Y:S02]  /*be70*/  FMUL R73, R87, R62 ;  /* 0x0000003e57497220 */ /* 0x002fe40000400000 */
[C---:B------:R-:W-:Y:S02]  /*be80*/  FMUL R66, R68.reuse, R61 ;  /* 0x0000003d44427220 */ /* 0x040fe40000400000 */
[C---:B------:R-:W-:Y:S02]  /*be90*/  FMUL R67, R68.reuse, R83 ;  /* 0x0000005344437220 */ /* 0x040fe40000400000 */
[----:B------:R-:W-:-:S02]  /*bea0*/  FMUL R64, R68, R79 ;  /* 0x0000004f44407220 */ /* 0x000fc40000400000 */
[C---:B------:R-:W-:Y:S02]  /*beb0*/  FMUL R69, R68.reuse, R78 ;  /* 0x0000004e44457220 */ /* 0x040fe40000400000 */
[C---:B------:R-:W-:Y:S02]  /*bec0*/  FMUL R62, R68.reuse, R75 ;  /* 0x0000004b443e7220 */ /* 0x040fe40000400000 */
[C---:B------:R-:W-:Y:S02]  /*bed0*/  FMUL R61, R68.reuse, R74 ;  /* 0x0000004a443d7220 */ /* 0x040fe40000400000 */
[----:B------:R-:W-:Y:S01]  /*bee0*/  FMUL R65, R68, R71 ;  /* 0x0000004744417220 */ /* 0x000fe20000400000 */
[----:B------:R-:W-:Y:S01]  /*bef0*/  IADD3 R71, R236, -0x3f3504f3, RZ ;  /* 0xc0cafb0dec477810 */ /* 0x000fe20007ffe0ff */
[----:B------:R-:W-:Y:S02]  /*bf00*/  FFMA.FTZ R49, R48, 1.1920928955078125e-07, R49 ;  /* 0x3400000030317823 */ /* 0x000fe40000010031 */
[----:B------:R-:W-:Y:S01]  /*bf10*/  FMUL R68, R68, R70 ;  /* 0x0000004644447220 */ /* 0x000fe20000400000 */
[----:B------:R-:W0:Y:S01]  /*bf20*/  I2F R48, R63 ;  /* 0x0000003f00307306 */ /* 0x000e220000201400 */
[----:B------:R-:W-:Y:S01]  /*bf30*/  LOP3.LUT R71, R71, 0xff800000, RZ, 0xc0, !PT ;  /* 0xff80000047477812 */ /* 0x000fe200078ec0ff */
[----:B------:R-:W-:-:S02]  /*bf40*/  @P5 FMUL R46, R46, 0.25 ;  /* 0x3e8000002e2e5820 */ /* 0x000fc40000400000 */
[----:B------:R-:W-:Y:S02]  /*bf50*/  FMUL R54, R58, R98 ;  /* 0x000000623a367220 */ /* 0x000fe40000400000 */
[----:B------:R-:W-:Y:S02]  /*bf60*/  @!P3 FMUL R46, R46, 16777216 ;  /* 0x4b8000002e2eb820 */ /* 0x000fe40000400000 */
[----:B------:R-:W1:Y:S01]  /*bf70*/  MUFU.RCP R70, R238 ;  /* 0x000000ee00467308 */ /* 0x000e620000001000 */
[----:B------:R-:W-:Y:S02]  /*bf80*/  IMAD.MOV.U32 R156, RZ, RZ, R107 ;  /* 0x000000ffff9c7224 */ /* 0x000fe400078e006b */
[----:B------:R-:W-:Y:S01]  /*bf90*/  IMAD.MOV.U32 R154, RZ, RZ, R109 ;  /* 0x000000ffff9a7224 */ /* 0x000fe200078e006d */
[----:B------:R-:W-:Y:S01]  /*bfa0*/  MOV R109, R105 ;  /* 0x00000069006d7202 */ /* 0x000fe20000000f00 */
[----:B------:R-:W-:Y:S02]  /*bfb0*/  IMAD.MOV.U32 R105, RZ, RZ, R72 ;  /* 0x000000ffff697224 */ /* 0x000fe400078e0048 */
[----:B------:R-:W-:Y:S01]  /*bfc0*/  @P2 FMUL R239, R239, 0.25 ;  /* 0x3e800000efef2820 */ /* 0x000fe20000400000 */
[----:B------:R-:W2:Y:S01]  /*bfd0*/  I2F R75, R71 ;  /* 0x00000047004b7306 */ /* 0x000ea20000201400 */
[----:B0-----:R-:W-:Y:S01]  /*bfe0*/  FFMA.FTZ R47, R48, 1.1920928955078125e-07, R47 ;  /* 0x34000000302f7823 */ /* 0x001fe2000001002f */
[----:B------:R-:W-:Y:S01]  /*bff0*/  FSEL R48, RZ, -23, P6 ;  /* 0xc1b80000ff307808 */ /* 0x000fe20003000000 */
[----:B------:R-:W-:Y:S01]  /*c000*/  @P2 FMUL R160, R160, 0.25 ;  /* 0x3e800000a0a02820 */ /* 0x000fe20000400000 */
[----:B------:R-:W-:Y:S01]  /*c010*/  FSETP.GEU.AND P6, PT, R240, 1.175494350822287508e-38, PT ;  /* 0x00800000f000780b */ /* 0x000fe20003fce000 */
[----:B------:R-:W-:-:S02]  /*c020*/  @P2 FMUL R159, R159, 0.25 ;  /* 0x3e8000009f9f2820 */ /* 0x000fc40000400000 */
[----:B------:R-:W-:Y:S01]  /*c030*/  @P2 FMUL R158, R158, 0.25 ;  /* 0x3e8000009e9e2820 */ /* 0x000fe20000400000 */
[----:B------:R-:W-:Y:S01]  /*c040*/  FSEL R251, RZ, -23, P6 ;  /* 0xc1b80000fffb7808 */ /* 0x000fe20003000000 */
[----:B-1----:R-:W-:Y:S02]  /*c050*/  FMUL R98, R70, R46 ;  /* 0x0000002e46627220 */ /* 0x002fe40000400000 */
[----:B------:R-:W-:Y:S02]  /*c060*/  FMUL R46, R240, 8388608 ;  /* 0x4b000000f02e7820 */ /* 0x000fe40000400000 */
[----:B------:R-:W-:Y:S02]  /*c070*/  @P2 FMUL R157, R157, 0.25 ;  /* 0x3e8000009d9d2820 */ /* 0x000fe40000400000 */
[----:B------:R-:W-:Y:S01]  /*c080*/  @P2 FMUL R156, R156, 0.25 ;  /* 0x3e8000009c9c2820 */ /* 0x000fe20000400000 */
[----:B------:R-:W-:Y:S01]  /*c090*/  FSEL R46, R46, R240, !P6 ;  /* 0x000000f02e2e7208 */ /* 0x000fe20007000000 */
[----:B------:R-:W-:Y:S01]  /*c0a0*/  @P2 FMUL R155, R155, 0.25 ;  /* 0x3e8000009b9b2820 */ /* 0x000fe20000400000 */
[----:B------:R-:W-:Y:S01]  /*c0b0*/  FSETP.GEU.AND P6, PT, R241, 1.175494350822287508e-38, PT ;  /* 0x00800000f100780b */ /* 0x000fe20003fce000 */
[----:B------:R-:W-:-:S02]  /*c0c0*/  @P2 FMUL R111, R111, 0.25 ;  /* 0x3e8000006f6f2820 */ /* 0x000fc40000400000 */
[----:B------:R-:W-:Y:S01]  /*c0d0*/  @P2 FMUL R110, R110, 0.25 ;  /* 0x3e8000006e6e2820 */ /* 0x000fe20000400000 */
[----:B------:R-:W-:Y:S01]  /*c0e0*/  FSETP.GT.AND P2, PT, |R241|, 8.50705917302346158658e+37, PT ;  /* 0x7e800000f100780b */ /* 0x000fe20003f44200 */
[----:B------:R-:W-:Y:S01]  /*c0f0*/  @P5 FMUL R81, R81, 0.25 ;  /* 0x3e80000051515820 */ /* 0x000fe20000400000 */
[----:B------:R-:W-:Y:S01]  /*c100*/  FSEL R252, RZ, -23, P6 ;  /* 0xc1b80000fffc7808 */ /* 0x000fe20003000000 */
[----:B------:R-:W-:Y:S02]  /*c110*/  @P5 FMUL R80, R80, 0.25 ;  /* 0x3e80000050505820 */ /* 0x000fe40000400000 */
[----:B------:R-:W-:Y:S02]  /*c120*/  @P5 FMUL R77, R77, 0.25 ;  /* 0x3e8000004d4d5820 */ /* 0x000fe40000400000 */
[----:B------:R-:W-:Y:S02]  /*c130*/  @P5 FMUL R76, R76, 0.25 ;  /* 0x3e8000004c4c5820 */ /* 0x000fe40000400000 */
[----:B------:R-:W-:-:S02]  /*c140*/  @P5 FMUL R105, R105, 0.25 ;  /* 0x3e80000069695820 */ /* 0x000fc40000400000 */
[----:B------:R-:W-:Y:S02]  /*c150*/  @P5 FMUL R101, R101, 0.25 ;  /* 0x3e80000065655820 */ /* 0x000fe40000400000 */
[----:B------:R-:W-:Y:S01]  /*c160*/  @P5 FMUL R106, R106, 0.25 ;  /* 0x3e8000006a6a5820 */ /* 0x000fe20000400000 */
[----:B------:R-:W-:Y:S01]  /*c170*/  FSETP.GT.AND P5, PT, |R240|, 8.50705917302346158658e+37, PT ;  /* 0x7e800000f000780b */ /* 0x000fe20003fa4200 */
[----:B--2---:R-:W-:Y:S01]  /*c180*/  FFMA.FTZ R48, R75, 1.1920928955078125e-07, R48 ;  /* 0x340000004b307823 */ /* 0x004fe20000010030 */
[----:B------:R-:W-:Y:S01]  /*c190*/  IADD3 R75, R46, -0x3f3504f3, RZ ;  /* 0xc0cafb0d2e4b7810 */ /* 0x000fe20007ffe0ff */
[----:B------:R-:W-:Y:S02]  /*c1a0*/  @!P1 FMUL R239, R239, 16777216 ;  /* 0x4b800000efef9820 */ /* 0x000fe40000400000 */
[----:B------:R-:W-:Y:S01]  /*c1b0*/  @!P1 FMUL R160, R160, 16777216 ;  /* 0x4b800000a0a09820 */ /* 0x000fe20000400000 */
[----:B------:R-:W-:Y:S01]  /*c1c0*/  LOP3.LUT R75, R75, 0xff800000, RZ, 0xc0, !PT ;  /* 0xff8000004b4b7812 */ /* 0x000fe200078ec0ff */
[----:B------:R-:W-:Y:S01]  /*c1d0*/  @!P1 FMUL R159, R159, 16777216 ;  /* 0x4b8000009f9f9820 */ /* 0x000fe20000400000 */
[----:B------:R0:W-:Y:S01]  /*c1e0*/  MUFU.RCP R83, R239 ;  /* 0x000000ef00537308 */ /* 0x0001e20000001000 */
[----:B------:R-:W-:-:S02]  /*c1f0*/  @!P1 FMUL R158, R158, 16777216 ;  /* 0x4b8000009e9e9820 */ /* 0x000fc40000400000 */
[----:B------:R-:W-:Y:S02]  /*c200*/  @!P1 FMUL R157, R157, 16777216 ;  /* 0x4b8000009d9d9820 */ /* 0x000fe40000400000 */
[----:B------:R-:W-:Y:S02]  /*c210*/  @!P1 FMUL R156, R156, 16777216 ;  /* 0x4b8000009c9c9820 */ /* 0x000fe40000400000 */
[----:B------:R-:W-:Y:S02]  /*c220*/  @!P1 FMUL R155, R155, 16777216 ;  /* 0x4b8000009b9b9820 */ /* 0x000fe40000400000 */
[----:B------:R-:W-:Y:S02]  /*c230*/  @!P1 FMUL R111, R111, 16777216 ;  /* 0x4b8000006f6f9820 */ /* 0x000fe40000400000 */
[----:B------:R-:W-:Y:S01]  /*c240*/  @!P1 FMUL R110, R110, 16777216 ;  /* 0x4b8000006e6e9820 */ /* 0x000fe20000400000 */
[----:B------:R-:W-:Y:S01]  /*c250*/  FSETP.GEU.AND P1, PT, |R241|, 1.175494350822287508e-38, PT ;  /* 0x00800000f100780b */ /* 0x000fe20003f2e200 */
[----:B------:R-:W-:-:S02]  /*c260*/  @!P3 FMUL R81, R81, 16777216 ;  /* 0x4b8000005151b820 */ /* 0x000fc40000400000 */
[----:B------:R-:W-:Y:S02]  /*c270*/  @!P3 FMUL R80, R80, 16777216 ;  /* 0x4b8000005050b820 */ /* 0x000fe40000400000 */
[----:B------:R-:W-:Y:S02]  /*c280*/  @!P3 FMUL R77, R77, 16777216 ;  /* 0x4b8000004d4db820 */ /* 0x000fe40000400000 */
[----:B------:R-:W-:Y:S02]  /*c290*/  @!P3 FMUL R76, R76, 16777216 ;  /* 0x4b8000004c4cb820 */ /* 0x000fe40000400000 */
[----:B------:R-:W-:Y:S02]  /*c2a0*/  @!P3 FMUL R105, R105, 16777216 ;  /* 0x4b8000006969b820 */ /* 0x000fe40000400000 */
[----:B------:R-:W-:Y:S02]  /*c2b0*/  @!P3 FMUL R101, R101, 16777216 ;  /* 0x4b8000006565b820 */ /* 0x000fe40000400000 */
[----:B------:R-:W-:Y:S01]  /*c2c0*/  @!P3 FMUL R106, R106, 16777216 ;  /* 0x4b8000006a6ab820 */ /* 0x000fe20000400000 */
[----:B------:R-:W-:Y:S01]  /*c2d0*/  FSETP.GEU.AND P3, PT, |R240|, 1.175494350822287508e-38, PT ;  /* 0x00800000f000780b */ /* 0x000fe20003f6e200 */
[----:B------:R-:W-:-:S02]  /*c2e0*/  FMUL R237, R241, 8388608 ;  /* 0x4b000000f1ed7820 */ /* 0x000fc40000400000 */
[----:B------:R-:W-:Y:S02]  /*c2f0*/  IMAD.MOV.U32 R114, RZ, RZ, R108 ;  /* 0x000000ffff727224 */ /* 0x000fe400078e006c */
[C---:B------:R-:W-:Y:S01]  /*c300*/  FMUL R102, R70.reuse, R81 ;  /* 0x0000005146667220 */ /* 0x040fe20000400000 */
[----:B------:R-:W-:Y:S01]  /*c310*/  FSEL R237, R237, R241, !P6 ;  /* 0x000000f1eded7208 */ /* 0x000fe20007000000 */
[----:B------:R-:W-:Y:S01]  /*c320*/  FMUL R107, R70, R80 ;  /* 0x00000050466b7220 */ /* 0x000fe20000400000 */
[----:B------:R-:W-:Y:S01]  /*c330*/  FSETP.GEU.AND P6, PT, R242, 1.175494350822287508e-38, PT ;  /* 0x00800000f200780b */ /* 0x000fe20003fce000 */
[C---:B------:R-:W-:Y:S02]  /*c340*/  FMUL R103, R70.reuse, R77 ;  /* 0x0000004d46677220 */ /* 0x040fe40000400000 */
[C---:B------:R-:W-:Y:S02]  /*c350*/  FMUL R108, R70.reuse, R76 ;  /* 0x0000004c466c7220 */ /* 0x040fe40000400000 */
[----:B------:R-:W-:-:S02]  /*c360*/  FMUL R105, R70, R105 ;  /* 0x0000006946697220 */ /* 0x000fc40000400000 */
[C---:B------:R-:W-:Y:S02]  /*c370*/  FMUL R101, R70.reuse, R101 ;  /* 0x0000006546657220 */ /* 0x040fe40000400000 */
[----:B------:R-:W-:Y:S02]  /*c380*/  FMUL R106, R70, R106 ;  /* 0x0000006a466a7220 */ /* 0x000fe40000400000 */
[----:B------:R-:W1:Y:S01]  /*c390*/  I2F R70, R75 ;  /* 0x0000004b00467306 */ /* 0x000e620000201400 */
[----:B------:R-:W-:Y:S02]  /*c3a0*/  @P2 FMUL R241, R241, 0.25 ;  /* 0x3e800000f1f12820 */ /* 0x000fe40000400000 */
[----:B------:R-:W-:Y:S02]  /*c3b0*/  FMUL R52, R58, R99 ;  /* 0x000000633a347220 */ /* 0x000fe40000400000 */
[----:B------:R-:W-:Y:S02]  /*c3c0*/  @!P1 FMUL R241, R241, 16777216 ;  /* 0x4b800000f1f19820 */ /* 0x000fe40000400000 */
[----:B------:R-:W-:-:S02]  /*c3d0*/  FMUL R238, R242, 8388608 ;  /* 0x4b000000f2ee7820 */ /* 0x000fc40000400000 */
[----:B------:R-:W2:Y:S01]  /*c3e0*/  MUFU.RCP R99, R241 ;  /* 0x000000f100637308 */ /* 0x000ea20000001000 */
[----:B------:R-:W-:Y:S02]  /*c3f0*/  @P5 FMUL R240, R240, 0.25 ;  /* 0x3e800000f0f05820 */ /* 0x000fe40000400000 */
[----:B------:R-:W-:Y:S01]  /*c400*/  FSEL R238, R238, R242, !P6 ;  /* 0x000000f2eeee7208 */ /* 0x000fe20007000000 */
[----:B------:R-:W-:Y:S02]  /*c410*/  @P2 FMUL R100, R100, 0.25 ;  /* 0x3e80000064642820 */ /* 0x000fe40000400000 */
[----:B0-----:R-:W-:Y:S02]  /*c420*/  FMUL R239, R243, 8388608 ;  /* 0x4b000000f3ef7820 */ /* 0x001fe40000400000 */
[----:B-1----:R-:W-:Y:S01]  /*c430*/  FFMA.FTZ R251, R70, 1.1920928955078125e-07, R251 ;  /* 0x3400000046fb7823 */ /* 0x002fe200000100fb */
[----:B------:R-:W-:Y:S01]  /*c440*/  FSEL R70, RZ, -23, P6 ;  /* 0xc1b80000ff467808 */ /* 0x000fe20003000000 */
[----:B------:R-:W-:Y:S01]  /*c450*/  @P5 FMUL R113, R113, 0.25 ;  /* 0x3e80000071715820 */ /* 0x000fe20000400000 */
[----:B------:R-:W-:Y:S01]  /*c460*/  FSETP.GEU.AND P6, PT, R243, 1.175494350822287508e-38, PT ;  /* 0x00800000f300780b */ /* 0x000fe20003fce000 */
[----:B------:R-:W-:-:S02]  /*c470*/  @P5 FMUL R118, R118, 0.25 ;  /* 0x3e80000076765820 */ /* 0x000fc40000400000 */
[----:B------:R-:W-:Y:S01]  /*c480*/  @!P3 FMUL R240, R240, 16777216 ;  /* 0x4b800000f0f0b820 */ /* 0x000fe20000400000 */
[----:B------:R-:W-:Y:S01]  /*c490*/  FSEL R239, R239, R243, !P6 ;  /* 0x000000f3efef7208 */ /* 0x000fe20007000000 */
[----:B------:R-:W-:Y:S02]  /*c4a0*/  @P5 FMUL R112, R112, 0.25 ;  /* 0x3e80000070705820 */ /* 0x000fe40000400000 */
[----:B------:R-:W-:Y:S02]  /*c4b0*/  @P5 FMUL R119, R119, 0.25 ;  /* 0x3e80000077775820 */ /* 0x000fe40000400000 */
[----:B------:R-:W-:Y:S02]  /*c4c0*/  @P5 FMUL R109, R109, 0.25 ;  /* 0x3e8000006d6d5820 */ /* 0x000fe40000400000 */
[----:B------:R-:W-:Y:S02]  /*c4d0*/  @P5 FMUL R104, R104, 0.25 ;  /* 0x3e80000068685820 */ /* 0x000fe40000400000 */
[----:B------:R-:W-:-:S02]  /*c4e0*/  @P5 FMUL R154, R154, 0.25 ;  /* 0x3e8000009a9a5820 */ /* 0x000fc40000400000 */
[----:B------:R-:W-:Y:S01]  /*c4f0*/  @P5 FMUL R114, R114, 0.25 ;  /* 0x3e80000072725820 */ /* 0x000fe20000400000 */
[----:B------:R-:W-:Y:S01]  /*c500*/  FSETP.GT.AND P5, PT, |R242|, 8.50705917302346158658e+37, PT ;  /* 0x7e800000f200780b */ /* 0x000fe20003fa4200 */
[----:B------:R-:W-:Y:S02]  /*c510*/  @!P1 FMUL R100, R100, 16777216 ;  /* 0x4b80000064649820 */ /* 0x000fe40000400000 */
[C---:B------:R-:W-:Y:S02]  /*c520*/  FMUL R55, R58.reuse, R95 ;  /* 0x0000005f3a377220 */ /* 0x040fe40000400000 */
[----:B------:R-:W-:Y:S02]  /*c530*/  FMUL R51, R58, R91 ;  /* 0x0000005b3a337220 */ /* 0x000fe40000400000 */
[----:B------:R-:W-:Y:S01]  /*c540*/  FMUL R95, R87, R92 ;  /* 0x0000005c575f7220 */ /* 0x000fe20000400000 */
[----:B------:R-:W0:Y:S01]  /*c550*/  MUFU.RCP R91, R240 ;  /* 0x000000f0005b7308 */ /* 0x000e220000001000 */
[----:B------:R-:W-:-:S02]  /*c560*/  @!P3 FMUL R113, R113, 16777216 ;  /* 0x4b8000007171b820 */ /* 0x000fc40000400000 */
[----:B------:R-:W-:Y:S02]  /*c570*/  @!P3 FMUL R118, R118, 16777216 ;  /* 0x4b8000007676b820 */ /* 0x000fe40000400000 */
[----:B------:R-:W-:Y:S02]  /*c580*/  @!P3 FMUL R112, R112, 16777216 ;  /* 0x4b8000007070b820 */ /* 0x000fe40000400000 */
[----:B------:R-:W-:Y:S02]  /*c590*/  @!P3 FMUL R119, R119, 16777216 ;  /* 0x4b8000007777b820 */ /* 0x000fe40000400000 */
[----:B------:R-:W-:Y:S02]  /*c5a0*/  @!P3 FMUL R109, R109, 16777216 ;  /* 0x4b8000006d6db820 */ /* 0x000fe40000400000 */
[----:B------:R-:W-:Y:S02]  /*c5b0*/  @!P3 FMUL R104, R104, 16777216 ;  /* 0x4b8000006868b820 */ /* 0x000fe40000400000 */
[----:B------:R-:W-:-:S02]  /*c5c0*/  @!P3 FMUL R154, R154, 16777216 ;  /* 0x4b8000009a9ab820 */ /* 0x000fc40000400000 */
[----:B------:R-:W-:Y:S01]  /*c5d0*/  @!P3 FMUL R114, R114, 16777216 ;  /* 0x4b8000007272b820 */ /* 0x000fe20000400000 */
[----:B------:R-:W-:Y:S01]  /*c5e0*/  FSETP.GEU.AND P3, PT, |R242|, 1.175494350822287508e-38, PT ;  /* 0x00800000f200780b */ /* 0x000fe20003f6e200 */
[----:B------:R-:W-:Y:S02]  /*c5f0*/  @P2 FMUL R115, R115, 0.25 ;  /* 0x3e80000073732820 */ /* 0x000fe40000400000 */
[----:B--2---:R-:W-:Y:S01]  /*c600*/  FMUL R92, R99, R100 ;  /* 0x00000064635c7220 */ /* 0x004fe20000400000 */
[----:B------:R-:W-:Y:S01]  /*c610*/  IADD3 R100, R239, -0x3f3504f3, RZ ;  /* 0xc0cafb0def647810 */ /* 0x000fe20007ffe0ff */
[----:B------:R-:W-:Y:S02]  /*c620*/  @!P1 FMUL R115, R115, 16777216 ;  /* 0x4b80000073739820 */ /* 0x000fe40000400000 */
[----:B------:R-:W-:Y:S01]  /*c630*/  FMUL R57, R58, R94 ;  /* 0x0000005e3a397220 */ /* 0x000fe20000400000 */
[----:B------:R-:W-:Y:S01]  /*c640*/  LOP3.LUT R100, R100, 0xff800000, RZ, 0xc0, !PT ;  /* 0xff80000064647812 */ /* 0x000fe200078ec0ff */
[----:B------:R-:W-:-:S02]  /*c650*/  FMUL R53, R58, R90 ;  /* 0x0000005a3a357220 */ /* 0x000fc40000400000 */
[----:B------:R-:W-:Y:S02]  /*c660*/  FMUL R58, R58, R86 ;  /* 0x000000563a3a7220 */ /* 0x000fe40000400000 */
[C---:B------:R-:W-:Y:S02]  /*c670*/  FMUL R82, R87.reuse, R97 ;  /* 0x0000006157527220 */ /* 0x040fe40000400000 */
[C---:B------:R-:W-:Y:S02]  /*c680*/  FMUL R94, R87.reuse, R96 ;  /* 0x00000060575e7220 */ /* 0x040fe40000400000 */
[C---:B------:R-:W-:Y:S02]  /*c690*/  FMUL R85, R87.reuse, R93 ;  /* 0x0000005d57557220 */ /* 0x040fe40000400000 */
[C---:B------:R-:W-:Y:S02]  /*c6a0*/  FMUL R72, R87.reuse, R89 ;  /* 0x0000005957487220 */ /* 0x040fe40000400000 */
[----:B------:R-:W-:-:S02]  /*c6b0*/  FMUL R86, R87, R88 ;  /* 0x0000005857567220 */ /* 0x000fc40000400000 */
[----:B------:R-:W-:Y:S01]  /*c6c0*/  FMUL R87, R87, R84 ;  /* 0x0000005457577220 */ /* 0x000fe20000400000 */
[----:B------:R-:W-:Y:S01]  /*c6d0*/  IADD3 R84, R237, -0x3f3504f3, RZ ;  /* 0xc0cafb0ded547810 */ /* 0x000fe20007ffe0ff */
[----:B------:R-:W-:Y:S02]  /*c6e0*/  FMUL R90, R99, R115 ;  /* 0x00000073635a7220 */ /* 0x000fe40000400000 */
[----:B------:R-:W-:Y:S01]  /*c6f0*/  @P5 FMUL R242, R242, 0.25 ;  /* 0x3e800000f2f25820 */ /* 0x000fe20000400000 */
[----:B------:R-:W1:Y:S01]  /*c700*/  I2F R115, R100 ;  /* 0x0000006400737306 */ /* 0x000e620000201400 */
[----:B------:R-:W-:Y:S01]  /*c710*/  LOP3.LUT R84, R84, 0xff800000, RZ, 0xc0, !PT ;  /* 0xff80000054547812 */ /* 0x000fe200078ec0ff */
[----:B------:R-:W-:Y:S02]  /*c720*/  FMUL R79, R83, R111 ;  /* 0x0000006f534f7220 */ /* 0x000fe40000400000 */
[----:B------:R-:W-:Y:S02]  /*c730*/  @!P3 FMUL R242, R242, 16777216 ;  /* 0x4b800000f2f2b820 */ /* 0x000fe40000400000 */
[----:B0-----:R-:W-:-:S02]  /*c740*/  FMUL R111, R91, R113 ;  /* 0x000000715b6f7220 */ /* 0x001fc40000400000 */
[----:B------:R-:W-:Y:S01]  /*c750*/  FMUL R80, R83, R157 ;  /* 0x0000009d53507220 */ /* 0x000fe20000400000 */
[----:B------:R-:W0:Y:S01]  /*c760*/  I2F R89, R84 ;  /* 0x0000005400597306 */ /* 0x000e220000201400 */
[----:B------:R-:W-:Y:S01]  /*c770*/  FMUL R113, R91, R104 ;  /* 0x000000685b717220 */ /* 0x000fe20000400000 */
[----:B------:R-:W-:Y:S01]  /*c780*/  FSEL R104, RZ, -23, P6 ;  /* 0xc1b80000ff687808 */ /* 0x000fe20003000000 */
[C---:B------:R-:W-:Y:S01]  /*c790*/  FMUL R240, R244.reuse, 8388608 ;  /* 0x4b000000f4f07820 */ /* 0x040fe20000400000 */
[----:B------:R-:W-:Y:S01]  /*c7a0*/  FSETP.GEU.AND P6, PT, R244, 1.175494350822287508e-38, PT ;  /* 0x00800000f400780b */ /* 0x000fe20003fce000 */
[----:B------:R-:W-:Y:S02]  /*c7b0*/  @P2 FMUL R153, R153, 0.25 ;  /* 0x3e80000099992820 */ /* 0x000fe40000400000 */
[----:B------:R-:W-:Y:S01]  /*c7c0*/  @P2 FMUL R152, R152, 0.25 ;  /* 0x3e80000098982820 */ /* 0x000fe20000400000 */
[----:B------:R-:W2:Y:S01]  /*c7d0*/  MUFU.RCP R157, R242 ;  /* 0x000000f2009d7308 */ /* 0x000ea20000001000 */
[----:B------:R-:W-:Y:S01]  /*c7e0*/  FSEL R240, R240, R244, !P6 ;  /* 0x000000f4f0f07208 */ /* 0x000fe20007000000 */
[----:B------:R-:W-:-:S02]  /*c7f0*/  @P2 FMUL R123, R123, 0.25 ;  /* 0x3e8000007b7b2820 */ /* 0x000fc40000400000 */
[----:B------:R-:W-:Y:S02]  /*c800*/  @P2 FMUL R122, R122, 0.25 ;  /* 0x3e8000007a7a2820 */ /* 0x000fe40000400000 */
[----:B------:R-:W-:Y:S02]  /*c810*/  @P2 FMUL R127, R127, 0.25 ;  /* 0x3e8000007f7f2820 */ /* 0x000fe40000400000 */
[----:B------:R-:W-:Y:S01]  /*c820*/  @P2 FMUL R126, R126, 0.25 ;  /* 0x3e8000007e7e2820 */ /* 0x000fe20000400000 */
[----:B------:R-:W-:Y:S01]  /*c830*/  FSETP.GEU.AND P2, PT, |R243|, 1.175494350822287508e-38, PT ;  /* 0x00800000f300780b */ /* 0x000fe20003f4e200 */
[----:B------:R-:W-:Y:S02]  /*c840*/  @P5 FMUL R3, R3, 0.25 ;  /* 0x3e80000003035820 */ /* 0x000fe40000400000 */
[----:B------:R-:W-:Y:S02]  /*c850*/  @P5 FMUL R2, R2, 0.25 ;  /* 0x3e80000002025820 */ /* 0x000fe40000400000 */
[----:B------:R-:W-:-:S02]  /*c860*/  @P5 FMUL R117, R117, 0.25 ;  /* 0x3e80000075755820 */ /* 0x000fc40000400000 */
[----:B------:R-:W-:Y:S02]  /*c870*/  @P5 FMUL R116, R116, 0.25 ;  /* 0x3e80000074745820 */ /* 0x000fe40000400000 */
[----:B------:R-:W-:Y:S02]  /*c880*/  @P5 FMUL R121, R121, 0.25 ;  /* 0x3e80000079795820 */ /* 0x000fe40000400000 */
[----:B------:R-:W-:Y:S02]  /*c890*/  @P5 FMUL R120, R120, 0.25 ;  /* 0x3e80000078785820 */ /* 0x000fe40000400000 */
[----:B------:R-:W-:Y:S02]  /*c8a0*/  @P5 FMUL R125, R125, 0.25 ;  /* 0x3e8000007d7d5820 */ /* 0x000fe40000400000 */
[----:B------:R-:W-:Y:S01]  /*c8b0*/  @P5 FMUL R124, R124, 0.25 ;  /* 0x3e8000007c7c5820 */ /* 0x000fe20000400000 */
[----:B------:R-:W-:Y:S01]  /*c8c0*/  FSETP.GEU.AND P5, PT, |R244|, 1.175494350822287508e-38, PT ;  /* 0x00800000f400780b */ /* 0x000fe20003fae200 */
[----:B-1----:R-:W-:Y:S01]  /*c8d0*/  FFMA.FTZ R104, R115, 1.1920928955078125e-07, R104 ;  /* 0x3400000073687823 */ /* 0x002fe20000010068 */
[----:B------:R-:W-:Y:S01]  /*c8e0*/  IADD3 R115, R240, -0x3f3504f3, RZ ;  /* 0xc0cafb0df0737810 */ /* 0x000fe20007ffe0ff */
[----:B------:R-:W-:-:S02]  /*c8f0*/  @!P1 FMUL R153, R153, 16777216 ;  /* 0x4b80000099999820 */ /* 0x000fc40000400000 */
[----:B------:R-:W-:Y:S01]  /*c900*/  @!P1 FMUL R152, R152, 16777216 ;  /* 0x4b80000098989820 */ /* 0x000fe20000400000 */
[----:B------:R-:W-:Y:S01]  /*c910*/  LOP3.LUT R115, R115, 0xff800000, RZ, 0xc0, !PT ;  /* 0xff80000073737812 */ /* 0x000fe200078ec0ff */
[----:B------:R-:W-:Y:S02]  /*c920*/  @!P1 FMUL R123, R123, 16777216 ;  /* 0x4b8000007b7b9820 */ /* 0x000fe40000400000 */
[----:B------:R-:W-:Y:S02]  /*c930*/  @!P1 FMUL R122, R122, 16777216 ;  /* 0x4b8000007a7a9820 */ /* 0x000fe40000400000 */
[----:B------:R-:W-:Y:S02]  /*c940*/  @!P1 FMUL R127, R127, 16777216 ;  /* 0x4b8000007f7f9820 */ /* 0x000fe40000400000 */
[C---:B------:R-:W-:Y:S02]  /*c950*/  FMUL R76, R83.reuse, R160 ;  /* 0x000000a0534c7220 */ /* 0x040fe40000400000 */
[----:B------:R-:W-:-:S02]  /*c960*/  FMUL R77, R83, R159 ;  /* 0x0000009f534d7220 */ /* 0x000fc40000400000 */
[C---:B------:R-:W-:Y:S02]  /*c970*/  FMUL R81, R83.reuse, R158 ;  /* 0x0000009e53517220 */ /* 0x040fe40000400000 */
[C---:B------:R-:W-:Y:S02]  /*c980*/  FMUL R78, R83.reuse, R156 ;  /* 0x0000009c534e7220 */ /* 0x040fe40000400000 */
[----:B------:R-:W-:Y:S02]  /*c990*/  FMUL R74, R83, R155 ;  /* 0x0000009b534a7220 */ /* 0x000fe40000400000 */
[----:B------:R-:W-:Y:S01]  /*c9a0*/  @!P1 FMUL R126, R126, 16777216 ;  /* 0x4b8000007e7e9820 */ /* 0x000fe20000400000 */
[----:B------:R-:W-:Y:S01]  /*c9b0*/  FSETP.GT.AND P1, PT, |R243|, 8.50705917302346158658e+37, PT ;  /* 0x7e800000f300780b */ /* 0x000fe20003f24200 */
[----:B------:R-:W-:Y:S02]  /*c9c0*/  @!P3 FMUL R3, R3, 16777216 ;  /* 0x4b8000000303b820 */ /* 0x000fe40000400000 */
[----:B------:R-:W-:-:S02]  /*c9d0*/  FMUL R83, R83, R110 ;  /* 0x0000006e53537220 */ /* 0x000fc40000400000 */
[----:B------:R-:W-:Y:S02]  /*c9e0*/  @!P3 FMUL R2, R2, 16777216 ;  /* 0x4b8000000202b820 */ /* 0x000fe40000400000 */
[----:B------:R-:W-:Y:S02]  /*c9f0*/  @!P3 FMUL R117, R117, 16777216 ;  /* 0x4b8000007575b820 */ /* 0x000fe40000400000 */
[----:B------:R-:W-:Y:S02]  /*ca00*/  @!P3 FMUL R116, R116, 16777216 ;  /* 0x4b8000007474b820 */ /* 0x000fe40000400000 */
[----:B------:R-:W-:Y:S02]  /*ca10*/  @!P3 FMUL R121, R121, 16777216 ;  /* 0x4b8000007979b820 */ /* 0x000fe40000400000 */
[----:B------:R-:W-:Y:S02]  /*ca20*/  @!P3 FMUL R120, R120, 16777216 ;  /* 0x4b8000007878b820 */ /* 0x000fe40000400000 */
[----:B------:R-:W-:-:S02]  /*ca30*/  @!P3 FMUL R125, R125, 16777216 ;  /* 0x4b8000007d7db820 */ /* 0x000fc40000400000 */
[----:B------:R-:W-:Y:S01]  /*ca40*/  @!P3 FMUL R124, R124, 16777216 ;  /* 0x4b8000007c7cb820 */ /* 0x000fe20000400000 */
[----:B------:R-:W-:Y:S01]  /*ca50*/  FSETP.GT.AND P3, PT, |R244|, 8.50705917302346158658e+37, PT ;  /* 0x7e800000f400780b */ /* 0x000fe20003f64200 */
[C---:B------:R-:W-:Y:S02]  /*ca60*/  FMUL R118, R91.reuse, R118 ;  /* 0x000000765b767220 */ /* 0x040fe40000400000 */
[C---:B------:R-:W-:Y:S02]  /*ca70*/  FMUL R112, R91.reuse, R112 ;  /* 0x000000705b707220 */ /* 0x040fe40000400000 */
[C---:B------:R-:W-:Y:S02]  /*ca80*/  FMUL R119, R91.reuse, R119 ;  /* 0x000000775b777220 */ /* 0x040fe40000400000 */
[C---:B------:R-:W-:Y:S02]  /*ca90*/  FMUL R109, R91.reuse, R109 ;  /* 0x0000006d5b6d7220 */ /* 0x040fe40000400000 */
[----:B------:R-:W-:-:S02]  /*caa0*/  FMUL R110, R91, R154 ;  /* 0x0000009a5b6e7220 */ /* 0x000fc40000400000 */
[----:B------:R-:W-:Y:S02]  /*cab0*/  FMUL R114, R91, R114 ;  /* 0x000000725b727220 */ /* 0x000fe40000400000 */
[C---:B------:R-:W-:Y:S02]  /*cac0*/  FMUL R91, R99.reuse, R153 ;  /* 0x00000099635b7220 */ /* 0x040fe40000400000 */
[C---:B------:R-:W-:Y:S02]  /*cad0*/  FMUL R93, R99.reuse, R152 ;  /* 0x00000098635d7220 */ /* 0x040fe40000400000 */
[C---:B------:R-:W-:Y:S02]  /*cae0*/  FMUL R88, R99.reuse, R123 ;  /* 0x0000007b63587220 */ /* 0x040fe40000400000 */
[C---:B------:R-:W-:Y:S02]  /*caf0*/  FMUL R96, R99.reuse, R122 ;  /* 0x0000007a63607220 */ /* 0x040fe40000400000 */
[----:B------:R-:W-:-:S02]  /*cb00*/  FMUL R97, R99, R127 ;  /* 0x0000007f63617220 */ /* 0x000fc40000400000 */
[----:B0-----:R-:W-:Y:S01]  /*cb10*/  FFMA.FTZ R252, R89, 1.1920928955078125e-07, R252 ;  /* 0x3400000059fc7823 */ /* 0x001fe200000100fc */
[----:B------:R-:W-:Y:S01]  /*cb20*/  IADD3 R89, R238, -0x3f3504f3, RZ ;  /* 0xc0cafb0dee597810 */ /* 0x000fe20007ffe0ff */
[----:B------:R-:W-:Y:S02]  /*cb30*/  FMUL R99, R99, R126 ;  /* 0x0000007e63637220 */ /* 0x000fe40000400000 */
[----:B--2---:R-:W-:Y:S01]  /*cb40*/  FMUL R126, R157, R3 ;  /* 0x000000039d7e7220 */ /* 0x004fe20000400000 */
[----:B------:R-:W-:Y:S01]  /*cb50*/  LOP3.LUT R89, R89, 0xff800000, RZ, 0xc0, !PT ;  /* 0xff80000059597812 */ /* 0x000fe200078ec0ff */
[----:B------:R-:W0:Y:S01]  /*cb60*/  I2F R3, R115 ;  /* 0x0000007300037306 */ /* 0x000e220000201400 */
[----:B------:R-:W-:Y:S02]  /*cb70*/  @P3 FMUL R244, R244, 0.25 ;  /* 0x3e800000f4f43820 */ /* 0x000fe40000400000 */
[----:B------:R-:W-:Y:S01]  /*cb80*/  FMUL R154, R157, R116 ;  /* 0x000000749d9a7220 */ /* 0x000fe20000400000 */
[----:B------:R-:W-:Y:S01]  /*cb90*/  FSEL R116, RZ, -23, P6 ;  /* 0xc1b80000ff747808 */ /* 0x000fe20003000000 */
[----:B------:R-:W-:Y:S01]  /*cba0*/  @!P5 FMUL R244, R244, 16777216 ;  /* 0x4b800000f4f4d820 */ /* 0x000fe20000400000 */
[----:B------:R-:W-:Y:S01]  /*cbb0*/  FSETP.GEU.AND P6, PT, R245, 1.175494350822287508e-38, PT ;  /* 0x00800000f500780b */ /* 0x000fe20003fce000 */
[----:B------:R-:W-:Y:S01]  /*cbc0*/  @P1 FMUL R243, R243, 0.25 ;  /* 0x3e800000f3f31820 */ /* 0x000fe20000400000 */
[----:B------:R-:W1:Y:S01]  /*cbd0*/  I2F R155, R89 ;  /* 0x00000059009b7306 */ /* 0x000e620000201400 */
[----:B------:R-:W-:Y:S01]  /*cbe0*/  @P1 FMUL R131, R131, 0.25 ;  /* 0x3e80000083831820 */ /* 0x000fe20000400000 */
[----:B------:R-:W-:Y:S01]  /*cbf0*/  FSEL R123, RZ, -23, P6 ;  /* 0xc1b80000ff7b7808 */ /* 0x000fe20003000000 */
[----:B------:R-:W-:-:S02]  /*cc00*/  @P1 FMUL R130, R130, 0.25 ;  /* 0x3e80000082821820 */ /* 0x000fc40000400000 */
[----:B------:R-:W-:Y:S02]  /*cc10*/  @P1 FMUL R135, R135, 0.25 ;  /* 0x3e80000087871820 */ /* 0x000fe40000400000 */
[----:B------:R-:W-:Y:S02]  /*cc20*/  @P1 FMUL R134, R134, 0.25 ;  /* 0x3e80000086861820 */ /* 0x000fe40000400000 */
[----:B------:R-:W-:Y:S02]  /*cc30*/  @P1 FMUL R139, R139, 0.25 ;  /* 0x3e8000008b8b1820 */ /* 0x000fe40000400000 */
[----:B------:R-:W-:Y:S02]  /*cc40*/  @P1 FMUL R138, R138, 0.25 ;  /* 0x3e8000008a8a1820 */ /* 0x000fe40000400000 */
[----:B------:R-:W-:Y:S02]  /*cc50*/  @P1 FMUL R151, R151, 0.25 ;  /* 0x3e80000097971820 */ /* 0x000fe40000400000 */
[----:B------:R-:W-:Y:S01]  /*cc60*/  @P1 FMUL R150, R150, 0.25 ;  /* 0x3e80000096961820 */ /* 0x000fe20000400000 */
[----:B------:R-:W-:Y:S01]  /*cc70*/  FSETP.GT.AND P1, PT, |R245|, 8.50705917302346158658e+37, PT ;  /* 0x7e800000f500780b */ /* 0x000fe20003f24200 */
[----:B0-----:R-:W-:-:S02]  /*cc80*/  FFMA.FTZ R116, R3, 1.1920928955078125e-07, R116 ;  /* 0x3400000003747823 */ /* 0x001fc40000010074 */
[----:B------:R-:W-:Y:S01]  /*cc90*/  FMUL R241, R245, 8388608 ;  /* 0x4b000000f5f17820 */ /* 0x000fe20000400000 */
[----:B------:R-:W0:Y:S01]  /*cca0*/  MUFU.RCP R3, R244 ;  /* 0x000000f400037308 */ /* 0x000e220000001000 */
[----:B------:R-:W-:Y:S02]  /*ccb0*/  @!P2 FMUL R243, R243, 16777216 ;  /* 0x4b800000f3f3a820 */ /* 0x000fe40000400000 */
[----:B------:R-:W-:Y:S01]  /*ccc0*/  @!P2 FMUL R131, R131, 16777216 ;  /* 0x4b8000008383a820 */ /* 0x000fe20000400000 */
[----:B------:R-:W-:Y:S01]  /*ccd0*/  FSEL R241, R241, R245, !P6 ;  /* 0x000000f5f1f17208 */ /* 0x000fe20007000000 */
[----:B------:R-:W-:Y:S01]  /*cce0*/  @!P2 FMUL R130, R130, 16777216 ;  /* 0x4b8000008282a820 */ /* 0x000fe20000400000 */
[----:B------:R-:W-:Y:S01]  /*ccf0*/  FSETP.GEU.AND P6, PT, R246, 1.175494350822287508e-38, PT ;  /* 0x00800000f600780b */ /* 0x000fe20003fce000 */
[----:B------:R-:W-:Y:S02]  /*cd00*/  @!P2 FMUL R135, R135, 16777216 ;  /* 0x4b8000008787a820 */ /* 0x000fe40000400000 */
[----:B------:R-:W-:-:S02]  /*cd10*/  @!P2 FMUL R134, R134, 16777216 ;  /* 0x4b8000008686a820 */ /* 0x000fc40000400000 */
[----:B------:R-:W-:Y:S02]  /*cd20*/  @!P2 FMUL R139, R139, 16777216 ;  /* 0x4b8000008b8ba820 */ /* 0x000fe40000400000 */
[----:B------:R-:W-:Y:S02]  /*cd30*/  @!P2 FMUL R138, R138, 16777216 ;  /* 0x4b8000008a8aa820 */ /* 0x000fe40000400000 */
[----:B------:R-:W-:Y:S02]  /*cd40*/  @!P2 FMUL R151, R151, 16777216 ;  /* 0x4b8000009797a820 */ /* 0x000fe40000400000 */
[----:B------:R-:W-:Y:S01]  /*cd50*/  @!P2 FMUL R150, R150, 16777216 ;  /* 0x4b8000009696a820 */ /* 0x000fe20000400000 */
[----:B------:R-:W-:Y:S01]  /*cd60*/  FSETP.GEU.AND P2, PT, |R245|, 1.175494350822287508e-38, PT ;  /* 0x00800000f500780b */ /* 0x000fe20003f4e200 */
[----:B-1----:R-:W-:Y:S02]  /*cd70*/  FFMA.FTZ R70, R155, 1.1920928955078125e-07, R70 ;  /* 0x340000009b467823 */ /* 0x002fe40000010046 */
[----:B------:R-:W-:-:S02]  /*cd80*/  FMUL R153, R157, R2 ;  /* 0x000000029d997220 */ /* 0x000fc40000400000 */
[C---:B------:R-:W-:Y:S02]  /*cd90*/  FMUL R127, R157.reuse, R117 ;  /* 0x000000759d7f7220 */ /* 0x040fe40000400000 */
[C---:B------:R-:W-:Y:S02]  /*cda0*/  FMUL R152, R157.reuse, R121 ;  /* 0x000000799d987220 */ /* 0x040fe40000400000 */
[C---:B------:R-:W-:Y:S01]  /*cdb0*/  FMUL R156, R157.reuse, R120 ;  /* 0x000000789d9c7220 */ /* 0x040fe20000400000 */
[----:B------:R1:W2:Y:S01]  /*cdc0*/  MUFU.RCP R121, R243 ;  /* 0x000000f300797308 */ /* 0x0002a20000001000 */
[C---:B------:R-:W-:Y:S02]  /*cdd0*/  FMUL R155, R157.reuse, R125 ;  /* 0x0000007d9d9b7220 */ /* 0x040fe40000400000 */
[----:B------:R-:W-:Y:S01]  /*cde0*/  FMUL R157, R157, R124 ;  /* 0x0000007c9d9d7220 */ /* 0x000fe20000400000 */
[----:B------:R-:W-:Y:S01]  /*cdf0*/  IADD3 R124, R241, -0x3f3504f3, RZ ;  /* 0xc0cafb0df17c7810 */ /* 0x000fe20007ffe0ff */
[----:B------:R-:W-:-:S02]  /*ce00*/  @P3 FMUL R128, R128, 0.25 ;  /* 0x3e80000080803820 */ /* 0x000fc40000400000 */
[----:B------:R-:W-:Y:S01]  /*ce10*/  @P3 FMUL R137, R137, 0.25 ;  /* 0x3e80000089893820 */ /* 0x000fe20000400000 */
[----:B------:R-:W-:Y:S01]  /*ce20*/  LOP3.LUT R124, R124, 0xff800000, RZ, 0xc0, !PT ;  /* 0xff8000007c7c7812 */ /* 0x000fe200078ec0ff */
[----:B------:R-:W-:Y:S02]  /*ce30*/  @!P5 FMUL R128, R128, 16777216 ;  /* 0x4b8000008080d820 */ /* 0x000fe40000400000 */
[----:B------:R-:W-:Y:S01]  /*ce40*/  FMUL R242, R246, 8388608 ;  /* 0x4b000000f6f27820 */ /* 0x000fe20000400000 */
[----:B------:R-:W3:Y:S01]  /*ce50*/  I2F R2, R124 ;  /* 0x0000007c00027306 */ /* 0x000ee20000201400 */
[----:B------:R-:W-:Y:S02]  /*ce60*/  @P1 FMUL R245, R245, 0.25 ;  /* 0x3e800000f5f51820 */ /* 0x000fe40000400000 */
[----:B------:R-:W-:Y:S01]  /*ce70*/  @!P5 FMUL R137, R137, 16777216 ;  /* 0x4b8000008989d820 */ /* 0x000fe20000400000 */
[----:B------:R-:W-:Y:S01]  /*ce80*/  FSEL R242, R242, R246, !P6 ;  /* 0x000000f6f2f27208 */ /* 0x000fe20007000000 */
[----:B0-----:R-:W-:Y:S01]  /*ce90*/  FMUL R159, R3, R128 ;  /* 0x00000080039f7220 */ /* 0x001fe20000400000 */
[----:B------:R-:W-:Y:S01]  /*cea0*/  FSEL R128, RZ, -23, P6 ;  /* 0xc1b80000ff807808 */ /* 0x000fe20003000000 */
[----:B------:R-:W-:Y:S01]  /*ceb0*/  @!P2 FMUL R245, R245, 16777216 ;  /* 0x4b800000f5f5a820 */ /* 0x000fe20000400000 */
[C---:B------:R-:W-:Y:S01]  /*cec0*/  FSETP.GEU.AND P6, PT, R247.reuse, 1.175494350822287508e-38, PT ;  /* 0x00800000f700780b */ /* 0x040fe20003fce000 */
[----:B-1----:R-:W-:Y:S01]  /*ced0*/  FMUL R243, R247, 8388608 ;  /* 0x4b000000f7f37820 */ /* 0x002fe20000400000 */
[----:B------:R-:W-:Y:S01]  /*cee0*/  IADD3 R125, R242, -0x3f3504f3, RZ ;  /* 0xc0cafb0df27d7810 */ /* 0x000fe20007ffe0ff */
[----:B------:R-:W-:-:S02]  /*cef0*/  FMUL R158, R3, R137 ;  /* 0x00000089039e7220 */ /* 0x000fc40000400000 */
[----:B------:R-:W0:Y:S01]  /*cf00*/  MUFU.RCP R137, R245 ;  /* 0x000000f500897308 */ /* 0x000e220000001000 */
[----:B------:R-:W-:Y:S01]  /*cf10*/  FSEL R243, R243, R247, !P6 ;  /* 0x000000f7f3f37208 */ /* 0x000fe20007000000 */
[----:B--2---:R-:W-:Y:S01]  /*cf20*/  FMUL R117, R121, R134 ;  /* 0x0000008679757220 */ /* 0x004fe20000400000 */
[----:B------:R-:W-:Y:S01]  /*cf30*/  LOP3.LUT R125, R125, 0xff800000, RZ, 0xc0, !PT ;  /* 0xff8000007d7d7812 */ /* 0x000fe200078ec0ff */
[----:B------:R-:W-:Y:S01]  /*cf40*/  @P3 FMUL R129, R129, 0.25 ;  /* 0x3e80000081813820 */ /* 0x000fe20000400000 */
[----:B------:R-:W-:Y:S01]  /*cf50*/  IADD3 R134, R243, -0x3f3504f3, RZ ;  /* 0xc0cafb0df3867810 */ /* 0x000fe20007ffe0ff */
[----:B------:R-:W-:Y:S02]  /*cf60*/  @P3 FMUL R132, R132, 0.25 ;  /* 0x3e80000084843820 */ /* 0x000fe40000400000 */
[----:B------:R-:W-:Y:S01]  /*cf70*/  @P3 FMUL R136, R136, 0.25 ;  /* 0x3e80000088883820 */ /* 0x000fe20000400000 */
[----:B------:R-:W-:Y:S01]  /*cf80*/  LOP3.LUT R134, R134, 0xff800000, RZ, 0xc0, !PT ;  /* 0xff80000086867812 */ /* 0x000fe200078ec0ff */
[----:B------:R-:W-:-:S02]  /*cf90*/  @P1 FMUL R142, R142, 0.25 ;  /* 0x3e8000008e8e1820 */ /* 0x000fc40000400000 */
[----:B------:R-:W-:Y:S02]  /*cfa0*/  @P1 FMUL R147, R147, 0.25 ;  /* 0x3e80000093931820 */ /* 0x000fe40000400000 */
        /* <DEDUP_REMOVED lines=8> */
[----:B------:R-:W-:Y:S02]  /*d030*/  @!P5 FMUL R132, R132, 16777216 ;  /* 0x4b8000008484d820 */ /* 0x000fe40000400000 */
[----:B------:R-:W-:Y:S02]  /*d040*/  @!P5 FMUL R136, R136, 16777216 ;  /* 0x4b8000008888d820 */ /* 0x000fe40000400000 */
[----:B------:R-:W-:Y:S02]  /*d050*/  @!P2 FMUL R142, R142, 16777216 ;  /* 0x4b8000008e8ea820 */ /* 0x000fe40000400000 */
[----:B------:R-:W-:-:S02]  /*d060*/  FMUL R131, R121, R131 ;  /* 0x0000008379837220 */ /* 0x000fc40000400000 */
[C---:B------:R-:W-:Y:S02]  /*d070*/  FMUL R130, R121.reuse, R130 ;  /* 0x0000008279827220 */ /* 0x040fe40000400000 */
[C---:B------:R-:W-:Y:S02]  /*d080*/  FMUL R120, R121.reuse, R135 ;  /* 0x0000008779787220 */ /* 0x040fe40000400000 */
[C---:B------:R-:W-:Y:S02]  /*d090*/  FMUL R139, R121.reuse, R139 ;  /* 0x0000008b798b7220 */ /* 0x040fe40000400000 */
[C---:B------:R-:W-:Y:S02]  /*d0a0*/  FMUL R138, R121.reuse, R138 ;  /* 0x0000008a798a7220 */ /* 0x040fe40000400000 */
[----:B------:R-:W-:Y:S02]  /*d0b0*/  FMUL R122, R121, R151 ;  /* 0x00000097797a7220 */ /* 0x000fe40000400000 */
[----:B---3--:R-:W-:-:S02]  /*d0c0*/  FFMA.FTZ R123, R2, 1.1920928955078125e-07, R123 ;  /* 0x34000000027b7823 */ /* 0x008fc4000001007b */
[----:B------:R-:W-:Y:S01]  /*d0d0*/  @!P2 FMUL R147, R147, 16777216 ;  /* 0x4b8000009393a820 */ /* 0x000fe20000400000 */
[----:B------:R-:W1:Y:S01]  /*d0e0*/  I2F R2, R134 ;  /* 0x0000008600027306 */ /* 0x000e620000201400 */
[----:B------:R-:W-:Y:S02]  /*d0f0*/  @!P2 FMUL R146, R146, 16777216 ;  /* 0x4b8000009292a820 */ /* 0x000fe40000400000 */
[----:B------:R-:W-:Y:S02]  /*d100*/  @!P2 FMUL R143, R143, 16777216 ;  /* 0x4b8000008f8fa820 */ /* 0x000fe40000400000 */
[----:B------:R-:W-:Y:S02]  /*d110*/  @!P2 FMUL R7, R7, 16777216 ;  /* 0x4b8000000707a820 */ /* 0x000fe40000400000 */
[----:B------:R-:W-:Y:S02]  /*d120*/  @!P2 FMUL R6, R6, 16777216 ;  /* 0x4b8000000606a820 */ /* 0x000fe40000400000 */
[----:B------:R-:W-:-:S02]  /*d130*/  @!P2 FMUL R11, R11, 16777216 ;  /* 0x4b8000000b0ba820 */ /* 0x000fc40000400000 */
[----:B------:R-:W-:Y:S01]  /*d140*/  @!P2 FMUL R10, R10, 16777216 ;  /* 0x4b8000000a0aa820 */ /* 0x000fe20000400000 */
[----:B------:R-:W-:Y:S01]  /*d150*/  FSETP.GEU.AND P2, PT, |R247|, 1.175494350822287508e-38, PT ;  /* 0x00800000f700780b */ /* 0x000fe20003f4e200 */
[----:B------:R-:W-:Y:S02]  /*d160*/  FMUL R121, R121, R150 ;  /* 0x0000009679797220 */ /* 0x000fe40000400000 */
[----:B------:R-:W-:Y:S02]  /*d170*/  FMUL R150, R3, R129 ;  /* 0x0000008103967220 */ /* 0x000fe40000400000 */
[----:B------:R-:W-:Y:S02]  /*d180*/  @P3 FMUL R133, R133, 0.25 ;  /* 0x3e80000085853820 */ /* 0x000fe40000400000 */
[C---:B------:R-:W-:Y:S02]  /*d190*/  FMUL R160, R3.reuse, R132 ;  /* 0x0000008403a07220 */ /* 0x040fe40000400000 */
[----:B------:R-:W-:-:S02]  /*d1a0*/  FMUL R161, R3, R136 ;  /* 0x0000008803a17220 */ /* 0x000fc40000400000 */
[C---:B0-----:R-:W-:Y:S02]  /*d1b0*/  FMUL R129, R137.reuse, R142 ;  /* 0x0000008e89817220 */ /* 0x041fe40000400000 */
[C---:B------:R-:W-:Y:S02]  /*d1c0*/  FMUL R147, R137.reuse, R147 ;  /* 0x0000009389937220 */ /* 0x040fe40000400000 */
[C---:B------:R-:W-:Y:S02]  /*d1d0*/  FMUL R146, R137.reuse, R146 ;  /* 0x0000009289927220 */ /* 0x040fe40000400000 */
[C---:B------:R-:W-:Y:S02]  /*d1e0*/  FMUL R132, R137.reuse, R143 ;  /* 0x0000008f89847220 */ /* 0x040fe40000400000 */
[C---:B------:R-:W-:Y:S02]  /*d1f0*/  FMUL R135, R137.reuse, R7 ;  /* 0x0000000789877220 */ /* 0x040fe40000400000 */
[----:B------:R-:W-:-:S02]  /*d200*/  FMUL R136, R137, R6 ;  /* 0x0000000689887220 */ /* 0x000fc40000400000 */
[C---:B------:R-:W-:Y:S01]  /*d210*/  FMUL R142, R137.reuse, R11 ;  /* 0x0000000b898e7220 */ /* 0x040fe20000400000 */
[----:B------:R-:W-:Y:S01]  /*d220*/  MOV R11, R250 ;  /* 0x000000fa000b7202 */ /* 0x000fe20000000f00 */
[----:B------:R-:W-:Y:S02]  /*d230*/  FMUL R137, R137, R10 ;  /* 0x0000000a89897220 */ /* 0x000fe40000400000 */
[----:B------:R-:W-:Y:S02]  /*d240*/  IMAD.MOV.U32 R10, RZ, RZ, R249 ;  /* 0x000000ffff0a7224 */ /* 0x000fe400078e00f9 */
[----:B------:R-:W-:Y:S02]  /*d250*/  @!P5 FMUL R133, R133, 16777216 ;  /* 0x4b8000008585d820 */ /* 0x000fe40000400000 */
[----:B------:R-:W-:Y:S02]  /*d260*/  @P1 FMUL R247, R247, 0.25 ;  /* 0x3e800000f7f71820 */ /* 0x000fe40000400000 */
        /* <DEDUP_REMOVED lines=9> */
[----:B------:R-:W-:Y:S01]  /*d300*/  FMUL R151, R3, R133 ;  /* 0x0000008503977220 */ /* 0x000fe20000400000 */
[----:B------:R-:W-:Y:S01]  /*d310*/  FSEL R133, RZ, -23, P6 ;  /* 0xc1b80000ff857808 */ /* 0x000fe20003000000 */
[C---:B------:R-:W-:Y:S01]  /*d320*/  FMUL R244, R248.reuse, 8388608 ;  /* 0x4b000000f8f47820 */ /* 0x040fe20000400000 */
[----:B------:R-:W-:Y:S01]  /*d330*/  FSETP.GEU.AND P6, PT, R248, 1.175494350822287508e-38, PT ;  /* 0x00800000f800780b */ /* 0x000fe20003fce000 */
[----:B------:R-:W-:Y:S02]  /*d340*/  @!P2 FMUL R247, R247, 16777216 ;  /* 0x4b800000f7f7a820 */ /* 0x000fe40000400000 */
[----:B------:R-:W-:Y:S01]  /*d350*/  @!P2 FMUL R15, R15, 16777216 ;  /* 0x4b8000000f0fa820 */ /* 0x000fe20000400000 */
[----:B------:R-:W-:Y:S01]  /*d360*/  FSEL R244, R244, R248, !P6 ;  /* 0x000000f8f4f47208 */ /* 0x000fe20007000000 */
        /* <DEDUP_REMOVED lines=8> */
[----:B-1----:R-:W-:Y:S01]  /*d3f0*/  FFMA.FTZ R133, R2, 1.1920928955078125e-07, R133 ;  /* 0x3400000002857823 */ /* 0x002fe20000010085 */
[----:B------:R-:W-:Y:S01]  /*d400*/  FSEL R2, RZ, -23, P6 ;  /* 0xc1b80000ff027808 */ /* 0x000fe20003000000 */
[C---:B------:R-:W-:Y:S01]  /*d410*/  FMUL R249, R10.reuse, 8388608 ;  /* 0x4b0000000af97820 */ /* 0x040fe20000400000 */
[----:B------:R-:W-:Y:S01]  /*d420*/  FSETP.GEU.AND P6, PT, R10, 1.175494350822287508e-38, PT ;  /* 0x008000000a00780b */ /* 0x000fe20003fce000 */
[----:B------:R-:W-:-:S02]  /*d430*/  @P1 FMUL R35, R35, 0.25 ;  /* 0x3e80000023231820 */ /* 0x000fc40000400000 */
[----:B------:R-:W-:Y:S01]  /*d440*/  @P1 FMUL R34, R34, 0.25 ;  /* 0x3e80000022221820 */ /* 0x000fe20000400000 */
[----:B------:R-:W-:Y:S01]  /*d450*/  FSEL R249, R249, R10, !P6 ;  /* 0x0000000af9f97208 */ /* 0x000fe20007000000 */
[----:B------:R-:W-:Y:S02]  /*d460*/  @P1 FMUL R10, R10, 0.25 ;  /* 0x3e8000000a0a1820 */ /* 0x000fe40000400000 */
[----:B------:R-:W-:Y:S02]  /*d470*/  @P3 FMUL R149, R149, 0.25 ;  /* 0x3e80000095953820 */ /* 0x000fe40000400000 */
[----:B------:R-:W-:Y:S02]  /*d480*/  @!P2 FMUL R10, R10, 16777216 ;  /* 0x4b8000000a0aa820 */ /* 0x000fe40000400000 */
[----:B------:R-:W-:Y:S02]  /*d490*/  @!P2 FMUL R35, R35, 16777216 ;  /* 0x4b8000002323a820 */ /* 0x000fe40000400000 */
[----:B------:R-:W-:-:S02]  /*d4a0*/  @!P2 FMUL R34, R34, 16777216 ;  /* 0x4b8000002222a820 */ /* 0x000fc40000400000 */
[----:B------:R-:W0:Y:S01]  /*d4b0*/  MUFU.RCP R10, R10 ;  /* 0x0000000a000a7308 */ /* 0x000e220000001000 */
[----:B------:R-:W-:Y:S01]  /*d4c0*/  @P3 FMUL R148, R148, 0.25 ;  /* 0x3e80000094943820 */ /* 0x000fe20000400000 */
[----:B------:R-:W-:Y:S01]  /*d4d0*/  FSETP.GT.AND P3, PT, |R246|, 8.50705917302346158658e+37, PT ;  /* 0x7e800000f600780b */ /* 0x000fe20003f64200 */
[----:B------:R-:W-:Y:S02]  /*d4e0*/  @!P5 FMUL R149, R149, 16777216 ;  /* 0x4b8000009595d820 */ /* 0x000fe40000400000 */
[----:B------:R-:W-:Y:S01]  /*d4f0*/  @!P5 FMUL R148, R148, 16777216 ;  /* 0x4b8000009494d820 */ /* 0x000fe20000400000 */
[----:B------:R-:W-:Y:S01]  /*d500*/  FSETP.GEU.AND P5, PT, |R246|, 1.175494350822287508e-38, PT ;  /* 0x00800000f600780b */ /* 0x000fe20003fae200 */
[C---:B------:R-:W-:Y:S02]  /*d510*/  FMUL R149, R3.reuse, R149 ;  /* 0x0000009503957220 */ /* 0x040fe40000400000 */
[----:B------:R-:W-:Y:S02]  /*d520*/  FMUL R148, R3, R148 ;  /* 0x0000009403947220 */ /* 0x000fe40000400000 */
[----:B------:R-:W-:Y:S01]  /*d530*/  I2F R3, R125 ;  /* 0x0000007d00037306 */ /* 0x000fe20000201400 */
[----:B------:R-:W-:-:S02]  /*d540*/  FMUL R250, R11, 8388608 ;  /* 0x4b0000000bfa7820 */ /* 0x000fc40000400000 */
[----:B------:R-:W-:Y:S02]  /*d550*/  @P1 FMUL R43, R43, 0.25 ;  /* 0x3e8000002b2b1820 */ /* 0x000fe40000400000 */
[C---:B0-----:R-:W-:Y:S02]  /*d560*/  FMUL R172, R10.reuse, R35 ;  /* 0x000000230aac7220 */ /* 0x041fe40000400000 */
[----:B------:R-:W-:Y:S02]  /*d570*/  FMUL R35, R10, R34 ;  /* 0x000000220a237220 */ /* 0x000fe40000400000 */
[----:B------:R-:W2:Y:S01]  /*d580*/  LDL.LU R34, [R1+0x228] ;  /* 0x0002280001227983 */ /* 0x000ea20000300800 */
[----:B------:R-:W-:Y:S02]  /*d590*/  @P3 FMUL R246, R246, 0.25 ;  /* 0x3e800000f6f63820 */ /* 0x000fe40000400000 */
[----:B------:R-:W-:Y:S02]  /*d5a0*/  @P3 FMUL R141, R141, 0.25 ;  /* 0x3e8000008d8d3820 */ /* 0x000fe40000400000 */
[----:B------:R-:W-:-:S02]  /*d5b0*/  @!P5 FMUL R246, R246, 16777216 ;  /* 0x4b800000f6f6d820 */ /* 0x000fc40000400000 */
[----:B------:R-:W-:Y:S02]  /*d5c0*/  @!P5 FMUL R141, R141, 16777216 ;  /* 0x4b8000008d8dd820 */ /* 0x000fe40000400000 */
[----:B------:R-:W0:Y:S01]  /*d5d0*/  MUFU.RCP R169, R246 ;  /* 0x000000f600a97308 */ /* 0x000e220000001000 */
[----:B------:R-:W-:Y:S02]  /*d5e0*/  @P3 FMUL R5, R5, 0.25 ;  /* 0x3e80000005053820 */ /* 0x000fe40000400000 */
[----:B------:R-:W-:Y:S02]  /*d5f0*/  @P3 FMUL R145, R145, 0.25 ;  /* 0x3e80000091913820 */ /* 0x000fe40000400000 */
[----:B------:R-:W-:Y:S02]  /*d600*/  @!P5 FMUL R5, R5, 16777216 ;  /* 0x4b8000000505d820 */ /* 0x000fe40000400000 */
[----:B------:R-:W-:Y:S02]  /*d610*/  @P3 FMUL R144, R144, 0.25 ;  /* 0x3e80000090903820 */ /* 0x000fe40000400000 */
[----:B------:R-:W-:-:S02]  /*d620*/  @P3 FMUL R140, R140, 0.25 ;  /* 0x3e8000008c8c3820 */ /* 0x000fc40000400000 */
[----:B------:R-:W-:Y:S02]  /*d630*/  @P3 FMUL R4, R4, 0.25 ;  /* 0x3e80000004043820 */ /* 0x000fe40000400000 */
[----:B------:R-:W-:Y:S02]  /*d640*/  @P3 FMUL R9, R9, 0.25 ;  /* 0x3e80000009093820 */ /* 0x000fe40000400000 */
[----:B------:R-:W-:Y:S01]  /*d650*/  @P3 FMUL R8, R8, 0.25 ;  /* 0x3e80000008083820 */ /* 0x000fe20000400000 */
[----:B------:R-:W-:Y:S01]  /*d660*/  FSETP.GT.AND P3, PT, |R248|, 8.50705917302346158658e+37, PT ;  /* 0x7e800000f800780b */ /* 0x000fe20003f64200 */
[C---:B0-----:R-:W-:Y:S01]  /*d670*/  FMUL R6, R169.reuse, R141 ;  /* 0x0000008da9067220 */ /* 0x041fe20000400000 */
[----:B------:R-:W-:Y:S01]  /*d680*/  IADD3 R141, R244, -0x3f3504f3, RZ ;  /* 0xc0cafb0df48d7810 */ /* 0x000fe20007ffe0ff */
[----:B------:R-:W-:Y:S02]  /*d690*/  FMUL R164, R169, R5 ;  /* 0x00000005a9a47220 */ /* 0x000fe40000400000 */
[----:B------:R-:W-:Y:S01]  /*d6a0*/  FFMA.FTZ R128, R3, 1.1920928955078125e-07, R128 ;  /* 0x3400000003807823 */ /* 0x000fe20000010080 */
[----:B------:R-:W-:Y:S01]  /*d6b0*/  LOP3.LUT R141, R141, 0xff800000, RZ, 0xc0, !PT ;  /* 0xff8000008d8d7812 */ /* 0x000fe200078ec0ff */
[----:B------:R-:W-:Y:S01]  /*d6c0*/  @!P5 FMUL R145, R145, 16777216 ;  /* 0x4b8000009191d820 */ /* 0x000fe20000400000 */
[----:B------:R-:W0:Y:S01]  /*d6d0*/  MUFU.RCP R5, R247 ;  /* 0x000000f700057308 */ /* 0x000e220000001000 */
[----:B------:R-:W-:-:S02]  /*d6e0*/  @!P5 FMUL R144, R144, 16777216 ;  /* 0x4b8000009090d820 */ /* 0x000fc40000400000 */
[----:B------:R-:W-:Y:S02]  /*d6f0*/  @!P5 FMUL R140, R140, 16777216 ;  /* 0x4b8000008c8cd820 */ /* 0x000fe40000400000 */
[----:B------:R-:W-:Y:S02]  /*d700*/  @!P5 FMUL R4, R4, 16777216 ;  /* 0x4b8000000404d820 */ /* 0x000fe40000400000 */
[----:B------:R-:W-:Y:S01]  /*d710*/  @!P5 FMUL R9, R9, 16777216 ;  /* 0x4b8000000909d820 */ /* 0x000fe20000400000 */
[----:B------:R-:W1:Y:S01]  /*d720*/  I2F R3, R141 ;  /* 0x0000008d00037306 */ /* 0x000e620000201400 */
[----:B------:R-:W-:Y:S01]  /*d730*/  @!P5 FMUL R8, R8, 16777216 ;  /* 0x4b8000000808d820 */ /* 0x000fe20000400000 */
[C---:B------:R-:W-:Y:S01]  /*d740*/  FSETP.GEU.AND P5, PT, |R248|.reuse, 1.175494350822287508e-38, PT ;  /* 0x00800000f800780b */ /* 0x040fe20003fae200 */
[----:B------:R-:W-:Y:S02]  /*d750*/  @P3 FMUL R248, R248, 0.25 ;  /* 0x3e800000f8f83820 */ /* 0x000fe40000400000 */
[----:B------:R-:W-:-:S02]  /*d760*/  FMUL R7, R169, R145 ;  /* 0x00000091a9077220 */ /* 0x000fc40000400000 */
[----:B------:R-:W-:Y:S02]  /*d770*/  @P3 FMUL R17, R17, 0.25 ;  /* 0x3e80000011113820 */ /* 0x000fe40000400000 */
[----:B0-----:R-:W-:Y:S02]  /*d780*/  FMUL R145, R5, R18 ;  /* 0x0000001205917220 */ /* 0x001fe40000400000 */
[----:B------:R-:W-:Y:S02]  /*d790*/  @P3 FMUL R21, R21, 0.25 ;  /* 0x3e80000015153820 */ /* 0x000fe40000400000 */
[----:B------:R-:W-:Y:S01]  /*d7a0*/  FMUL R163, R5, R22 ;  /* 0x0000001605a37220 */ /* 0x000fe20000400000 */
[----:B------:R-:W-:Y:S01]  /*d7b0*/  IADD3 R22, R249, -0x3f3504f3, RZ ;  /* 0xc0cafb0df9167810 */ /* 0x000fe20007ffe0ff */
[----:B------:R-:W-:Y:S02]  /*d7c0*/  @!P5 FMUL R248, R248, 16777216 ;  /* 0x4b800000f8f8d820 */ /* 0x000fe40000400000 */
[----:B-1----:R-:W-:Y:S01]  /*d7d0*/  FFMA.FTZ R18, R3, 1.1920928955078125e-07, R2 ;  /* 0x3400000003127823 */ /* 0x002fe20000010002 */
[----:B------:R-:W-:Y:S01]  /*d7e0*/  LOP3.LUT R22, R22, 0xff800000, RZ, 0xc0, !PT ;  /* 0xff80000016167812 */ /* 0x000fe200078ec0ff */
[----:B------:R-:W0:Y:S01]  /*d7f0*/  MUFU.RCP R3, R248 ;  /* 0x000000f800037308 */ /* 0x000e220000001000 */
[----:B------:R-:W-:-:S02]  /*d800*/  @!P5 FMUL R17, R17, 16777216 ;  /* 0x4b8000001111d820 */ /* 0x000fc40000400000 */
[----:B------:R-:W-:Y:S02]  /*d810*/  @!P5 FMUL R21, R21, 16777216 ;  /* 0x4b8000001515d820 */ /* 0x000fe40000400000 */
[C---:B------:R-:W-:Y:S02]  /*d820*/  FMUL R165, R169.reuse, R144 ;  /* 0x00000090a9a57220 */ /* 0x040fe40000400000 */
[C---:B------:R-:W-:Y:S01]  /*d830*/  FMUL R168, R169.reuse, R140 ;  /* 0x0000008ca9a87220 */ /* 0x040fe20000400000 */
[----:B------:R-:W1:Y:S01]  /*d840*/  I2F R2, R22 ;  /* 0x0000001600027306 */ /* 0x000e620000201400 */
[C---:B------:R-:W-:Y:S02]  /*d850*/  FMUL R4, R169.reuse, R4 ;  /* 0x00000004a9047220 */ /* 0x040fe40000400000 */
[C---:B------:R-:W-:Y:S02]  /*d860*/  FMUL R9, R169.reuse, R9 ;  /* 0x00000009a9097220 */ /* 0x040fe40000400000 */
[----:B------:R-:W-:-:S02]  /*d870*/  FMUL R169, R169, R8 ;  /* 0x00000008a9a97220 */ /* 0x000fc40000400000 */
[----:B------:R-:W-:Y:S02]  /*d880*/  @P3 FMUL R13, R13, 0.25 ;  /* 0x3e8000000d0d3820 */ /* 0x000fe40000400000 */
[----:B0-----:R-:W-:Y:S02]  /*d890*/  FMUL R8, R3, R17 ;  /* 0x0000001103087220 */ /* 0x001fe40000400000 */
[----:B------:R-:W-:Y:S02]  /*d8a0*/  @P3 FMUL R12, R12, 0.25 ;  /* 0x3e8000000c0c3820 */ /* 0x000fe40000400000 */
[----:B------:R-:W-:Y:S02]  /*d8b0*/  @P3 FMUL R16, R16, 0.25 ;  /* 0x3e80000010103820 */ /* 0x000fe40000400000 */
[----:B------:R-:W-:Y:S02]  /*d8c0*/  @P3 FMUL R20, R20, 0.25 ;  /* 0x3e80000014143820 */ /* 0x000fe40000400000 */
[----:B------:R-:W-:-:S02]  /*d8d0*/  @P3 FMUL R25, R25, 0.25 ;  /* 0x3e80000019193820 */ /* 0x000fc40000400000 */
[----:B------:R-:W-:Y:S01]  /*d8e0*/  @P3 FMUL R24, R24, 0.25 ;  /* 0x3e80000018183820 */ /* 0x000fe20000400000 */
[----:B------:R-:W-:Y:S01]  /*d8f0*/  FSETP.GT.AND P3, PT, |R11|, 8.50705917302346158658e+37, PT ;  /* 0x7e8000000b00780b */ /* 0x000fe20003f64200 */
[----:B------:R-:W-:Y:S01]  /*d900*/  FMUL R17, R3, R21 ;  /* 0x0000001503117220 */ /* 0x000fe20000400000 */
[----:B------:R-:W-:Y:S01]  /*d910*/  IADD3 R21, R0, -0x3f3504f3, RZ ;  /* 0xc0cafb0d00157810 */ /* 0x000fe20007ffe0ff */
[----:B------:R-:W-:Y:S02]  /*d920*/  @!P5 FMUL R13, R13, 16777216 ;  /* 0x4b8000000d0dd820 */ /* 0x000fe40000400000 */
[----:B------:R-:W-:Y:S01]  /*d930*/  @!P5 FMUL R12, R12, 16777216 ;  /* 0x4b8000000c0cd820 */ /* 0x000fe20000400000 */
[----:B------:R-:W-:Y:S01]  /*d940*/  LOP3.LUT R21, R21, 0xff800000, RZ, 0xc0, !PT ;  /* 0xff80000015157812 */ /* 0x000fe200078ec0ff */
[----:B------:R-:W-:Y:S02]  /*d950*/  @!P5 FMUL R16, R16, 16777216 ;  /* 0x4b8000001010d820 */ /* 0x000fe40000400000 */
[----:B------:R-:W-:-:S02]  /*d960*/  @!P5 FMUL R20, R20, 16777216 ;  /* 0x4b8000001414d820 */ /* 0x000fc40000400000 */
[----:B------:R-:W-:Y:S02]  /*d970*/  @!P5 FMUL R25, R25, 16777216 ;  /* 0x4b8000001919d820 */ /* 0x000fe40000400000 */
[----:B------:R-:W-:Y:S01]  /*d980*/  @!P5 FMUL R24, R24, 16777216 ;  /* 0x4b8000001818d820 */ /* 0x000fe20000400000 */
[----:B------:R-:W-:Y:S01]  /*d990*/  FSETP.GEU.AND P5, PT, R11, 1.175494350822287508e-38, PT ;  /* 0x008000000b00780b */ /* 0x000fe20003fae000 */
[C---:B------:R-:W-:Y:S02]  /*d9a0*/  FMUL R140, R5.reuse, R15 ;  /* 0x0000000f058c7220 */ /* 0x040fe40000400000 */
[C---:B------:R-:W-:Y:S01]  /*d9b0*/  FMUL R144, R5.reuse, R14 ;  /* 0x0000000e05907220 */ /* 0x040fe20000400000 */
[----:B------:R-:W-:Y:S01]  /*d9c0*/  FSEL R250, R250, R11, !P5 ;  /* 0x0000000bfafa7208 */ /* 0x000fe20006800000 */
[C---:B------:R-:W-:Y:S01]  /*d9d0*/  FMUL R143, R5.reuse, R19 ;  /* 0x00000013058f7220 */ /* 0x040fe20000400000 */
[----:B------:R-:W-:Y:S01]  /*d9e0*/  FSEL R19, RZ, -23, P6 ;  /* 0xc1b80000ff137808 */ /* 0x000fe20003000000 */
[----:B------:R-:W-:Y:S01]  /*d9f0*/  FMUL R23, R5, R23 ;  /* 0x0000001705177220 */ /* 0x000fe20000400000 */
[----:B------:R-:W-:Y:S01]  /*da00*/  FSETP.GEU.AND P6, PT, |R11|, 1.175494350822287508e-38, PT ;  /* 0x008000000b00780b */ /* 0x000fe20003fce200 */
[----:B------:R-:W-:-:S02]  /*da10*/  FMUL R162, R5, R27 ;  /* 0x0000001b05a27220 */ /* 0x000fc40000400000 */
[----:B------:R-:W-:Y:S02]  /*da20*/  FMUL R26, R5, R26 ;  /* 0x0000001a051a7220 */ /* 0x000fe40000400000 */
[C---:B------:R-:W-:Y:S02]  /*da30*/  FMUL R5, R3.reuse, R13 ;  /* 0x0000000d03057220 */ /* 0x040fe40000400000 */
[C---:B------:R-:W-:Y:S02]  /*da40*/  FMUL R15, R3.reuse, R12 ;  /* 0x0000000c030f7220 */ /* 0x040fe40000400000 */
[C---:B------:R-:W-:Y:S02]  /*da50*/  FMUL R16, R3.reuse, R16 ;  /* 0x0000001003107220 */ /* 0x040fe40000400000 */
[C---:B------:R-:W-:Y:S02]  /*da60*/  FMUL R14, R3.reuse, R20 ;  /* 0x00000014030e7220 */ /* 0x040fe40000400000 */
[----:B------:R-:W-:-:S02]  /*da70*/  FMUL R170, R3, R25 ;  /* 0x0000001903aa7220 */ /* 0x000fc40000400000 */
[----:B------:R-:W-:Y:S02]  /*da80*/  FMUL R27, R3, R24 ;  /* 0x00000018031b7220 */ /* 0x000fe40000400000 */
[----:B------:R-:W0:Y:S01]  /*da90*/  I2F R3, R21 ;  /* 0x0000001500037306 */ /* 0x000e220000201400 */
[----:B-1----:R-:W-:Y:S01]  /*daa0*/  FFMA.FTZ R19, R2, 1.1920928955078125e-07, R19 ;  /* 0x3400000002137823 */ /* 0x002fe20000010013 */
[----:B------:R-:W-:Y:S01]  /*dab0*/  FSEL R2, RZ, -23, P0 ;  /* 0xc1b80000ff027808 */ /* 0x000fe20000000000 */
[----:B------:R-:W-:Y:S01]  /*dac0*/  @P3 FMUL R11, R11, 0.25 ;  /* 0x3e8000000b0b3820 */ /* 0x000fe20000400000 */
[----:B------:R-:W-:Y:S01]  /*dad0*/  F2FP.BF16.PACK_AB R14, R14, R27 ;  /* 0x0000001b0e0e723e */ /* 0x000fe200000010ff */
[----:B------:R-:W-:Y:S02]  /*dae0*/  @P1 FMUL R31, R31, 0.25 ;  /* 0x3e8000001f1f1820 */ /* 0x000fe40000400000 */
[----:B------:R-:W-:Y:S02]  /*daf0*/  @P1 FMUL R30, R30, 0.25 ;  /* 0x3e8000001e1e1820 */ /* 0x000fe40000400000 */
[----:B------:R-:W-:-:S02]  /*db00*/  @P1 FMUL R39, R39, 0.25 ;  /* 0x3e80000027271820 */ /* 0x000fc40000400000 */
[----:B------:R-:W-:Y:S02]  /*db10*/  @P1 FMUL R38, R38, 0.25 ;  /* 0x3e80000026261820 */ /* 0x000fe40000400000 */
[----:B------:R-:W-:Y:S02]  /*db20*/  @P1 FMUL R42, R42, 0.25 ;  /* 0x3e8000002a2a1820 */ /* 0x000fe40000400000 */
[----:B------:R-:W-:Y:S02]  /*db30*/  @!P2 FMUL R43, R43, 16777216 ;  /* 0x4b8000002b2ba820 */ /* 0x000fe40000400000 */
[----:B0-----:R-:W-:Y:S02]  /*db40*/  FFMA.FTZ R2, R3, 1.1920928955078125e-07, R2 ;  /* 0x3400000003027823 */ /* 0x001fe40000010002 */
[----:B------:R-:W-:Y:S01]  /*db50*/  @!P6 FMUL R11, R11, 16777216 ;  /* 0x4b8000000b0be820 */ /* 0x000fe20000400000 */
[----:B------:R-:W-:Y:S01]  /*db60*/  IADD3 R25, R250, -0x3f3504f3, RZ ;  /* 0xc0cafb0dfa197810 */ /* 0x000fe20007ffe0ff */
[----:B------:R-:W-:Y:S01]  /*db70*/  @P3 FMUL R29, R29, 0.25 ;  /* 0x3e8000001d1d3820 */ /* 0x000fe20000400000 */
[----:B------:R0:W-:Y:S01]  /*db80*/  STL [R1+0x28], R2 ;  /* 0x0000280201007387 */ /* 0x0001e20000100800 */
[----:B------:R-:W-:-:S02]  /*db90*/  @P3 FMUL R28, R28, 0.25 ;  /* 0x3e8000001c1c3820 */ /* 0x000fc40000400000 */
[----:B------:R-:W-:Y:S01]  /*dba0*/  @P3 FMUL R33, R33, 0.25 ;  /* 0x3e80000021213820 */ /* 0x000fe20000400000 */
[----:B------:R-:W3:Y:S01]  /*dbb0*/  LDL.LU R27, [R1+0x22c] ;  /* 0x00022c00011b7983 */ /* 0x000ee20000300800 */
[----:B------:R-:W-:-:S03]  /*dbc0*/  LOP3.LUT R25, R25, 0xff800000, RZ, 0xc0, !PT ;  /* 0xff80000019197812 */ /* 0x000fc600078ec0ff */
[----:B------:R-:W-:Y:S01]  /*dbd0*/  BAR.SYNC.DEFER_BLOCKING 0x0 ;  /* 0x0000000000007b1d */ /* 0x000fe20000010000 */
[----:B------:R-:W-:Y:S02]  /*dbe0*/  @P3 FMUL R32, R32, 0.25 ;  /* 0x3e80000020203820 */ /* 0x000fe40000400000 */
[----:B------:R-:W-:Y:S02]  /*dbf0*/  @P3 FMUL R37, R37, 0.25 ;  /* 0x3e80000025253820 */ /* 0x000fe40000400000 */
[----:B------:R-:W-:Y:S01]  /*dc00*/  @P3 FMUL R36, R36, 0.25 ;  /* 0x3e80000024243820 */ /* 0x000fe20000400000 */
[----:B0-----:R-:W0:Y:S01]  /*dc10*/  MUFU.RCP R2, R11 ;  /* 0x0000000b00027308 */ /* 0x001e220000001000 */
[----:B------:R-:W-:Y:S02]  /*dc20*/  @P3 FMUL R40, R40, 0.25 ;  /* 0x3e80000028283820 */ /* 0x000fe40000400000 */
[----:B------:R-:W-:Y:S02]  /*dc30*/  @P3 FMUL R41, R41, 0.25 ;  /* 0x3e80000029293820 */ /* 0x000fe40000400000 */
[----:B------:R-:W-:-:S02]  /*dc40*/  @!P2 FMUL R31, R31, 16777216 ;  /* 0x4b8000001f1fa820 */ /* 0x000fc40000400000 */
[----:B------:R-:W-:Y:S01]  /*dc50*/  @!P2 FMUL R30, R30, 16777216 ;  /* 0x4b8000001e1ea820 */ /* 0x000fe20000400000 */
[----:B------:R-:W1:Y:S01]  /*dc60*/  I2F R3, R25 ;  /* 0x0000001900037306 */ /* 0x000e620000201400 */
[----:B------:R-:W-:Y:S02]  /*dc70*/  @!P2 FMUL R39, R39, 16777216 ;  /* 0x4b8000002727a820 */ /* 0x000fe40000400000 */
[----:B------:R-:W-:Y:S02]  /*dc80*/  @!P2 FMUL R38, R38, 16777216 ;  /* 0x4b8000002626a820 */ /* 0x000fe40000400000 */
[----:B------:R-:W-:Y:S02]  /*dc90*/  @!P2 FMUL R42, R42, 16777216 ;  /* 0x4b8000002a2aa820 */ /* 0x000fe40000400000 */
[----:B------:R-:W-:Y:S02]  /*dca0*/  @!P6 FMUL R29, R29, 16777216 ;  /* 0x4b8000001d1de820 */ /* 0x000fe40000400000 */
[----:B------:R-:W-:-:S02]  /*dcb0*/  @!P6 FMUL R28, R28, 16777216 ;  /* 0x4b8000001c1ce820 */ /* 0x000fc40000400000 */
[----:B------:R-:W-:Y:S02]  /*dcc0*/  @!P6 FMUL R33, R33, 16777216 ;  /* 0x4b8000002121e820 */ /* 0x000fe40000400000 */
[----:B------:R-:W-:Y:S02]  /*dcd0*/  @!P6 FMUL R32, R32, 16777216 ;  /* 0x4b8000002020e820 */ /* 0x000fe40000400000 */
[----:B------:R-:W-:Y:S02]  /*dce0*/  @!P6 FMUL R37, R37, 16777216 ;  /* 0x4b8000002525e820 */ /* 0x000fe40000400000 */
[----:B------:R-:W-:Y:S02]  /*dcf0*/  @!P6 FMUL R36, R36, 16777216 ;  /* 0x4b8000002424e820 */ /* 0x000fe40000400000 */
[----:B------:R-:W-:Y:S02]  /*dd00*/  @!P6 FMUL R40, R40, 16777216 ;  /* 0x4b8000002828e820 */ /* 0x000fe40000400000 */
[----:B------:R-:W-:-:S02]  /*dd10*/  @!P6 FMUL R41, R41, 16777216 ;  /* 0x4b8000002929e820 */ /* 0x000fc40000400000 */
[C---:B------:R-:W-:Y:S02]  /*dd20*/  FMUL R24, R10.reuse, R43 ;  /* 0x0000002b0a187220 */ /* 0x040fe40000400000 */
[C---:B------:R-:W-:Y:S02]  /*dd30*/  FMUL R31, R10.reuse, R31 ;  /* 0x0000001f0a1f7220 */ /* 0x040fe40000400000 */
[C---:B------:R-:W-:Y:S02]  /*dd40*/  FMUL R30, R10.reuse, R30 ;  /* 0x0000001e0a1e7220 */ /* 0x040fe40000400000 */
[C---:B------:R-:W-:Y:S02]  /*dd50*/  FMUL R39, R10.reuse, R39 ;  /* 0x000000270a277220 */ /* 0x040fe40000400000 */
        /* <DEDUP_REMOVED lines=9> */
[----:B------:R-:W-:Y:S01]  /*ddf0*/  FSEL R20, RZ, -23, P5 ;  /* 0xc1b80000ff147808 */ /* 0x000fe20002800000 */
[----:B------:R-:W-:Y:S01]  /*de00*/  FMUL R2, R2, R41 ;  /* 0x0000002902027220 */ /* 0x000fe20000400000 */
[----:B------:R-:W-:Y:S02]  /*de10*/  F2FP.BF16.PACK_AB R11, R11, R32 ;  /* 0x000000200b0b723e */ /* 0x000fe400000010ff */
[----:B------:R-:W-:Y:S02]  /*de20*/  F2FP.BF16.PACK_AB R10, R10, R29 ;  /* 0x0000001d0a0a723e */ /* 0x000fe400000010ff */
[----:B------:R-:W-:Y:S01]  /*de30*/  F2FP.BF16.PACK_AB R13, R13, R12 ;  /* 0x0000000c0d0d723e */ /* 0x000fe200000010ff */
[----:B-1----:R-:W-:Y:S01]  /*de40*/  FFMA.FTZ R20, R3, 1.1920928955078125e-07, R20 ;  /* 0x3400000003147823 */ /* 0x002fe20000010014 */
        /* <DEDUP_REMOVED lines=12> */
[----:B------:R-:W-:Y:S01]  /*df10*/  F2FP.BF16.PACK_AB R103, R102, R103 ;  /* 0x000000676667723e */ /* 0x000fe200000010ff */
[----:B------:R-:W-:Y:S01]  /*df20*/  IMAD.IADD R59, R44, 0x1, -R59 ;  /* 0x000000012c3b7824 */ /* 0x000fe200078e0a3b */
[----:B------:R-:W-:-:S02]  /*df30*/  F2FP.BF16.PACK_AB R102, R98, R101 ;  /* 0x000000656266723e */ /* 0x000fc400000010ff */
[----:B------:R-:W-:Y:S02]  /*df40*/  F2FP.BF16.PACK_AB R95, R94, R95 ;  /* 0x0000005f5e5f723e */ /* 0x000fe400000010ff */
[----:B------:R-:W-:Y:S01]  /*df50*/  F2FP.BF16.PACK_AB R94, R86, R87 ;  /* 0x00000057565e723e */ /* 0x000fe200000010ff */
[----:B------:R-:W-:Y:S01]  /*df60*/  FADD R59, R59, -1 ;  /* 0xbf8000003b3b7421 */ /* 0x000fe20000000000 */
[----:B------:R-:W-:Y:S01]  /*df70*/  IADD3 R60, R45, -R60, RZ ;  /* 0x8000003c2d3c7210 */ /* 0x000fe20007ffe0ff */
[----:B--2---:R0:W-:Y:S04]  /*df80*/  STS.64 [R34], R10 ;  /* 0x0000000a22007388 */ /* 0x0041e80000000a00 */
[----:B------:R1:W-:Y:S04]  /*df90*/  STS.64 [R34+0x400], R12 ;  /* 0x0004000c22007388 */ /* 0x0003e80000000a00 */
[----:B------:R2:W-:Y:S01]  /*dfa0*/  STS.64 [R34+0x80], R14 ;  /* 0x0000800e22007388 */ /* 0x0005e20000000a00 */
[----:B0-----:R-:W-:-:S03]  /*dfb0*/  F2FP.BF16.PACK_AB R11, R150, R151 ;  /* 0x00000097960b723e */ /* 0x001fc600000010ff */
[----:B------:R0:W-:Y:S01]  /*dfc0*/  STS.64 [R34+0x480], R2 ;  /* 0x0004800222007388 */ /* 0x0001e20000000a00 */
[----:B------:R-:W-:Y:S02]  /*dfd0*/  F2FP.BF16.PACK_AB R10, R158, R149 ;  /* 0x000000959e0a723e */ /* 0x000fe400000010ff */
[----:B-1----:R-:W-:Y:S01]  /*dfe0*/  F2FP.BF16.PACK_AB R13, R153, R154 ;  /* 0x0000009a990d723e */ /* 0x002fe200000010ff */
[----:B------:R1:W-:Y:S01]  /*dff0*/  STS.64 [R34+0x100], R4 ;  /* 0x0001000422007388 */ /* 0x0003e20000000a00 */
[----:B------:R-:W-:Y:S02]  /*e000*/  F2FP.BF16.PACK_AB R12, R156, R157 ;  /* 0x0000009d9c0c723e */ /* 0x000fe400000010ff */
[----:B--2---:R-:W-:Y:S01]  /*e010*/  F2FP.BF16.PACK_AB R15, R126, R127 ;  /* 0x0000007f7e0f723e */ /* 0x004fe200000010ff */
[----:B------:R-:W-:Y:S01]  /*e020*/  STS.64 [R34+0x500], R6 ;  /* 0x0005000622007388 */ /* 0x000fe20000000a00 */
[----:B------:R-:W-:-:S03]  /*e030*/  F2FP.BF16.PACK_AB R14, R152, R155 ;  /* 0x0000009b980e723e */ /* 0x000fc600000010ff */
[----:B------:R-:W-:Y:S01]  /*e040*/  STS.64 [R34+0x180], R8 ;  /* 0x0001800822007388 */ /* 0x000fe20000000a00 */
[----:B0-----:R-:W-:Y:S02]  /*e050*/  F2FP.BF16.PACK_AB R3, R111, R112 ;  /* 0x000000706f03723e */ /* 0x001fe400000010ff */
[----:B------:R-:W-:Y:S01]  /*e060*/  F2FP.BF16.PACK_AB R2, R109, R110 ;  /* 0x0000006e6d02723e */ /* 0x000fe200000010ff */
[----:B------:R0:W-:Y:S01]  /*e070*/  STS.64 [R34+0x580], R10 ;  /* 0x0005800a22007388 */ /* 0x0001e20000000a00 */
[----:B-1----:R-:W-:Y:S02]  /*e080*/  F2FP.BF16.PACK_AB R5, R107, R108 ;  /* 0x0000006c6b05723e */ /* 0x002fe400000010ff */
[----:B------:R-:W-:Y:S01]  /*e090*/  F2FP.BF16.PACK_AB R4, R105, R106 ;  /* 0x0000006a6904723e */ /* 0x000fe200000010ff */
[----:B------:R-:W-:Y:S04]  /*e0a0*/  STS.64 [R34+0x200], R12 ;  /* 0x0002000c22007388 */ /* 0x000fe80000000a00 */
[----:B------:R1:W-:Y:S04]  /*e0b0*/  STS.64 [R34+0x600], R14 ;  /* 0x0006000e22007388 */ /* 0x0003e80000000a00 */
[----:B------:R-:W-:Y:S01]  /*e0c0*/  STS.64 [R34+0x280], R16 ;  /* 0x0002801022007388 */ /* 0x000fe20000000a00 */
[----:B0-----:R-:W-:-:S02]  /*e0d0*/  F2FP.BF16.PACK_AB R11, R82, R85 ;  /* 0x00000055520b723e */ /* 0x001fc400000010ff */
[----:B------:R-:W-:Y:S01]  /*e0e0*/  F2FP.BF16.PACK_AB R10, R72, R73 ;  /* 0x00000049480a723e */ /* 0x000fe200000010ff */
[----:B------:R0:W-:Y:S01]  /*e0f0*/  STS.64 [R34+0x680], R2 ;  /* 0x0006800222007388 */ /* 0x0001e20000000a00 */
[----:B-1----:R-:W-:-:S03]  /*e100*/  LOP3.LUT R14, R34, 0x10, RZ, 0x3c, !PT ;  /* 0x00000010220e7812 */ /* 0x002fc600078e3cff */
[----:B------:R1:W-:Y:S01]  /*e110*/  STS.64 [R34+0x300], R4 ;  /* 0x0003000422007388 */ /* 0x0003e20000000a00 */
[----:B------:R-:W-:-:S03]  /*e120*/  F2FP.BF16.PACK_AB R7, R30, R35 ;  /* 0x000000231e07723e */ /* 0x000fc600000010ff */
[----:B------:R-:W-:Y:S01]  /*e130*/  STS.64 [R34+0x700], R102 ;  /* 0x0007006622007388 */ /* 0x000fe20000000a00 */
[----:B0-----:R-:W-:Y:S02]  /*e140*/  F2FP.BF16.PACK_AB R3, R144, R145 ;  /* 0x000000919003723e */ /* 0x001fe400000010ff */
[----:B------:R-:W-:Y:S01]  /*e150*/  F2FP.BF16.PACK_AB R2, R163, R26 ;  /* 0x0000001aa302723e */ /* 0x000fe200000010ff */
[----:B------:R-:W-:Y:S01]  /*e160*/  STS.64 [R34+0x380], R94 ;  /* 0x0003805e22007388 */ /* 0x000fe20000000a00 */
[----:B-1----:R-:W-:Y:S01]  /*e170*/  IMAD.MOV.U32 R4, RZ, RZ, 0x3dc6b27f ;  /* 0x3dc6b27fff047424 */ /* 0x002fe200078e00ff */
[----:B------:R-:W-:Y:S02]  /*e180*/  F2FP.BF16.PACK_AB R6, R38, R43 ;  /* 0x0000002b2606723e */ /* 0x000fe400000010ff */
[----:B------:R-:W-:Y:S04]  /*e190*/  STS.64 [R34+0x780], R10 ;  /* 0x0007800a22007388 */ /* 0x000fe80000000a00 */
[----:B------:R0:W-:Y:S04]  /*e1a0*/  STS.64 [R14+0x8080], R2 ;  /* 0x008080020e007388 */ /* 0x0001e80000000a00 */
[----:B------:R1:W-:Y:S01]  /*e1b0*/  STS.64 [R14+0x8000], R6 ;  /* 0x008000060e007388 */ /* 0x0003e20000000a00 */
[----:B0-----:R-:W-:-:S02]  /*e1c0*/  FFMA.FTZ R2, R59, R4, -0.16845393180847167969 ;  /* 0xbe2c7f303b027423 */ /* 0x001fc40000010004 */
[----:B------:R-:W-:Y:S02]  /*e1d0*/  FADD R3, R60, -1 ;  /* 0xbf8000003c037421 */ /* 0x000fe40000000000 */
[----:B-1----:R-:W-:Y:S02]  /*e1e0*/  FFMA.FTZ R6, R59, R2, 0.1716887056827545166 ;  /* 0x3e2fcf2a3b067423 */ /* 0x002fe40000010002 */
[----:B------:R-:W-:-:S04]  /*e1f0*/  FFMA.FTZ R2, R3, R4, -0.16845393180847167969 ;  /* 0xbe2c7f3003027423 */ /* 0x000fc80000010004 */
[----:B------:R-:W-:-:S04]  /*e200*/  FFMA.FTZ R2, R3, R2, 0.1716887056827545166 ;  /* 0x3e2fcf2a03027423 */ /* 0x000fc80000010002 */
[----:B------:R-:W-:-:S04]  /*e210*/  FFMA.FTZ R2, R3, R2, -0.17900948226451873779 ;  /* 0xbe374e4303027423 */ /* 0x000fc80000010002 */
[----:B------:R-:W-:-:S04]  /*e220*/  FFMA.FTZ R2, R3, R2, 0.20512372255325317383 ;  /* 0x3e520bf403027423 */ /* 0x000fc80000010002 */
[----:B------:R-:W-:-:S04]  /*e230*/  FFMA.FTZ R2, R3, R2, -0.24046532809734344482 ;  /* 0xbe763c8b03027423 */ /* 0x000fc80000010002 */
[----:B------:R-:W-:-:S04]  /*e240*/  FFMA.FTZ R2, R3, R2, 0.28857114911079406738 ;  /* 0x3e93bf9903027423 */ /* 0x000fc80000010002 */
[----:B------:R-:W-:-:S04]  /*e250*/  FFMA.FTZ R2, R3, R2, -0.36067417263984680176 ;  /* 0xbeb8aa4903027423 */ /* 0x000fc80000010002 */
[----:B------:R-:W-:Y:S02]  /*e260*/  FFMA.FTZ R2, R3, R2, 0.48089820146560668945 ;  /* 0x3ef6384a03027423 */ /* 0x000fe40000010002 */
[----:B------:R-:W-:Y:S02]  /*e270*/  FFMA.FTZ R6, R59, R6, -0.17900948226451873779 ;  /* 0xbe374e433b067423 */ /* 0x000fe40000010006 */
[----:B------:R-:W-:Y:S01]  /*e280*/  FFMA.FTZ R2, R3, R2, -0.72134751081466674805 ;  /* 0xbf38aa3b03027423 */ /* 0x000fe20000010002 */
[----:B------:R-:W-:Y:S01]  /*e290*/  F2FP.BF16.PACK_AB R11, R130, R117 ;  /* 0x00000075820b723e */ /* 0x000fe200000010ff */
[----:B------:R-:W-:Y:S01]  /*e2a0*/  FFMA.FTZ R6, R59, R6, 0.20512372255325317383 ;  /* 0x3e520bf43b067423 */ /* 0x000fe20000010006 */
[----:B------:R-:W-:Y:S01]  /*e2b0*/  F2FP.BF16.PACK_AB R10, R138, R121 ;  /* 0x000000798a0a723e */ /* 0x000fe200000010ff */
[----:B------:R-:W-:Y:S02]  /*e2c0*/  FMUL R2, R3, R2 ;  /* 0x0000000203027220 */ /* 0x000fe40000400000 */
[----:B------:R-:W-:-:S02]  /*e2d0*/  IMAD.IADD R63, R166, 0x1, -R63 ;  /* 0x00000001a63f7824 */ /* 0x000fc400078e0a3f */
[----:B------:R-:W-:Y:S02]  /*e2e0*/  FFMA.FTZ R6, R59, R6, -0.24046532809734344482 ;  /* 0xbe763c8b3b067423 */ /* 0x000fe40000010006 */
[----:B------:R-:W-:Y:S01]  /*e2f0*/  FMUL R2, R3, R2 ;  /* 0x0000000203027220 */ /* 0x000fe20000400000 */
[----:B------:R0:W-:Y:S01]  /*e300*/  STS.64 [R14+0x8180], R10 ;  /* 0x0081800a0e007388 */ /* 0x0001e20000000a00 */
[----:B------:R-:W-:Y:S02]  /*e310*/  FADD R63, R63, -1 ;  /* 0xbf8000003f3f7421 */ /* 0x000fe40000000000 */
[----:B------:R-:W-:Y:S02]  /*e320*/  IMAD.IADD R84, R237, 0x1, -R84 ;  /* 0x00000001ed547824 */ /* 0x000fe400078e0a54 */
[----:B------:R-:W-:Y:S02]  /*e330*/  FFMA.FTZ R6, R59, R6, 0.28857114911079406738 ;  /* 0x3e93bf993b067423 */ /* 0x000fe40000010006 */
[----:B------:R-:W-:-:S02]  /*e340*/  FFMA.FTZ R16, R3, 1.4426950216293334961, R2 ;  /* 0x3fb8aa3b03107823 */ /* 0x000fc40000010002 */
[----:B------:R-:W-:Y:S01]  /*e350*/  FFMA.FTZ R2, R63, R4, -0.16845393180847167969 ;  /* 0xbe2c7f303f027423 */ /* 0x000fe20000010004 */
[----:B0-----:R-:W-:Y:S02]  /*e360*/  F2FP.BF16.PACK_AB R11, R77, R80 ;  /* 0x000000504d0b723e */ /* 0x001fe400000010ff */
[----:B------:R-:W-:Y:S01]  /*e370*/  F2FP.BF16.PACK_AB R10, R74, R83 ;  /* 0x000000534a0a723e */ /* 0x000fe200000010ff */
[----:B------:R-:W-:Y:S02]  /*e380*/  FADD R3, R84, -1 ;  /* 0xbf80000054037421 */ /* 0x000fe40000000000 */
[C---:B------:R-:W-:Y:S02]  /*e390*/  FFMA.FTZ R6, R59.reuse, R6, -0.36067417263984680176 ;  /* 0xbeb8aa493b067423 */ /* 0x040fe40000010006 */
[----:B------:R0:W-:Y:S02]  /*e3a0*/  STS.64 [R14+0x8280], R10 ;  /* 0x0082800a0e007388 */ /* 0x0001e40000000a00 */
[----:B------:R-:W-:-:S02]  /*e3b0*/  FFMA.FTZ R6, R59, R6, 0.48089820146560668945 ;  /* 0x3ef6384a3b067423 */ /* 0x000fc40000010006 */
[----:B0-----:R-:W-:Y:S02]  /*e3c0*/  FFMA.FTZ R10, R63, R2, 0.1716887056827545166 ;  /* 0x3e2fcf2a3f0a7423 */ /* 0x001fe40000010002 */
[----:B------:R-:W-:Y:S02]  /*e3d0*/  FFMA.FTZ R2, R3, R4, -0.16845393180847167969 ;  /* 0xbe2c7f3003027423 */ /* 0x000fe40000010004 */
[----:B------:R-:W-:Y:S02]  /*e3e0*/  FFMA.FTZ R6, R59, R6, -0.72134751081466674805 ;  /* 0xbf38aa3b3b067423 */ /* 0x000fe40000010006 */
[----:B------:R-:W-:Y:S01]  /*e3f0*/  FFMA.FTZ R2, R3, R2, 0.1716887056827545166 ;  /* 0x3e2fcf2a03027423 */ /* 0x000fe20000010002 */
[----:B------:R-:W-:Y:S01]  /*e400*/  IADD3 R75, R46, -R75, RZ ;  /* 0x8000004b2e4b7210 */ /* 0x000fe20007ffe0ff */
[----:B------:R-:W-:Y:S02]  /*e410*/  FMUL R6, R59, R6 ;  /* 0x000000063b067220 */ /* 0x000fe40000400000 */
[----:B------:R-:W-:Y:S01]  /*e420*/  FFMA.FTZ R2, R3, R2, -0.17900948226451873779 ;  /* 0xbe374e4303027423 */ /* 0x000fe20000010002 */
[----:B------:R-:W-:Y:S01]  /*e430*/  F2FP.BF16.PACK_AB R9, R31, R172 ;  /* 0x000000ac1f09723e */ /* 0x000fe200000010ff */
[----:B------:R-:W-:Y:S01]  /*e440*/  FFMA.FTZ R10, R63, R10, -0.17900948226451873779 ;  /* 0xbe374e433f0a7423 */ /* 0x000fe2000001000a */
[----:B------:R-:W-:Y:S01]  /*e450*/  F2FP.BF16.PACK_AB R8, R39, R24 ;  /* 0x000000182708723e */ /* 0x000fe200000010ff */
[----:B------:R-:W-:-:S02]  /*e460*/  FFMA.FTZ R2, R3, R2, 0.20512372255325317383 ;  /* 0x3e520bf403027423 */ /* 0x000fc40000010002 */
[----:B------:R-:W-:Y:S02]  /*e470*/  FMUL R6, R59, R6 ;  /* 0x000000063b067220 */ /* 0x000fe40000400000 */
[----:B------:R-:W-:Y:S02]  /*e480*/  FADD R75, R75, -1 ;  /* 0xbf8000004b4b7421 */ /* 0x000fe40000000000 */
[----:B------:R-:W-:Y:S02]  /*e490*/  FFMA.FTZ R10, R63, R10, 0.20512372255325317383 ;  /* 0x3e520bf43f0a7423 */ /* 0x000fe4000001000a */
[----:B------:R-:W-:Y:S01]  /*e4a0*/  FFMA.FTZ R2, R3, R2, -0.24046532809734344482 ;  /* 0xbe763c8b03027423 */ /* 0x000fe20000010002 */
[----:B------:R0:W-:Y:S01]  /*e4b0*/  STS.64 [R14+0x8400], R8 ;  /* 0x008400080e007388 */ /* 0x0001e20000000a00 */
[----:B------:R-:W-:Y:S02]  /*e4c0*/  FFMA.FTZ R59, R59, 1.4426950216293334961, R6 ;  /* 0x3fb8aa3b3b3b7823 */ /* 0x000fe40000010006 */
[----:B------:R-:W-:-:S02]  /*e4d0*/  FFMA.FTZ R6, R75, R4, -0.16845393180847167969 ;  /* 0xbe2c7f304b067423 */ /* 0x000fc40000010004 */
[----:B------:R-:W-:Y:S02]  /*e4e0*/  FFMA.FTZ R10, R63, R10, -0.24046532809734344482 ;  /* 0xbe763c8b3f0a7423 */ /* 0x000fe4000001000a */
[----:B------:R-:W-:Y:S01]  /*e4f0*/  FFMA.FTZ R2, R3, R2, 0.28857114911079406738 ;  /* 0x3e93bf9903027423 */ /* 0x000fe20000010002 */
[----:B0-----:R-:W-:Y:S02]  /*e500*/  F2FP.BF16.PACK_AB R9, R91, R92 ;  /* 0x0000005c5b09723e */ /* 0x001fe400000010ff */
[----:B------:R-:W-:Y:S01]  /*e510*/  F2FP.BF16.PACK_AB R8, R96, R99 ;  /* 0x000000636008723e */ /* 0x000fe200000010ff */
[----:B------:R-:W-:Y:S02]  /*e520*/  IMAD.IADD R71, R236, 0x1, -R71 ;  /* 0x00000001ec477824 */ /* 0x000fe400078e0a47 */
[----:B------:R-:W-:Y:S02]  /*e530*/  FFMA.FTZ R6, R75, R6, 0.1716887056827545166 ;  /* 0x3e2fcf2a4b067423 */ /* 0x000fe40000010006 */
[----:B------:R0:W-:Y:S01]  /*e540*/  STS.64 [R14+0x8200], R8 ;  /* 0x008200080e007388 */ /* 0x0001e20000000a00 */
[----:B------:R-:W-:-:S02]  /*e550*/  FFMA.FTZ R10, R63, R10, 0.28857114911079406738 ;  /* 0x3e93bf993f0a7423 */ /* 0x000fc4000001000a */
[----:B------:R-:W-:Y:S02]  /*e560*/  FFMA.FTZ R2, R3, R2, -0.36067417263984680176 ;  /* 0xbeb8aa4903027423 */ /* 0x000fe40000010002 */
[----:B------:R-:W-:Y:S02]  /*e570*/  FADD R71, R71, -1 ;  /* 0xbf80000047477421 */ /* 0x000fe40000000000 */
[----:B------:R-:W-:Y:S02]  /*e580*/  FFMA.FTZ R6, R75, R6, -0.17900948226451873779 ;  /* 0xbe374e434b067423 */ /* 0x000fe40000010006 */
[----:B------:R-:W-:Y:S01]  /*e590*/  FFMA.FTZ R10, R63, R10, -0.36067417263984680176 ;  /* 0xbeb8aa493f0a7423 */ /* 0x000fe2000001000a */
[----:B0-----:R-:W-:Y:S02]  /*e5a0*/  F2FP.BF16.PACK_AB R9, R54, R57 ;  /* 0x000000393609723e */ /* 0x001fe400000010ff */
[----:B------:R-:W-:Y:S01]  /*e5b0*/  F2FP.BF16.PACK_AB R8, R53, R58 ;  /* 0x0000003a3508723e */ /* 0x000fe200000010ff */
[----:B------:R-:W-:-:S02]  /*e5c0*/  FFMA.FTZ R2, R3, R2, 0.48089820146560668945 ;  /* 0x3ef6384a03027423 */ /* 0x000fc40000010002 */
[----:B------:R-:W-:Y:S02]  /*e5d0*/  FFMA.FTZ R6, R75, R6, 0.20512372255325317383 ;  /* 0x3e520bf44b067423 */ /* 0x000fe40000010006 */
[----:B------:R0:W-:Y:S01]  /*e5e0*/  STS.64 [R14+0x8380], R8 ;  /* 0x008380080e007388 */ /* 0x0001e20000000a00 */
[----:B------:R-:W-:Y:S02]  /*e5f0*/  FFMA.FTZ R10, R63, R10, 0.48089820146560668945 ;  /* 0x3ef6384a3f0a7423 */ /* 0x000fe4000001000a */
[----:B------:R-:W-:Y:S02]  /*e600*/  FFMA.FTZ R2, R3, R2, -0.72134751081466674805 ;  /* 0xbf38aa3b03027423 */ /* 0x000fe40000010002 */
[----:B------:R-:W-:Y:S02]  /*e610*/  FFMA.FTZ R6, R75, R6, -0.24046532809734344482 ;  /* 0xbe763c8b4b067423 */ /* 0x000fe40000010006 */
[----:B------:R-:W-:Y:S02]  /*e620*/  FFMA.FTZ R10, R63, R10, -0.72134751081466674805 ;  /* 0xbf38aa3b3f0a7423 */ /* 0x000fe4000001000a */
[----:B0-----:R-:W-:-:S02]  /*e630*/  FFMA.FTZ R8, R71, R4, -0.16845393180847167969 ;  /* 0xbe2c7f3047087423 */ /* 0x001fc40000010004 */
[----:B------:R-:W-:Y:S02]  /*e640*/  FMUL R2, R3, R2 ;  /* 0x0000000203027220 */ /* 0x000fe40000400000 */
[C---:B------:R-:W-:Y:S02]  /*e650*/  FFMA.FTZ R8, R71.reuse, R8, 0.1716887056827545166 ;  /* 0x3e2fcf2a47087423 */ /* 0x040fe40000010008 */
[----:B------:R-:W-:Y:S02]  /*e660*/  IMAD.IADD R89, R238, 0x1, -R89 ;  /* 0x00000001ee597824 */ /* 0x000fe400078e0a59 */
[----:B------:R-:W-:Y:S02]  /*e670*/  FFMA.FTZ R8, R71, R8, -0.17900948226451873779 ;  /* 0xbe374e4347087423 */ /* 0x000fe40000010008 */
[----:B------:R-:W-:Y:S02]  /*e680*/  FFMA.FTZ R6, R75, R6, 0.28857114911079406738 ;  /* 0x3e93bf994b067423 */ /* 0x000fe40000010006 */
[----:B------:R-:W-:-:S02]  /*e690*/  FMUL R10, R63, R10 ;  /* 0x0000000a3f0a7220 */ /* 0x000fc40000400000 */
[----:B------:R-:W-:Y:S02]  /*e6a0*/  FMUL R2, R3, R2 ;  /* 0x0000000203027220 */ /* 0x000fe40000400000 */
[----:B------:R-:W-:Y:S02]  /*e6b0*/  FADD R89, R89, -1 ;  /* 0xbf80000059597421 */ /* 0x000fe40000000000 */
[----:B------:R-:W-:Y:S02]  /*e6c0*/  IMAD.IADD R124, R241, 0x1, -R124 ;  /* 0x00000001f17c7824 */ /* 0x000fe400078e0a7c */
[----:B------:R-:W-:Y:S02]  /*e6d0*/  FFMA.FTZ R8, R71, R8, 0.20512372255325317383 ;  /* 0x3e520bf447087423 */ /* 0x000fe40000010008 */
[----:B------:R-:W-:Y:S02]  /*e6e0*/  FFMA.FTZ R6, R75, R6, -0.36067417263984680176 ;  /* 0xbeb8aa494b067423 */ /* 0x000fe40000010006 */
[----:B------:R-:W-:-:S02]  /*e6f0*/  FMUL R10, R63, R10 ;  /* 0x0000000a3f0a7220 */ /* 0x000fc40000400000 */
[----:B------:R-:W-:Y:S02]  /*e700*/  FFMA.FTZ R9, R3, 1.4426950216293334961, R2 ;  /* 0x3fb8aa3b03097823 */ /* 0x000fe40000010002 */
[----:B------:R-:W-:Y:S02]  /*e710*/  FFMA.FTZ R2, R89, R4, -0.16845393180847167969 ;  /* 0xbe2c7f3059027423 */ /* 0x000fe40000010004 */
[----:B------:R-:W-:Y:S02]  /*e720*/  FADD R3, R124, -1 ;  /* 0xbf8000007c037421 */ /* 0x000fe40000000000 */
[----:B------:R-:W-:Y:S02]  /*e730*/  FFMA.FTZ R8, R71, R8, -0.24046532809734344482 ;  /* 0xbe763c8b47087423 */ /* 0x000fe40000010008 */
[----:B------:R-:W-:Y:S02]  /*e740*/  FFMA.FTZ R6, R75, R6, 0.48089820146560668945 ;  /* 0x3ef6384a4b067423 */ /* 0x000fe40000010006 */
[----:B------:R-:W-:-:S02]  /*e750*/  FFMA.FTZ R248, R63, 1.4426950216293334961, R10 ;  /* 0x3fb8aa3b3ff87823 */ /* 0x000fc4000001000a */
[----:B------:R-:W-:Y:S02]  /*e760*/  FFMA.FTZ R10, R89, R2, 0.1716887056827545166 ;  /* 0x3e2fcf2a590a7423 */ /* 0x000fe40000010002 */
[----:B------:R-:W-:Y:S02]  /*e770*/  FFMA.FTZ R2, R3, R4, -0.16845393180847167969 ;  /* 0xbe2c7f3003027423 */ /* 0x000fe40000010004 */
[----:B------:R-:W-:Y:S02]  /*e780*/  FFMA.FTZ R8, R71, R8, 0.28857114911079406738 ;  /* 0x3e93bf9947087423 */ /* 0x000fe40000010008 */
[----:B------:R-:W-:Y:S02]  /*e790*/  FFMA.FTZ R6, R75, R6, -0.72134751081466674805 ;  /* 0xbf38aa3b4b067423 */ /* 0x000fe40000010006 */
[----:B------:R-:W-:Y:S01]  /*e7a0*/  FFMA.FTZ R2, R3, R2, 0.1716887056827545166 ;  /* 0x3e2fcf2a03027423 */ /* 0x000fe20000010002 */
[----:B------:R-:W-:Y:S01]  /*e7b0*/  F2FP.BF16.PACK_AB R163, R140, R143 ;  /* 0x0000008f8ca3723e */ /* 0x000fe200000010ff */
[----:B------:R-:W-:Y:S01]  /*e7c0*/  FFMA.FTZ R8, R71, R8, -0.36067417263984680176 ;  /* 0xbeb8aa4947087423 */ /* 0x000fe20000010008 */
[----:B------:R-:W-:Y:S01]  /*e7d0*/  F2FP.BF16.PACK_AB R69, R66, R69 ;  /* 0x000000454245723e */ /* 0x000fe200000010ff */
[----:B------:R-:W-:Y:S01]  /*e7e0*/  FMUL R6, R75, R6 ;  /* 0x000000064b067220 */ /* 0x000fe20000400000 */
[----:B------:R-:W-:Y:S01]  /*e7f0*/  F2FP.BF16.PACK_AB R162, R23, R162 ;  /* 0x000000a217a2723e */ /* 0x000fe200000010ff */
[----:B------:R-:W-:Y:S01]  /*e800*/  IMAD.IADD R115, R240, 0x1, -R115 ;  /* 0x00000001f0737824 */ /* 0x000fe200078e0a73 */
[----:B------:R-:W-:Y:S01]  /*e810*/  F2FP.BF16.PACK_AB R13, R146, R129 ;  /* 0x00000081920d723e */ /* 0x000fe200000010ff */
[----:B------:R-:W-:Y:S01]  /*e820*/  FFMA.FTZ R2, R3, R2, -0.17900948226451873779 ;  /* 0xbe374e4303027423 */ /* 0x000fe20000010002 */
        /* <DEDUP_REMOVED lines=14> */
[----:B------:R-:W-:Y:S02]  /*e910*/  FFMA.FTZ R8, R71, R8, 0.48089820146560668945 ;  /* 0x3ef6384a47087423 */ /* 0x000fe40000010008 */
[----:B------:R-:W-:Y:S02]  /*e920*/  FMUL R6, R75, R6 ;  /* 0x000000064b067220 */ /* 0x000fe40000400000 */
[----:B------:R-:W-:Y:S01]  /*e930*/  FADD R115, R115, -1 ;  /* 0xbf80000073737421 */ /* 0x000fe20000000000 */
[----:B------:R-:W-:Y:S01]  /*e940*/  STS.64 [R14+0x8480], R162 ;  /* 0x008480a20e007388 */ /* 0x000fe20000000a00 */
[----:B------:R-:W-:Y:S02]  /*e950*/  FFMA.FTZ R2, R3, R2, 0.20512372255325317383 ;  /* 0x3e520bf403027423 */ /* 0x000fe40000010002 */
[----:B------:R-:W-:Y:S01]  /*e960*/  FFMA.FTZ R8, R71, R8, -0.72134751081466674805 ;  /* 0xbf38aa3b47087423 */ /* 0x000fe20000010008 */
[----:B------:R-:W-:Y:S04]  /*e970*/  STS.64 [R14+0x8100], R12 ;  /* 0x0081000c0e007388 */ /* 0x000fe80000000a00 */
[----:B------:R-:W-:Y:S04]  /*e980*/  STS.64 [R14+0x8500], R142 ;  /* 0x0085008e0e007388 */ /* 0x000fe80000000a00 */
[----:B------:R-:W-:Y:S04]  /*e990*/  STS.64 [R14+0x8580], R130 ;  /* 0x008580820e007388 */ /* 0x000fe80000000a00 */
[----:B------:R-:W-:Y:S04]  /*e9a0*/  STS.64 [R14+0x8600], R92 ;  /* 0x0086005c0e007388 */ /* 0x000fe80000000a00 */
[----:B------:R-:W-:Y:S04]  /*e9b0*/  STS.64 [R14+0x8680], R80 ;  /* 0x008680500e007388 */ /* 0x000fe80000000a00 */
[----:B------:R-:W-:Y:S04]  /*e9c0*/  STS.64 [R14+0x8300], R68 ;  /* 0x008300440e007388 */ /* 0x000fe80000000a00 */
[----:B------:R-:W-:Y:S04]  /*e9d0*/  STS.64 [R14+0x8700], R66 ;  /* 0x008700420e007388 */ /* 0x000fe80000000a00 */
[----:B------:R0:W-:Y:S01]  /*e9e0*/  STS.64 [R14+0x8780], R54 ;  /* 0x008780360e007388 */ /* 0x0001e20000000a00 */
[----:B------:R-:W-:Y:S01]  /*e9f0*/  FFMA.FTZ R2, R3, R2, -0.24046532809734344482 ;  /* 0xbe763c8b03027423 */ /* 0x000fe20000010002 */
[----:B------:R-:W-:Y:S01]  /*ea00*/  IADD3 R100, R239, -R100, RZ ;  /* 0x80000064ef647210 */ /* 0x000fe20007ffe0ff */
[----:B------:R-:W-:Y:S01]  /*ea10*/  FMUL R8, R71, R8 ;  /* 0x0000000847087220 */ /* 0x000fe20000400000 */
[----:B------:R-:W-:Y:S01]  /*ea20*/  ISETP.GE.U32.AND P1, PT, R44, 0x7f800000, PT ;  /* 0x7f8000002c00780c */ /* 0x000fe20003f26070 */
[----:B------:R-:W-:Y:S01]  /*ea30*/  FFMA.FTZ R2, R3, R2, 0.28857114911079406738 ;  /* 0x3e93bf9903027423 */ /* 0x000fe20000010002 */
[----:B------:R-:W-:Y:S01]  /*ea40*/  ISETP.GE.U32.AND P3, PT, R46, 0x7f800000, PT ;  /* 0x7f8000002e00780c */ /* 0x000fe20003f66070 */
[----:B0-----:R-:W-:Y:S01]  /*ea50*/  FFMA.FTZ R14, R75, 1.4426950216293334961, R6 ;  /* 0x3fb8aa3b4b0e7823 */ /* 0x001fe20000010006 */
[----:B------:R-:W-:Y:S01]  /*ea60*/  ISETP.GE.U32.AND P2, PT, R45, 0x7f800000, PT ;  /* 0x7f8000002d00780c */ /* 0x000fe20003f46070 */
[----:B------:R-:W-:-:S02]  /*ea70*/  FFMA.FTZ R6, R115, R4, -0.16845393180847167969 ;  /* 0xbe2c7f3073067423 */ /* 0x000fc40000010004 */
[----:B------:R-:W-:Y:S02]  /*ea80*/  IMAD.IADD R141, R244, 0x1, -R141 ;  /* 0x00000001f48d7824 */ /* 0x000fe400078e0a8d */
[----:B------:R-:W-:Y:S01]  /*ea90*/  IMAD.IADD R22, R249, 0x1, -R22 ;  /* 0x00000001f9167824 */ /* 0x000fe200078e0a16 */
[----:B------:R-:W-:Y:S01]  /*eaa0*/  ISETP.GE.U32.AND P6, PT, R236, 0x7f800000, PT ;  /* 0x7f800000ec00780c */ /* 0x000fe20003fc6070 */
[----:B------:R-:W-:Y:S02]  /*eab0*/  FFMA.FTZ R6, R115, R6, 0.1716887056827545166 ;  /* 0x3e2fcf2a73067423 */ /* 0x000fe40000010006 */
[----:B------:R-:W-:Y:S01]  /*eac0*/  IMAD.IADD R125, R242, 0x1, -R125 ;  /* 0x00000001f27d7824 */ /* 0x000fe200078e0a7d */
[----:B------:R-:W-:Y:S01]  /*ead0*/  IADD3 R134, R243, -R134, RZ ;  /* 0x80000086f3867210 */ /* 0x000fe20007ffe0ff */
[----:B------:R-:W-:Y:S01]  /*eae0*/  FMUL R8, R71, R8 ;  /* 0x0000000847087220 */ /* 0x000fe20000400000 */
[----:B------:R-:W-:Y:S01]  /*eaf0*/  ISETP.GE.U32.AND P5, PT, R166, 0x7f800000, PT ;  /* 0x7f800000a600780c */ /* 0x000fe20003fa6070 */
[----:B------:R-:W-:Y:S01]  /*eb00*/  FADD R5, R100, -1 ;  /* 0xbf80000064057421 */ /* 0x000fe20000000000 */
[----:B------:R-:W-:Y:S01]  /*eb10*/  IADD3 R25, R250, -R25, RZ ;  /* 0x80000019fa197210 */ /* 0x000fe20007ffe0ff */
[----:B------:R-:W-:Y:S01]  /*eb20*/  FFMA.FTZ R6, R115, R6, -0.17900948226451873779 ;  /* 0xbe374e4373067423 */ /* 0x000fe20000010006 */
[----:B------:R-:W-:Y:S01]  /*eb30*/  BAR.SYNC.DEFER_BLOCKING 0x0 ;  /* 0x0000000000007b1d */ /* 0x000fe20000010000 */
[----:B------:R-:W-:-:S02]  /*eb40*/  FFMA.FTZ R2, R3, R2, -0.36067417263984680176 ;  /* 0xbeb8aa4903027423 */ /* 0x000fc40000010002 */
[----:B------:R-:W-:Y:S02]  /*eb50*/  FFMA.FTZ R71, R71, 1.4426950216293334961, R8 ;  /* 0x3fb8aa3b47477823 */ /* 0x000fe40000010008 */
[----:B------:R-:W-:Y:S02]  /*eb60*/  FFMA.FTZ R8, R5, R4, -0.16845393180847167969 ;  /* 0xbe2c7f3005087423 */ /* 0x000fe40000010004 */
[----:B------:R-:W-:Y:S02]  /*eb70*/  FFMA.FTZ R6, R115, R6, 0.20512372255325317383 ;  /* 0x3e520bf473067423 */ /* 0x000fe40000010006 */
[----:B------:R-:W-:Y:S02]  /*eb80*/  FFMA.FTZ R2, R3, R2, 0.48089820146560668945 ;  /* 0x3ef6384a03027423 */ /* 0x000fe40000010002 */
[----:B------:R-:W-:Y:S02]  /*eb90*/  FFMA.FTZ R8, R5, R8, 0.1716887056827545166 ;  /* 0x3e2fcf2a05087423 */ /* 0x000fe40000010008 */
[----:B------:R-:W-:-:S02]  /*eba0*/  FFMA.FTZ R6, R115, R6, -0.24046532809734344482 ;  /* 0xbe763c8b73067423 */ /* 0x000fc40000010006 */
[----:B------:R-:W-:Y:S02]  /*ebb0*/  FFMA.FTZ R2, R3, R2, -0.72134751081466674805 ;  /* 0xbf38aa3b03027423 */ /* 0x000fe40000010002 */
[----:B------:R-:W-:Y:S02]  /*ebc0*/  FFMA.FTZ R8, R5, R8, -0.17900948226451873779 ;  /* 0xbe374e4305087423 */ /* 0x000fe40000010008 */
[----:B------:R-:W-:Y:S02]  /*ebd0*/  FFMA.FTZ R6, R115, R6, 0.28857114911079406738 ;  /* 0x3e93bf9973067423 */ /* 0x000fe40000010006 */
[----:B------:R-:W-:Y:S02]  /*ebe0*/  FMUL R2, R3, R2 ;  /* 0x0000000203027220 */ /* 0x000fe40000400000 */
[----:B------:R-:W-:Y:S02]  /*ebf0*/  FFMA.FTZ R8, R5, R8, 0.20512372255325317383 ;  /* 0x3e520bf405087423 */ /* 0x000fe40000010008 */
[----:B------:R-:W-:-:S02]  /*ec00*/  FFMA.FTZ R10, R89, R10, -0.17900948226451873779 ;  /* 0xbe374e43590a7423 */ /* 0x000fc4000001000a */
[----:B------:R-:W-:Y:S02]  /*ec10*/  FADD R246, R50, R59 ;  /* 0x0000003b32f67221 */ /* 0x000fe40000000000 */
[----:B------:R-:W-:Y:S02]  /*ec20*/  FADD R251, R251, R14 ;  /* 0x0000000efbfb7221 */ /* 0x000fe40000000000 */
[----:B------:R-:W-:Y:S02]  /*ec30*/  FADD R141, R141, -1 ;  /* 0xbf8000008d8d7421 */ /* 0x000fe40000000000 */
[----:B------:R-:W-:Y:S02]  /*ec40*/  FADD R247, R49, R16 ;  /* 0x0000001031f77221 */ /* 0x000fe40000000000 */
[----:B------:R-:W-:Y:S01]  /*ec50*/  FADD R125, R125, -1 ;  /* 0xbf8000007d7d7421 */ /* 0x000fe20000000000 */
[----:B------:R-:W-:Y:S01]  /*ec60*/  @P5 MOV R11, 0x7f800000 ;  /* 0x7f800000000b5802 */ /* 0x000fe20000000f00 */
[----:B------:R-:W-:Y:S01]  /*ec70*/  FFMA.FTZ R6, R115, R6, -0.36067417263984680176 ;  /* 0xbeb8aa4973067423 */ /* 0x000fe20000010006 */
[----:B------:R-:W0:Y:S01]  /*ec80*/  S2R R15, SR_TID.X ;  /* 0x00000000000f7919 */ /* 0x000e220000002100 */
[----:B------:R-:W-:-:S02]  /*ec90*/  FMUL R2, R3, R2 ;  /* 0x0000000203027220 */ /* 0x000fc40000400000 */
[----:B------:R-:W-:Y:S02]  /*eca0*/  FFMA.FTZ R8, R5, R8, -0.24046532809734344482 ;  /* 0xbe763c8b05087423 */ /* 0x000fe40000010008 */
[----:B------:R-:W-:Y:S01]  /*ecb0*/  IMAD.IADD R21, R0, 0x1, -R21 ;  /* 0x0000000100157824 */ /* 0x000fe200078e0a15 */
[----:B---3--:R-:W-:Y:S01]  /*ecc0*/  LOP3.LUT R190, R27, 0x8, RZ, 0x3c, !PT ;  /* 0x000000081bbe7812 */ /* 0x008fe200078e3cff */
[----:B------:R-:W-:Y:S01]  /*ecd0*/  FFMA.FTZ R6, R115, R6, 0.48089820146560668945 ;  /* 0x3ef6384a73067423 */ /* 0x000fe20000010006 */
[----:B------:R-:W1:Y:S01]  /*ece0*/  LDS.64 R168, [R27] ;  /* 0x000000001ba87984 */ /* 0x000e620000000a00 */
[----:B------:R-:W-:Y:S02]  /*ecf0*/  FFMA.FTZ R10, R89, R10, 0.20512372255325317383 ;  /* 0x3e520bf4590a7423 */ /* 0x000fe4000001000a */
[----:B------:R-:W-:Y:S01]  /*ed00*/  FFMA.FTZ R12, R3, 1.4426950216293334961, R2 ;  /* 0x3fb8aa3b030c7823 */ /* 0x000fe20000010002 */
[----:B------:R-:W-:Y:S01]  /*ed10*/  @P1 MOV R3, 0x7f800000 ;  /* 0x7f80000000031802 */ /* 0x000fe20000000f00 */
[----:B------:R-:W-:Y:S01]  /*ed20*/  FFMA.FTZ R8, R5, R8, 0.28857114911079406738 ;  /* 0x3e93bf9905087423 */ /* 0x000fe20000010008 */
[----:B------:R-:W2:Y:S01]  /*ed30*/  LDS.64 R164, [R190] ;  /* 0x00000000bea47984 */ /* 0x000ea20000000a00 */
[----:B------:R-:W-:-:S02]  /*ed40*/  FFMA.FTZ R6, R115, R6, -0.72134751081466674805 ;  /* 0xbf38aa3b73067423 */ /* 0x000fc40000010006 */
[----:B------:R-:W-:Y:S01]  /*ed50*/  FFMA.FTZ R10, R89, R10, -0.24046532809734344482 ;  /* 0xbe763c8b590a7423 */ /* 0x000fe2000001000a */
[----:B------:R-:W-:Y:S01]  /*ed60*/  LOP3.LUT R186, R27, 0x10, RZ, 0x3c, !PT ;  /* 0x000000101bba7812 */ /* 0x000fe200078e3cff */
[----:B------:R-:W-:Y:S01]  /*ed70*/  FFMA.FTZ R8, R5, R8, -0.36067417263984680176 ;  /* 0xbeb8aa4905087423 */ /* 0x000fe20000010008 */
[----:B------:R-:W-:Y:S01]  /*ed80*/  LOP3.LUT R176, R27, 0x18, RZ, 0x3c, !PT ;  /* 0x000000181bb07812 */ /* 0x000fe200078e3cff */
[----:B------:R-:W-:Y:S01]  /*ed90*/  FMUL R6, R115, R6 ;  /* 0x0000000673067220 */ /* 0x000fe20000400000 */
[----:B------:R-:W-:Y:S01]  /*eda0*/  LDS.64 R158, [R27+0x800] ;  /* 0x000800001b9e7984 */ /* 0x000fe20000000a00 */
[----:B------:R-:W-:Y:S02]  /*edb0*/  @P1 FFMA.FTZ R246, R44, R3, +INF ;  /* 0x7f8000002cf61423 */ /* 0x000fe40000010003 */
[----:B------:R-:W-:Y:S01]  /*edc0*/  @P3 IMAD.MOV.U32 R3, RZ, RZ, 0x7f800000 ;  /* 0x7f800000ff033424 */ /* 0x000fe200078e00ff */
[----:B------:R-:W-:Y:S01]  /*edd0*/  LDS.64 R150, [R27+0x1000] ;  /* 0x001000001b967984 */ /* 0x000fe20000000a00 */
[----:B------:R-:W-:-:S02]  /*ede0*/  FFMA.FTZ R10, R89, R10, 0.28857114911079406738 ;  /* 0x3e93bf99590a7423 */ /* 0x000fc4000001000a */
[----:B------:R-:W-:Y:S01]  /*edf0*/  FFMA.FTZ R8, R5, R8, 0.48089820146560668945 ;  /* 0x3ef6384a05087423 */ /* 0x000fe20000010008 */
[----:B------:R-:W-:Y:S01]  /*ee00*/  LDS.64 R142, [R27+0x1800] ;  /* 0x001800001b8e7984 */ /* 0x000fe20000000a00 */
[----:B------:R-:W-:Y:S02]  /*ee10*/  FMUL R6, R115, R6 ;  /* 0x0000000673067220 */ /* 0x000fe40000400000 */
[----:B------:R-:W-:Y:S01]  /*ee20*/  @P2 IMAD.MOV.U32 R2, RZ, RZ, 0x7f800000 ;  /* 0x7f800000ff022424 */ /* 0x000fe200078e00ff */
[----:B------:R-:W-:Y:S01]  /*ee30*/  LDS.64 R234, [R27+0x2800] ;  /* 0x002800001bea7984 */ /* 0x000fe20000000a00 */
[----:B------:R-:W-:Y:S02]  /*ee40*/  @P3 FFMA.FTZ R251, R46, R3, +INF ;  /* 0x7f8000002efb3423 */ /* 0x000fe40000010003 */
[----:B------:R-:W-:Y:S01]  /*ee50*/  FFMA.FTZ R10, R89, R10, -0.36067417263984680176 ;  /* 0xbeb8aa49590a7423 */ /* 0x000fe2000001000a */
[----:B------:R-:W-:Y:S01]  /*ee60*/  LDS.64 R222, [R27+0x3000] ;  /* 0x003000001bde7984 */ /* 0x000fe20000000a00 */
[----:B------:R-:W-:-:S02]  /*ee70*/  FADD R3, R22, -1 ;  /* 0xbf80000016037421 */ /* 0x000fc40000000000 */
[----:B------:R-:W-:Y:S01]  /*ee80*/  FFMA.FTZ R8, R5, R8, -0.72134751081466674805 ;  /* 0xbf38aa3b05087423 */ /* 0x000fe20000010008 */
[----:B------:R-:W-:Y:S01]  /*ee90*/  LDS.64 R206, [R27+0x3800] ;  /* 0x003800001bce7984 */ /* 0x000fe20000000a00 */
[----:B------:R-:W-:Y:S02]  /*eea0*/  FFMA.FTZ R115, R115, 1.4426950216293334961, R6 ;  /* 0x3fb8aa3b73737823 */ /* 0x000fe40000010006 */
[----:B------:R-:W-:Y:S02]  /*eeb0*/  @P2 FFMA.FTZ R247, R45, R2, +INF ;  /* 0x7f8000002df72423 */ /* 0x000fe40000010002 */
[----:B------:R-:W-:Y:S02]  /*eec0*/  FADD R245, R48, R71 ;  /* 0x0000004730f57221 */ /* 0x000fe40000000000 */
[----:B------:R-:W-:Y:S02]  /*eed0*/  FADD R248, R47, R248 ;  /* 0x000000f82ff87221 */ /* 0x000fe40000000000 */
[----:B------:R-:W-:-:S02]  /*eee0*/  FADD R25, R25, -1 ;  /* 0xbf80000019197421 */ /* 0x000fc40000000000 */
[----:B------:R-:W-:Y:S01]  /*eef0*/  FADD R252, R252, R9 ;  /* 0x00000009fcfc7221 */ /* 0x000fe20000000000 */
[----:B0-----:R-:W-:Y:S01]  /*ef00*/  SHF.R.U32.HI R15, RZ, 0x7, R15 ;  /* 0x00000007ff0f7819 */ /* 0x001fe2000001160f */
[----:B------:R-:W-:Y:S01]  /*ef10*/  FFMA.FTZ R6, R141, R4, -0.16845393180847167969 ;  /* 0xbe2c7f308d067423 */ /* 0x000fe20000010004 */
[----:B------:R-:W0:Y:S01]  /*ef20*/  LDS.64 R162, [R186] ;  /* 0x00000000baa27984 */ /* 0x000e220000000a00 */
[----:B------:R-:W-:Y:S02]  /*ef30*/  FFMA.FTZ R10, R89, R10, 0.48089820146560668945 ;  /* 0x3ef6384a590a7423 */ /* 0x000fe4000001000a */
[----:B------:R-:W-:Y:S01]  /*ef40*/  FFMA.FTZ R2, R3, R4, -0.16845393180847167969 ;  /* 0xbe2c7f3003027423 */ /* 0x000fe20000010004 */
[----:B------:R-:W3:Y:S01]  /*ef50*/  LDS.64 R160, [R176] ;  /* 0x00000000b0a07984 */ /* 0x000ee20000000a00 */
[----:B------:R-:W-:Y:S02]  /*ef60*/  FMUL R8, R5, R8 ;  /* 0x0000000805087220 */ /* 0x000fe40000400000 */
[----:B------:R-:W-:Y:S01]  /*ef70*/  FFMA.FTZ R6, R141, R6, 0.1716887056827545166 ;  /* 0x3e2fcf2a8d067423 */ /* 0x000fe20000010006 */
[----:B------:R-:W4:Y:S01]  /*ef80*/  LDS.64 R156, [R190+0x800] ;  /* 0x00080000be9c7984 */ /* 0x000f220000000a00 */
[----:B------:R-:W-:-:S02]  /*ef90*/  FFMA.FTZ R10, R89, R10, -0.72134751081466674805 ;  /* 0xbf38aa3b590a7423 */ /* 0x000fc4000001000a */
[----:B------:R-:W-:Y:S01]  /*efa0*/  FFMA.FTZ R2, R3, R2, 0.1716887056827545166 ;  /* 0x3e2fcf2a03027423 */ /* 0x000fe20000010002 */
[----:B------:R-:W0:Y:S01]  /*efb0*/  LDS.64 R154, [R186+0x800] ;  /* 0x00080000ba9a7984 */ /* 0x000e220000000a00 */
[----:B------:R-:W-:Y:S02]  /*efc0*/  FMUL R8, R5, R8 ;  /* 0x0000000805087220 */ /* 0x000fe40000400000 */
[----:B------:R-:W-:Y:S01]  /*efd0*/  FFMA.FTZ R6, R141, R6, -0.17900948226451873779 ;  /* 0xbe374e438d067423 */ /* 0x000fe20000010006 */
[----:B------:R-:W0:Y:S01]  /*efe0*/  LDS.64 R152, [R176+0x800] ;  /* 0x00080000b0987984 */ /* 0x000e220000000a00 */
[----:B------:R-:W-:Y:S02]  /*eff0*/  FMUL R10, R89, R10 ;  /* 0x0000000a590a7220 */ /* 0x000fe40000400000 */
[----:B------:R-:W-:Y:S01]  /*f000*/  FFMA.FTZ R2, R3, R2, -0.17900948226451873779 ;  /* 0xbe374e4303027423 */ /* 0x000fe20000010002 */
[----:B------:R-:W0:Y:S01]  /*f010*/  LDS.64 R148, [R190+0x1000] ;  /* 0x00100000be947984 */ /* 0x000e220000000a00 */
[----:B------:R-:W-:-:S02]  /*f020*/  FFMA.FTZ R7, R5, 1.4426950216293334961, R8 ;  /* 0x3fb8aa3b05077823 */ /* 0x000fc40000010008 */
[----:B------:R-:W-:Y:S01]  /*f030*/  @P6 IMAD.MOV.U32 R5, RZ, RZ, 0x7f800000 ;  /* 0x7f800000ff056424 */ /* 0x000fe200078e00ff */
[----:B------:R-:W0:Y:S01]  /*f040*/  LDS.64 R146, [R186+0x1000] ;  /* 0x00100000ba927984 */ /* 0x000e220000000a00 */
[----:B------:R-:W-:Y:S02]  /*f050*/  FFMA.FTZ R6, R141, R6, 0.20512372255325317383 ;  /* 0x3e520bf48d067423 */ /* 0x000fe40000010006 */
[----:B------:R-:W-:Y:S01]  /*f060*/  FMUL R10, R89, R10 ;  /* 0x0000000a590a7220 */ /* 0x000fe20000400000 */
[----:B------:R-:W0:Y:S01]  /*f070*/  LDS.64 R144, [R176+0x1000] ;  /* 0x00100000b0907984 */ /* 0x000e220000000a00 */
[----:B------:R-:W-:Y:S02]  /*f080*/  FFMA.FTZ R2, R3, R2, 0.20512372255325317383 ;  /* 0x3e520bf403027423 */ /* 0x000fe40000010002 */
[----:B------:R-:W-:Y:S01]  /*f090*/  @P6 FFMA.FTZ R245, R236, R5, +INF ;  /* 0x7f800000ecf56423 */ /* 0x000fe20000010005 */
[----:B------:R-:W-:Y:S01]  /*f0a0*/  LDS.64 R138, [R186+0x1800] ;  /* 0x00180000ba8a7984 */ /* 0x000fe20000000a00 */
[----:B------:R-:W-:-:S02]  /*f0b0*/  FFMA.FTZ R6, R141, R6, -0.24046532809734344482 ;  /* 0xbe763c8b8d067423 */ /* 0x000fc40000010006 */
[----:B------:R-:W-:Y:S01]  /*f0c0*/  FFMA.FTZ R89, R89, 1.4426950216293334961, R10 ;  /* 0x3fb8aa3b59597823 */ /* 0x000fe2000001000a */
[----:B------:R-:W-:Y:S01]  /*f0d0*/  LDS.64 R136, [R176+0x1800] ;  /* 0x00180000b0887984 */ /* 0x000fe20000000a00 */
[----:B------:R-:W-:Y:S02]  /*f0e0*/  FADD R5, R134, -1 ;  /* 0xbf80000086057421 */ /* 0x000fe40000000000 */
[----:B------:R-:W-:Y:S01]  /*f0f0*/  FFMA.FTZ R2, R3, R2, -0.24046532809734344482 ;  /* 0xbe763c8b03027423 */ /* 0x000fe20000010002 */
[----:B------:R-:W-:Y:S01]  /*f100*/  ISETP.GE.U32.AND P3, PT, R239, 0x7f800000, PT ;  /* 0x7f800000ef00780c */ /* 0x000fe20003f66070 */
[----:B------:R-:W-:Y:S01]  /*f110*/  FFMA.FTZ R10, R125, R4, -0.16845393180847167969 ;  /* 0xbe2c7f307d0a7423 */ /* 0x000fe20000010004 */
[----:B------:R-:W-:Y:S01]  /*f120*/  LDS.64 R130, [R186+0x2000] ;  /* 0x00200000ba827984 */ /* 0x000fe20000000a00 */
[----:B------:R-:W-:Y:S02]  /*f130*/  FFMA.FTZ R6, R141, R6, 0.28857114911079406738 ;  /* 0x3e93bf998d067423 */ /* 0x000fe40000010006 */
[----:B------:R-:W-:Y:S01]  /*f140*/  FFMA.FTZ R8, R5, R4, -0.16845393180847167969 ;  /* 0xbe2c7f3005087423 */ /* 0x000fe20000010004 */
[----:B------:R-:W-:Y:S01]  /*f150*/  LDS.64 R232, [R190+0x2800] ;  /* 0x00280000bee87984 */ /* 0x000fe20000000a00 */
[----:B------:R-:W-:-:S02]  /*f160*/  FFMA.FTZ R2, R3, R2, 0.28857114911079406738 ;  /* 0x3e93bf9903027423 */ /* 0x000fc40000010002 */
[----:B------:R-:W-:Y:S01]  /*f170*/  FFMA.FTZ R10, R125, R10, 0.1716887056827545166 ;  /* 0x3e2fcf2a7d0a7423 */ /* 0x000fe2000001000a */
[----:B------:R-:W-:Y:S01]  /*f180*/  LDS.64 R230, [R186+0x2800] ;  /* 0x00280000bae67984 */ /* 0x000fe20000000a00 */
[----:B------:R-:W-:Y:S02]  /*f190*/  FFMA.FTZ R6, R141, R6, -0.36067417263984680176 ;  /* 0xbeb8aa498d067423 */ /* 0x000fe40000010006 */
[----:B------:R-:W-:Y:S01]  /*f1a0*/  FFMA.FTZ R8, R5, R8, 0.1716887056827545166 ;  /* 0x3e2fcf2a05087423 */ /* 0x000fe20000010008 */
[----:B------:R-:W-:Y:S01]  /*f1b0*/  LDS.64 R226, [R176+0x2800] ;  /* 0x00280000b0e27984 */ /* 0x000fe20000000a00 */
[----:B------:R-:W-:Y:S02]  /*f1c0*/  FFMA.FTZ R2, R3, R2, -0.36067417263984680176 ;  /* 0xbeb8aa4903027423 */ /* 0x000fe40000010002 */
[----:B------:R-:W-:Y:S01]  /*f1d0*/  FFMA.FTZ R10, R125, R10, -0.17900948226451873779 ;  /* 0xbe374e437d0a7423 */ /* 0x000fe2000001000a */
[----:B------:R-:W-:Y:S01]  /*f1e0*/  LDS.64 R218, [R190+0x3000] ;  /* 0x00300000beda7984 */ /* 0x000fe20000000a00 */
[----:B------:R-:W-:-:S02]  /*f1f0*/  FFMA.FTZ R6, R141, R6, 0.48089820146560668945 ;  /* 0x3ef6384a8d067423 */ /* 0x000fc40000010006 */
[----:B------:R-:W-:Y:S01]  /*f200*/  FFMA.FTZ R8, R5, R8, -0.17900948226451873779 ;  /* 0xbe374e4305087423 */ /* 0x000fe20000010008 */
[----:B------:R-:W-:Y:S01]  /*f210*/  LDS.64 R214, [R186+0x3000] ;  /* 0x00300000bad67984 */ /* 0x000fe20000000a00 */
[----:B------:R-:W-:Y:S02]  /*f220*/  FFMA.FTZ R2, R3, R2, 0.48089820146560668945 ;  /* 0x3ef6384a03027423 */ /* 0x000fe40000010002 */
[----:B------:R-:W-:Y:S01]  /*f230*/  FFMA.FTZ R10, R125, R10, 0.20512372255325317383 ;  /* 0x3e520bf47d0a7423 */ /* 0x000fe2000001000a */
[----:B------:R-:W-:Y:S01]  /*f240*/  LDS.64 R210, [R176+0x3000] ;  /* 0x00300000b0d27984 */ /* 0x000fe20000000a00 */
[----:B------:R-:W-:Y:S02]  /*f250*/  FFMA.FTZ R6, R141, R6, -0.72134751081466674805 ;  /* 0xbf38aa3b8d067423 */ /* 0x000fe40000010006 */
[----:B------:R-:W-:Y:S02]  /*f260*/  FFMA.FTZ R8, R5, R8, 0.20512372255325317383 ;  /* 0x3e520bf405087423 */ /* 0x000fe40000010008 */
[----:B------:R-:W-:Y:S01]  /*f270*/  @P5 FFMA.FTZ R248, R166, R11, +INF ;  /* 0x7f800000a6f85423 */ /* 0x000fe2000001000b */
[----:B------:R-:W-:Y:S01]  /*f280*/  ISETP.GE.U32.AND P6, PT, R237, 0x7f800000, PT ;  /* 0x7f800000ed00780c */ /* 0x000fe20003fc6070 */
[----:B------:R-:W-:-:S02]  /*f290*/  FFMA.FTZ R2, R3, R2, -0.72134751081466674805 ;  /* 0xbf38aa3b03027423 */ /* 0x000fc40000010002 */
[----:B------:R-:W-:Y:S02]  /*f2a0*/  FADD R21, R21, -1 ;  /* 0xbf80000015157421 */ /* 0x000fe40000000000 */
[----:B------:R-:W-:Y:S01]  /*f2b0*/  FADD R32, R123, R12 ;  /* 0x0000000c7b207221 */ /* 0x000fe20000000000 */
[----:B------:R-:W-:Y:S01]  /*f2c0*/  SGXT.U32 R15, R15, 0x1 ;  /* 0x000000010f0f781a */ /* 0x000fe20000000000 */
[----:B------:R-:W-:Y:S01]  /*f2d0*/  FFMA.FTZ R10, R125, R10, -0.24046532809734344482 ;  /* 0xbe763c8b7d0a7423 */ /* 0x000fe2000001000a */
[----:B------:R-:W-:Y:S01]  /*f2e0*/  LDS.64 R134, [R27+0x2000] ;  /* 0x002000001b867984 */ /* 0x000fe20000000a00 */
[----:B------:R-:W-:Y:S02]  /*f2f0*/  FMUL R6, R141, R6 ;  /* 0x000000068d067220 */ /* 0x000fe40000400000 */
[----:B------:R-:W-:Y:S01]  /*f300*/  FFMA.FTZ R8, R5, R8, -0.24046532809734344482 ;  /* 0xbe763c8b05087423 */ /* 0x000fe20000010008 */
[----:B------:R-:W-:Y:S01]  /*f310*/  LDS.64 R186, [R186+0x3800] ;  /* 0x00380000baba7984 */ /* 0x000fe20000000a00 */
[----:B------:R-:W-:Y:S01]  /*f320*/  FMUL R2, R3, R2 ;  /* 0x0000000203027220 */ /* 0x000fe20000400000 */
[----:B------:R-:W-:Y:S01]  /*f330*/  ISETP.GE.U32.AND P5, PT, R238, 0x7f800000, PT ;  /* 0x7f800000ee00780c */ /* 0x000fe20003fa6070 */
[----:B------:R-:W-:-:S02]  /*f340*/  FFMA.FTZ R10, R125, R10, 0.28857114911079406738 ;  /* 0x3e93bf997d0a7423 */ /* 0x000fc4000001000a */
[----:B------:R-:W-:Y:S02]  /*f350*/  FMUL R6, R141, R6 ;  /* 0x000000068d067220 */ /* 0x000fe40000400000 */
[----:B------:R-:W-:Y:S02]  /*f360*/  FFMA.FTZ R8, R5, R8, 0.28857114911079406738 ;  /* 0x3e93bf9905087423 */ /* 0x000fe40000010008 */
[----:B------:R-:W-:Y:S02]  /*f370*/  FMUL R2, R3, R2 ;  /* 0x0000000203027220 */ /* 0x000fe40000400000 */
[----:B------:R-:W-:Y:S02]  /*f380*/  FFMA.FTZ R10, R125, R10, -0.36067417263984680176 ;  /* 0xbeb8aa497d0a7423 */ /* 0x000fe4000001000a */
[----:B------:R-:W-:Y:S02]  /*f390*/  FFMA.FTZ R141, R141, 1.4426950216293334961, R6 ;  /* 0x3fb8aa3b8d8d7823 */ /* 0x000fe40000010006 */
[----:B------:R-:W-:-:S02]  /*f3a0*/  FFMA.FTZ R8, R5, R8, -0.36067417263984680176 ;  /* 0xbeb8aa4905087423 */ /* 0x000fc40000010008 */
[----:B------:R-:W-:Y:S02]  /*f3b0*/  FFMA.FTZ R6, R3, 1.4426950216293334961, R2 ;  /* 0x3fb8aa3b03067823 */ /* 0x000fe40000010002 */
[----:B------:R-:W-:Y:S02]  /*f3c0*/  FFMA.FTZ R10, R125, R10, 0.48089820146560668945 ;  /* 0x3ef6384a7d0a7423 */ /* 0x000fe4000001000a */
[----:B------:R-:W-:Y:S02]  /*f3d0*/  @P3 IMAD.MOV.U32 R2, RZ, RZ, 0x7f800000 ;  /* 0x7f800000ff023424 */ /* 0x000fe400078e00ff */
[----:B------:R-:W-:Y:S02]  /*f3e0*/  FFMA.FTZ R8, R5, R8, 0.48089820146560668945 ;  /* 0x3ef6384a05087423 */ /* 0x000fe40000010008 */
[----:B------:R-:W-:Y:S02]  /*f3f0*/  FADD R28, R104, R7 ;  /* 0x00000007681c7221 */ /* 0x000fe40000000000 */
[----:B------:R-:W-:-:S02]  /*f400*/  FFMA.FTZ R10, R125, R10, -0.72134751081466674805 ;  /* 0xbf38aa3b7d0a7423 */ /* 0x000fc4000001000a */
[----:B------:R-:W-:Y:S01]  /*f410*/  @P3 FFMA.FTZ R28, R239, R2, +INF ;  /* 0x7f800000ef1c3423 */ /* 0x000fe20000010002 */
[----:B------:R-:W-:Y:S01]  /*f420*/  ISETP.GE.U32.AND P3, PT, R242, 0x7f800000, PT ;  /* 0x7f800000f200780c */ /* 0x000fe20003f66070 */
[----:B------:R-:W-:Y:S02]  /*f430*/  @P5 IMAD.MOV.U32 R3, RZ, RZ, 0x7f800000 ;  /* 0x7f800000ff035424 */ /* 0x000fe400078e00ff */
[----:B------:R-:W-:Y:S02]  /*f440*/  FFMA.FTZ R8, R5, R8, -0.72134751081466674805 ;  /* 0xbf38aa3b05087423 */ /* 0x000fe40000010008 */
[----:B------:R-:W-:Y:S02]  /*f450*/  FMUL R10, R125, R10 ;  /* 0x0000000a7d0a7220 */ /* 0x000fe40000400000 */
[----:B------:R-:W-:Y:S02]  /*f460*/  FADD R24, R70, R89 ;  /* 0x0000005946187221 */ /* 0x000fe40000000000 */
[----:B------:R-:W-:-:S02]  /*f470*/  FFMA.FTZ R2, R25, R4, -0.16845393180847167969 ;  /* 0xbe2c7f3019027423 */ /* 0x000fc40000010004 */
[----:B------:R-:W-:Y:S01]  /*f480*/  @P5 FFMA.FTZ R24, R238, R3, +INF ;  /* 0x7f800000ee185423 */ /* 0x000fe20000010003 */
[----:B------:R-:W-:Y:S01]  /*f490*/  ISETP.GE.U32.AND P5, PT, R241, 0x7f800000, PT ;  /* 0x7f800000f100780c */ /* 0x000fe20003fa6070 */
[----:B------:R-:W-:Y:S02]  /*f4a0*/  FMUL R8, R5, R8 ;  /* 0x0000000805087220 */ /* 0x000fe40000400000 */
[----:B------:R-:W-:Y:S02]  /*f4b0*/  FMUL R10, R125, R10 ;  /* 0x0000000a7d0a7220 */ /* 0x000fe40000400000 */
[----:B------:R-:W-:Y:S02]  /*f4c0*/  FFMA.FTZ R2, R25, R2, 0.1716887056827545166 ;  /* 0x3e2fcf2a19027423 */ /* 0x000fe40000010002 */
[----:B------:R-:W-:Y:S02]  /*f4d0*/  FMUL R8, R5, R8 ;  /* 0x0000000805087220 */ /* 0x000fe40000400000 */
[----:B------:R-:W-:Y:S01]  /*f4e0*/  FFMA.FTZ R125, R125, 1.4426950216293334961, R10 ;  /* 0x3fb8aa3b7d7d7823 */ /* 0x000fe2000001000a */
[----:B------:R-:W-:Y:S01]  /*f4f0*/  @P6 MOV R10, 0x7f800000 ;  /* 0x7f800000000a6802 */ /* 0x000fe20000000f00 */
[----:B------:R-:W-:-:S02]  /*f500*/  FFMA.FTZ R2, R25, R2, -0.17900948226451873779 ;  /* 0xbe374e4319027423 */ /* 0x000fc40000010002 */
[----:B------:R-:W-:Y:S02]  /*f510*/  @P3 IMAD.MOV.U32 R3, RZ, RZ, 0x7f800000 ;  /* 0x7f800000ff033424 */ /* 0x000fe400078e00ff */
[----:B------:R-:W-:Y:S02]  /*f520*/  FFMA.FTZ R8, R5, 1.4426950216293334961, R8 ;  /* 0x3fb8aa3b05087823 */ /* 0x000fe40000010008 */
[----:B------:R-:W-:Y:S02]  /*f530*/  FFMA.FTZ R4, R21, R4, -0.16845393180847167969 ;  /* 0xbe2c7f3015047423 */ /* 0x000fe40000010004 */
[----:B------:R-:W-:Y:S02]  /*f540*/  FADD R34, R128, R125 ;  /* 0x0000007d80227221 */ /* 0x000fe40000000000 */
[----:B------:R-:W-:Y:S01]  /*f550*/  FFMA.FTZ R2, R25, R2, 0.20512372255325317383 ;  /* 0x3e520bf419027423 */ /* 0x000fe20000010002 */
[----:B------:R-:W-:Y:S01]  /*f560*/  LDS.64 R128, [R176+0x2000] ;  /* 0x00200000b0807984 */ /* 0x000fe20000000a00 */
[----:B------:R-:W-:Y:S01]  /*f570*/  @P6 FFMA.FTZ R252, R237, R10, +INF ;  /* 0x7f800000edfc6423 */ /* 0x000fe2000001000a */
[----:B------:R-:W-:Y:S01]  /*f580*/  ISETP.GE.U32.AND P6, PT, R240, 0x7f800000, PT ;  /* 0x7f800000f000780c */ /* 0x000fe20003fc6070 */
[----:B------:R-:W-:Y:S01]  /*f590*/  @P3 FFMA.FTZ R34, R242, R3, +INF ;  /* 0x7f800000f2223423 */ /* 0x000fe20000010003 */
[----:B------:R-:W-:Y:S01]  /*f5a0*/  ISETP.GE.U32.AND P3, PT, R243, 0x7f800000, PT ;  /* 0x7f800000f300780c */ /* 0x000fe20003f66070 */
[----:B------:R-:W-:Y:S01]  /*f5b0*/  FFMA.FTZ R4, R21, R4, 0.1716887056827545166 ;  /* 0x3e2fcf2a15047423 */ /* 0x000fe20000010004 */
[----:B------:R-:W-:Y:S01]  /*f5c0*/  LDS.64 R176, [R176+0x3800] ;  /* 0x00380000b0b07984 */ /* 0x000fe20000000a00 */
[----:B------:R-:W-:Y:S01]  /*f5d0*/  FADD R36, R133, R8 ;  /* 0x0000000885247221 */ /* 0x000fe20000000000 */
[----:B------:R-:W-:Y:S01]  /*f5e0*/  @P5 MOV R8, 0x7f800000 ;  /* 0x7f80000000085802 */ /* 0x000fe20000000f00 */
[----:B------:R-:W-:Y:S01]  /*f5f0*/  FFMA.FTZ R2, R25, R2, -0.24046532809734344482 ;  /* 0xbe763c8b19027423 */ /* 0x000fe20000010002 */
[----:B------:R-:W-:Y:S01]  /*f600*/  LDS.64 R132, [R190+0x2000] ;  /* 0x00200000be847984 */ /* 0x000fe20000000a00 */
[----:B------:R-:W-:-:S02]  /*f610*/  FFMA.FTZ R4, R21, R4, -0.17900948226451873779 ;  /* 0xbe374e4315047423 */ /* 0x000fc40000010004 */
[----:B------:R-:W-:Y:S01]  /*f620*/  @P5 FFMA.FTZ R32, R241, R8, +INF ;  /* 0x7f800000f1205423 */ /* 0x000fe20000010008 */
[----:B------:R-:W-:Y:S01]  /*f630*/  ISETP.GE.U32.AND P5, PT, R244, 0x7f800000, PT ;  /* 0x7f800000f400780c */ /* 0x000fe20003fa6070 */
[----:B------:R-:W-:Y:S02]  /*f640*/  FFMA.FTZ R2, R25, R2, 0.28857114911079406738 ;  /* 0x3e93bf9919027423 */ /* 0x000fe40000010002 */
[----:B------:R-:W-:Y:S02]  /*f650*/  FFMA.FTZ R4, R21, R4, 0.20512372255325317383 ;  /* 0x3e520bf415047423 */ /* 0x000fe40000010004 */
[----:B------:R-:W-:Y:S02]  /*f660*/  FFMA.FTZ R2, R25, R2, -0.36067417263984680176 ;  /* 0xbeb8aa4919027423 */ /* 0x000fe40000010002 */
[----:B------:R-:W-:Y:S02]  /*f670*/  FFMA.FTZ R4, R21, R4, -0.24046532809734344482 ;  /* 0xbe763c8b15047423 */ /* 0x000fe40000010004 */
[----:B------:R-:W-:-:S02]  /*f680*/  @P6 IMAD.MOV.U32 R5, RZ, RZ, 0x7f800000 ;  /* 0x7f800000ff056424 */ /* 0x000fc400078e00ff */
[----:B------:R-:W-:Y:S02]  /*f690*/  @P3 IMAD.MOV.U32 R8, RZ, RZ, 0x7f800000 ;  /* 0x7f800000ff083424 */ /* 0x000fe400078e00ff */
[----:B------:R-:W-:Y:S02]  /*f6a0*/  FFMA.FTZ R2, R25, R2, 0.48089820146560668945 ;  /* 0x3ef6384a19027423 */ /* 0x000fe40000010002 */
[----:B------:R-:W-:Y:S02]  /*f6b0*/  FADD R30, R116, R115 ;  /* 0x00000073741e7221 */ /* 0x000fe40000000000 */
[----:B------:R-:W-:Y:S02]  /*f6c0*/  FFMA.FTZ R4, R21, R4, 0.28857114911079406738 ;  /* 0x3e93bf9915047423 */ /* 0x000fe40000010004 */
[----:B------:R-:W-:Y:S01]  /*f6d0*/  @P6 FFMA.FTZ R30, R240, R5, +INF ;  /* 0x7f800000f01e6423 */ /* 0x000fe20000010005 */
[----:B------:R-:W-:Y:S01]  /*f6e0*/  ISETP.GE.U32.AND P6, PT, R249, 0x7f800000, PT ;  /* 0x7f800000f900780c */ /* 0x000fe20003fc6070 */
[----:B------:R-:W-:Y:S01]  /*f6f0*/  @P3 FFMA.FTZ R36, R243, R8, +INF ;  /* 0x7f800000f3243423 */ /* 0x000fe20000010008 */
[----:B------:R-:W-:Y:S01]  /*f700*/  ISETP.GE.U32.AND P3, PT, R250, 0x7f800000, PT ;  /* 0x7f800000fa00780c */ /* 0x000fe20003f66070 */
[----:B------:R-:W-:Y:S01]  /*f710*/  FFMA.FTZ R2, R25, R2, -0.72134751081466674805 ;  /* 0xbf38aa3b19027423 */ /* 0x000fe20000010002 */
[----:B------:R-:W-:Y:S01]  /*f720*/  @P5 MOV R5, 0x7f800000 ;  /* 0x7f80000000055802 */ /* 0x000fe20000000f00 */
[----:B------:R-:W-:-:S02]  /*f730*/  FFMA.FTZ R4, R21, R4, -0.36067417263984680176 ;  /* 0xbeb8aa4915047423 */ /* 0x000fc40000010004 */
[----:B------:R-:W-:Y:S02]  /*f740*/  FADD R38, R19, R6 ;  /* 0x0000000613267221 */ /* 0x000fe40000000000 */
[----:B------:R-:W-:Y:S02]  /*f750*/  IMAD R3, R15, c[0x0][0x1c8], RZ ;  /* 0x000072000f037a24 */ /* 0x000fe400078e02ff */
[----:B------:R-:W-:Y:S02]  /*f760*/  IMAD.MOV.U32 R6, RZ, RZ, c[0x0][0x1c8] ;  /* 0x00007200ff067624 */ /* 0x000fe400078e00ff */
[----:B------:R-:W-:Y:S02]  /*f770*/  FMUL R2, R25, R2 ;  /* 0x0000000219027220 */ /* 0x000fe40000400000 */
[----:B------:R-:W-:Y:S02]  /*f780*/  FFMA.FTZ R4, R21, R4, 0.48089820146560668945 ;  /* 0x3ef6384a15047423 */ /* 0x000fe40000010004 */
[----:B------:R-:W-:-:S02]  /*f790*/  FADD R18, R18, R141 ;  /* 0x0000008d12127221 */ /* 0x000fc40000000000 */
[----:B------:R-:W-:Y:S01]  /*f7a0*/  @P5 FFMA.FTZ R18, R244, R5, +INF ;  /* 0x7f800000f4125423 */ /* 0x000fe20000010005 */
[----:B------:R-:W-:Y:S01]  /*f7b0*/  LEA R5, R6, R3, 0x1 ;  /* 0x0000000306057211 */ /* 0x000fe200078e08ff */
[----:B------:R-:W-:Y:S01]  /*f7c0*/  FMUL R2, R25, R2 ;  /* 0x0000000219027220 */ /* 0x000fe20000400000 */
[----:B------:R-:W0:Y:S01]  /*f7d0*/  LDS.64 R140, [R190+0x1800] ;  /* 0x00180000be8c7984 */ /* 0x000e220000000a00 */
[----:B------:R-:W-:Y:S02]  /*f7e0*/  FFMA.FTZ R4, R21, R4, -0.72134751081466674805 ;  /* 0xbf38aa3b15047423 */ /* 0x000fe40000010004 */
[----:B------:R-:W-:Y:S01]  /*f7f0*/  FFMA.FTZ R25, R25, 1.4426950216293334961, R2 ;  /* 0x3fb8aa3b19197823 */ /* 0x000fe20000010002 */
[----:B------:R-:W0:Y:S01]  /*f800*/  LDS.64 R190, [R190+0x3800] ;  /* 0x00380000bebe7984 */ /* 0x000e220000000a00 */
[----:B------:R-:W-:Y:S02]  /*f810*/  @P6 IMAD.MOV.U32 R2, RZ, RZ, 0x7f800000 ;  /* 0x7f800000ff026424 */ /* 0x000fe400078e00ff */
[----:B------:R-:W-:-:S02]  /*f820*/  @P3 IMAD.MOV.U32 R9, RZ, RZ, 0x7f800000 ;  /* 0x7f800000ff093424 */ /* 0x000fc400078e00ff */
[----:B------:R-:W-:Y:S02]  /*f830*/  IMAD R7, R6, 0x2, R5 ;  /* 0x0000000206077824 */ /* 0x000fe400078e0205 */
[----:B------:R-:W-:Y:S02]  /*f840*/  FMUL R4, R21, R4 ;  /* 0x0000000415047220 */ /* 0x000fe40000400000 */
[----:B------:R-:W-:Y:S01]  /*f850*/  FADD R20, R20, R25 ;  /* 0x0000001914147221 */ /* 0x000fe20000000000 */
[----:B------:R-:W-:Y:S01]  /*f860*/  LEA R11, R6, R7, 0x1 ;  /* 0x00000007060b7211 */ /* 0x000fe200078e08ff */
[----:B------:R-:W-:Y:S01]  /*f870*/  @P6 FFMA.FTZ R38, R249, R2, +INF ;  /* 0x7f800000f9266423 */ /* 0x000fe20000010002 */
[-C--:B-----5:R-:W-:Y:S01]  /*f880*/  LEA R2, P6, R3, R174.reuse, 0x1 ;  /* 0x000000ae03027211 */ /* 0x0a0fe200078c08ff */
[----:B------:R-:W-:Y:S01]  /*f890*/  @P3 FFMA.FTZ R20, R250, R9, +INF ;  /* 0x7f800000fa143423 */ /* 0x000fe20000010009 */
[----:B------:R-:W-:Y:S01]  /*f8a0*/  LEA R8, P3, R7, R174, 0x1 ;  /* 0x000000ae07087211 */ /* 0x000fe200078608ff */
[----:B------:R-:W-:Y:S01]  /*f8b0*/  FMUL R4, R21, R4 ;  /* 0x0000000415047220 */ /* 0x000fe20000400000 */
[----:B------:R-:W-:-:S02]  /*f8c0*/  LEA.HI.X.SX32 R3, R3, R167, 0x1, P6 ;  /* 0x000000a703037211 */ /* 0x000fc400030f0eff */
[-C--:B------:R-:W-:Y:S01]  /*f8d0*/  LEA.HI.X.SX32 R9, R7, R167.reuse, 0x1, P3 ;  /* 0x000000a707097211 */ /* 0x080fe200018f0eff */
[----:B------:R-:W-:Y:S01]  /*f8e0*/  FFMA.FTZ R180, R21, 1.4426950216293334961, R4 ;  /* 0x3fb8aa3b15b47823 */ /* 0x000fe20000010004 */
[-C--:B------:R-:W-:Y:S01]  /*f8f0*/  LEA R4, P5, R5, R174.reuse, 0x1 ;  /* 0x000000ae05047211 */ /* 0x080fe200078a08ff */
[C---:B------:R-:W-:Y:S01]  /*f900*/  IMAD R7, R6.reuse, 0x2, R11 ;  /* 0x0000000206077824 */ /* 0x040fe200078e020b */
[-C--:B------:R-:W-:Y:S01]  /*f910*/  LEA R10, P3, R11, R174.reuse, 0x1 ;  /* 0x000000ae0b0a7211 */ /* 0x080fe200078608ff */
[----:B-1----:R1:W-:Y:S01]  /*f920*/  STG.E.U16 [R2.64], R168 ;  /* 0x000000a802007986 */ /* 0x0023e2000c101506 */
[-C--:B------:R-:W-:Y:S02]  /*f930*/  LEA.HI.X.SX32 R5, R5, R167.reuse, 0x1, P5 ;  /* 0x000000a705057211 */ /* 0x080fe400028f0eff */
[----:B------:R-:W-:Y:S02]  /*f940*/  LEA.HI.X.SX32 R11, R11, R167, 0x1, P3 ;  /* 0x000000a70b0b7211 */ /* 0x000fe400018f0eff */
[----:B------:R-:W-:Y:S01]  /*f950*/  LEA R12, P3, R7, R174, 0x1 ;  /* 0x000000ae070c7211 */ /* 0x000fe200078608ff */
[----:B--2---:R2:W-:Y:S01]  /*f960*/  STG.E.U16 [R4.64], R164 ;  /* 0x000000a404007986 */ /* 0x0045e2000c101506 */
[----:B-1----:R-:W-:-:S02]  /*f970*/  IMAD R3, R6, 0x2, R7 ;  /* 0x0000000206037824 */ /* 0x002fc400078e0207 */
[----:B------:R-:W-:-:S03]  /*f980*/  LEA.HI.X.SX32 R13, R7, R167, 0x1, P3 ;  /* 0x000000a7070d7211 */ /* 0x000fc600018f0eff */
[CC--:B------:R-:W-:Y:S02]  /*f990*/  LEA R2, P3, R3.reuse, R174.reuse, 0x1 ;  /* 0x000000ae03027211 */ /* 0x0c0fe400078608ff */
[C---:B--2---:R-:W-:Y:S02]  /*f9a0*/  LEA R5, R6.reuse, R3, 0x1 ;  /* 0x0000000306057211 */ /* 0x044fe400078e08ff */
[-C--:B------:R-:W-:Y:S02]  /*f9b0*/  LEA.HI.X.SX32 R3, R3, R167.reuse, 0x1, P3 ;  /* 0x000000a703037211 */ /* 0x080fe400018f0eff */
[C---:B------:R-:W-:Y:S01]  /*f9c0*/  LEA R4, P3, R5.reuse, R174, 0x1 ;  /* 0x000000ae05047211 */ /* 0x040fe200078608ff */
[----:B------:R-:W-:Y:S01]  /*f9d0*/  IMAD R7, R6, 0x2, R5 ;  /* 0x0000000206077824 */ /* 0x000fe200078e0205 */
[----:B0-----:R0:W-:Y:S02]  /*f9e0*/  STG.E.U16 [R8.64], R162 ;  /* 0x000000a208007986 */ /* 0x0011e4000c101506 */
[----:B------:R-:W-:-:S02]  /*f9f0*/  LEA.HI.X.SX32 R5, R5, R167, 0x1, P3 ;  /* 0x000000a705057211 */ /* 0x000fc400018f0eff */
[----:B---3--:R1:W-:Y:S01]  /*fa00*/  STG.E.U16 [R10.64], R160 ;  /* 0x000000a00a007986 */ /* 0x0083e2000c101506 */
[----:B0-----:R-:W-:Y:S01]  /*fa10*/  LEA R8, P3, R7, R174, 0x1 ;  /* 0x000000ae07087211 */ /* 0x001fe200078608ff */
[----:B-1----:R-:W-:-:S03]  /*fa20*/  IMAD R11, R6, 0x2, R7 ;  /* 0x00000002060b7824 */ /* 0x002fc600078e0207 */
[----:B------:R-:W-:Y:S02]  /*fa30*/  LEA.HI.X.SX32 R9, R7, R167, 0x1, P3 ;  /* 0x000000a707097211 */ /* 0x000fe400018f0eff */
[----:B------:R-:W-:Y:S01]  /*fa40*/  LEA R7, R6, R11, 0x1 ;  /* 0x0000000b06077211 */ /* 0x000fe200078e08ff */
[----:B------:R0:W-:Y:S01]  /*fa50*/  STG.E.U16 [R12.64], R158 ;  /* 0x0000009e0c007986 */ /* 0x0001e2000c101506 */
[----:B------:R-:W-:-:S03]  /*fa60*/  LEA R10, P3, R11, R174, 0x1 ;  /* 0x000000ae0b0a7211 */ /* 0x000fc600078608ff */
[----:B----4-:R1:W-:Y:S01]  /*fa70*/  STG.E.U16 [R2.64], R156 ;  /* 0x0000009c02007986 */ /* 0x0103e2000c101506 */
[----:B------:R-:W-:-:S03]  /*fa80*/  LEA.HI.X.SX32 R11, R11, R167, 0x1, P3 ;  /* 0x000000a70b0b7211 */ /* 0x000fc600018f0eff */
[----:B------:R2:W-:Y:S01]  /*fa90*/  STG.E.U16 [R4.64], R154 ;  /* 0x0000009a04007986 */ /* 0x0005e2000c101506 */
[----:B0-----:R-:W-:Y:S01]  /*faa0*/  IMAD R13, R6, 0x2, R7 ;  /* 0x00000002060d7824 */ /* 0x001fe200078e0207 */
[----:B-1----:R-:W-:-:S03]  /*fab0*/  LEA R2, P3, R7, R174, 0x1 ;  /* 0x000000ae07027211 */ /* 0x002fc600078608ff */
[----:B--2---:R-:W-:Y:S01]  /*fac0*/  IMAD R5, R6, 0x2, R13 ;  /* 0x0000000206057824 */ /* 0x004fe200078e020d */
[----:B------:R-:W-:-:S04]  /*fad0*/  LEA.HI.X.SX32 R3, R7, R167, 0x1, P3 ;  /* 0x000000a707037211 */ /* 0x000fc800018f0eff */
[CC--:B------:R-:W-:Y:S02]  /*fae0*/  LEA R4, P3, R5.reuse, R174.reuse, 0x1 ;  /* 0x000000ae05047211 */ /* 0x0c0fe400078608ff */
[----:B------:R-:W-:Y:S01]  /*faf0*/  LEA R7, R6, R5, 0x1 ;  /* 0x0000000506077211 */ /* 0x000fe200078e08ff */
[----:B------:R0:W-:Y:S01]  /*fb00*/  STG.E.U16 [R8.64], R152 ;  /* 0x0000009808007986 */ /* 0x0001e2000c101506 */
[-C--:B------:R-:W-:Y:S02]  /*fb10*/  LEA.HI.X.SX32 R5, R5, R167.reuse, 0x1, P3 ;  /* 0x000000a705057211 */ /* 0x080fe400018f0eff */
[C---:B------:R-:W-:Y:S01]  /*fb20*/  LEA R12, P5, R13.reuse, R174, 0x1 ;  /* 0x000000ae0d0c7211 */ /* 0x040fe200078a08ff */
[----:B------:R1:W-:Y:S03]  /*fb30*/  STG.E.U16 [R10.64], R150 ;  /* 0x000000960a007986 */ /* 0x0003e6000c101506 */
[----:B------:R-:W-:-:S02]  /*fb40*/  LEA.HI.X.SX32 R13, R13, R167, 0x1, P5 ;  /* 0x000000a70d0d7211 */ /* 0x000fc400028f0eff */
[----:B0-----:R-:W-:Y:S01]  /*fb50*/  LEA R8, P3, R7, R174, 0x1 ;  /* 0x000000ae07087211 */ /* 0x001fe200078608ff */
[----:B-1----:R-:W-:-:S03]  /*fb60*/  IMAD R11, R6, 0x2, R7 ;  /* 0x00000002060b7824 */ /* 0x002fc600078e0207 */
[----:B------:R-:W-:Y:S01]  /*fb70*/  LEA.HI.X.SX32 R9, R7, R167, 0x1, P3 ;  /* 0x000000a707097211 */ /* 0x000fe200018f0eff */
[C---:B------:R-:W-:Y:S01]  /*fb80*/  IMAD R7, R6.reuse, 0x2, R11 ;  /* 0x0000000206077824 */ /* 0x040fe200078e020b */
[----:B------:R0:W-:Y:S04]  /*fb90*/  STG.E.U16 [R2.64], R148 ;  /* 0x0000009402007986 */ /* 0x0001e8000c101506 */
[----:B------:R1:W-:Y:S01]  /*fba0*/  STG.E.U16 [R12.64], R146 ;  /* 0x000000920c007986 */ /* 0x0003e2000c101506 */
[-C--:B------:R-:W-:Y:S02]  /*fbb0*/  LEA R10, P5, R7, R174.reuse, 0x1 ;  /* 0x000000ae070a7211 */ /* 0x080fe400078a08ff */
[C---:B0-----:R-:W-:Y:S02]  /*fbc0*/  LEA R2, P3, R11.reuse, R174, 0x1 ;  /* 0x000000ae0b027211 */ /* 0x041fe400078608ff */
[----:B-1----:R-:W-:Y:S01]  /*fbd0*/  LEA R13, R6, R7, 0x1 ;  /* 0x00000007060d7211 */ /* 0x002fe200078e08ff */
[----:B------:R0:W-:Y:S01]  /*fbe0*/  STG.E.U16 [R4.64], R144 ;  /* 0x0000009004007986 */ /* 0x0001e2000c101506 */
[----:B------:R-:W-:-:S02]  /*fbf0*/  LEA.HI.X.SX32 R3, R11, R167, 0x1, P3 ;  /* 0x000000a70b037211 */ /* 0x000fc400018f0eff */
[----:B------:R-:W-:Y:S01]  /*fc00*/  LEA.HI.X.SX32 R11, R7, R167, 0x1, P5 ;  /* 0x000000a7070b7211 */ /* 0x000fe200028f0eff */
[----:B------:R-:W-:Y:S01]  /*fc10*/  IMAD R7, R6, 0x2, R13 ;  /* 0x0000000206077824 */ /* 0x000fe200078e020d */
[----:B0-----:R-:W-:-:S03]  /*fc20*/  LEA R4, P3, R13, R174, 0x1 ;  /* 0x000000ae0d047211 */ /* 0x001fc600078608ff */
[----:B------:R-:W-:Y:S01]  /*fc30*/  IMAD R15, R6, 0x2, R7 ;  /* 0x00000002060f7824 */ /* 0x000fe200078e0207 */
[----:B------:R-:W-:Y:S02]  /*fc40*/  LEA.HI.X.SX32 R5, R13, R167, 0x1, P3 ;  /* 0x000000a70d057211 */ /* 0x000fe400018f0eff */
[----:B------:R-:W-:-:S04]  /*fc50*/  LEA R12, P3, R7, R174, 0x1 ;  /* 0x000000ae070c7211 */ /* 0x000fc800078608ff */
[----:B------:R-:W-:Y:S02]  /*fc60*/  LEA.HI.X.SX32 R13, R7, R167, 0x1, P3 ;  /* 0x000000a7070d7211 */ /* 0x000fe400018f0eff */
[C---:B------:R-:W-:Y:S01]  /*fc70*/  LEA R7, R6.reuse, R15, 0x1 ;  /* 0x0000000f06077211 */ /* 0x040fe200078e08ff */
[----:B------:R0:W-:Y:S04]  /*fc80*/  STG.E.U16 [R8.64], R142 ;  /* 0x0000008e08007986 */ /* 0x0001e8000c101506 */
[----:B------:R-:W-:Y:S01]  /*fc90*/  IMAD R17, R6, 0x2, R7 ;  /* 0x0000000206117824 */ /* 0x000fe200078e0207 */
[----:B0-----:R-:W-:-:S04]  /*fca0*/  LEA R8, P3, R15, R174, 0x1 ;  /* 0x000000ae0f087211 */ /* 0x001fc800078608ff */
[----:B------:R-:W-:Y:S01]  /*fcb0*/  LEA.HI.X.SX32 R9, R15, R167, 0x1, P3 ;  /* 0x000000a70f097211 */ /* 0x000fe200018f0eff */
[C---:B------:R-:W-:Y:S01]  /*fcc0*/  IMAD R15, R6.reuse, 0x2, R17 ;  /* 0x00000002060f7824 */ /* 0x040fe200078e0211 */
[----:B------:R0:W-:Y:S04]  /*fcd0*/  STG.E.U16 [R2.64], R140 ;  /* 0x0000008c02007986 */ /* 0x0001e8000c101506 */
[----:B------:R-:W-:Y:S01]  /*fce0*/  LEA R19, R6, R15, 0x1 ;  /* 0x0000000f06137211 */ /* 0x000fe200078e08ff */
[----:B------:R1:W-:Y:S01]  /*fcf0*/  STG.E.U16 [R10.64], R138 ;  /* 0x0000008a0a007986 */ /* 0x0003e2000c101506 */
[----:B0-----:R-:W-:-:S04]  /*fd00*/  LEA R2, P3, R7, R174, 0x1 ;  /* 0x000000ae07027211 */ /* 0x001fc800078608ff */
[----:B------:R-:W-:Y:S01]  /*fd10*/  LEA.HI.X.SX32 R3, R7, R167, 0x1, P3 ;  /* 0x000000a707037211 */ /* 0x000fe200018f0eff */
[----:B------:R-:W-:Y:S01]  /*fd20*/  IMAD R7, R6, 0x2, R19 ;  /* 0x0000000206077824 */ /* 0x000fe200078e0213 */
[----:B-1----:R-:W-:-:S04]  /*fd30*/  LEA R10, P3, R17, R174, 0x1 ;  /* 0x000000ae110a7211 */ /* 0x002fc800078608ff */
[----:B------:R-:W-:Y:S01]  /*fd40*/  LEA.HI.X.SX32 R11, R17, R167, 0x1, P3 ;  /* 0x000000a7110b7211 */ /* 0x000fe200018f0eff */
[C---:B------:R-:W-:Y:S01]  /*fd50*/  IMAD R17, R6.reuse, 0x2, R7 ;  /* 0x0000000206117824 */ /* 0x040fe200078e0207 */
[----:B------:R0:W-:Y:S04]  /*fd60*/  STG.E.U16 [R4.64], R136 ;  /* 0x0000008804007986 */ /* 0x0001e8000c101506 */
[----:B------:R-:W-:Y:S02]  /*fd70*/  LEA R21, R6, R17, 0x1 ;  /* 0x0000001106157211 */ /* 0x000fe400078e08ff */
[----:B0-----:R-:W-:-:S04]  /*fd80*/  LEA R4, P3, R15, R174, 0x1 ;  /* 0x000000ae0f047211 */ /* 0x001fc800078608ff */
[----:B------:R-:W-:Y:S01]  /*fd90*/  LEA.HI.X.SX32 R5, R15, R167, 0x1, P3 ;  /* 0x000000a70f057211 */ /* 0x000fe200018f0eff */
[C---:B------:R-:W-:Y:S01]  /*fda0*/  IMAD R15, R6.reuse, 0x2, R21 ;  /* 0x00000002060f7824 */ /* 0x040fe200078e0215 */
[----:B------:R0:W-:Y:S03]  /*fdb0*/  STG.E.U16 [R12.64], R134 ;  /* 0x000000860c007986 */ /* 0x0001e6000c101506 */
[----:B------:R-:W-:Y:S01]  /*fdc0*/  IMAD R23, R6, 0x2, R15 ;  /* 0x0000000206177824 */ /* 0x000fe200078e020f */
[----:B------:R-:W-:Y:S04]  /*fdd0*/  STG.E.U16 [R8.64], R132 ;  /* 0x0000008408007986 */ /* 0x000fe8000c101506 */
[----:B------:R1:W-:Y:S01]  /*fde0*/  STG.E.U16 [R2.64], R130 ;  /* 0x0000008202007986 */ /* 0x0003e2000c101506 */
[----:B0-----:R-:W-:-:S04]  /*fdf0*/  LEA R12, P3, R19, R174, 0x1 ;  /* 0x000000ae130c7211 */ /* 0x001fc800078608ff */
[----:B------:R-:W-:Y:S02]  /*fe00*/  LEA.HI.X.SX32 R13, R19, R167, 0x1, P3 ;  /* 0x000000a7130d7211 */ /* 0x000fe400018f0eff */
[----:B------:R-:W-:Y:S02]  /*fe10*/  LEA R19, R6, R23, 0x1 ;  /* 0x0000001706137211 */ /* 0x000fe400078e08ff */
[----:B-1----:R-:W-:-:S04]  /*fe20*/  LEA R2, P3, R7, R174, 0x1 ;  /* 0x000000ae07027211 */ /* 0x002fc800078608ff */
[----:B------:R-:W-:Y:S01]  /*fe30*/  LEA.HI.X.SX32 R3, R7, R167, 0x1, P3 ;  /* 0x000000a707037211 */ /* 0x000fe200018f0eff */
[----:B------:R-:W-:Y:S01]  /*fe40*/  IMAD R7, R6, 0x2, R19 ;  /* 0x0000000206077824 */ /* 0x000fe200078e0213 */
[----:B------:R-:W-:-:S03]  /*fe50*/  LEA R8, P3, R17, R174, 0x1 ;  /* 0x000000ae11087211 */ /* 0x000fc600078608ff */
[C---:B------:R-:W-:Y:S01]  /*fe60*/  IMAD R25, R6.reuse, 0x2, R7 ;  /* 0x0000000206197824 */ /* 0x040fe200078e0207 */
[----:B------:R-:W-:Y:S01]  /*fe70*/  LEA.HI.X.SX32 R9, R17, R167, 0x1, P3 ;  /* 0x000000a711097211 */ /* 0x000fe200018f0eff */
[----:B------:R-:W-:Y:S03]  /*fe80*/  STG.E.U16 [R10.64], R128 ;  /* 0x000000800a007986 */ /* 0x000fe6000c101506 */
[C---:B------:R-:W-:Y:S01]  /*fe90*/  LEA R17, R6.reuse, R25, 0x1 ;  /* 0x0000001906117211 */ /* 0x040fe200078e08ff */
[----:B------:R0:W-:Y:S04]  /*fea0*/  STG.E.U16 [R4.64], R234 ;  /* 0x000000ea04007986 */ /* 0x0001e8000c101506 */
[----:B------:R-:W-:Y:S01]  /*feb0*/  IMAD R27, R6, 0x2, R17 ;  /* 0x00000002061b7824 */ /* 0x000fe200078e0211 */
[----:B0-----:R-:W-:-:S04]  /*fec0*/  LEA R4, P3, R21, R174, 0x1 ;  /* 0x000000ae15047211 */ /* 0x001fc800078608ff */
[----:B------:R-:W-:Y:S01]  /*fed0*/  LEA.HI.X.SX32 R5, R21, R167, 0x1, P3 ;  /* 0x000000a715057211 */ /* 0x000fe200018f0eff */
[C---:B------:R-:W-:Y:S01]  /*fee0*/  IMAD R21, R6.reuse, 0x2, R27 ;  /* 0x0000000206157824 */ /* 0x040fe200078e021b */
[----:B------:R0:W-:Y:S04]  /*fef0*/  STG.E.U16 [R12.64], R232 ;  /* 0x000000e80c007986 */ /* 0x0001e8000c101506 */
[----:B------:R-:W-:Y:S02]  /*ff00*/  LEA R29, R6, R21, 0x1 ;  /* 0x00000015061d7211 */ /* 0x000fe400078e08ff */
[----:B------:R-:W-:-:S03]  /*ff10*/  LEA R10, P3, R15, R174, 0x1 ;  /* 0x000000ae0f0a7211 */ /* 0x000fc600078608ff */
[C---:B------:R-:W-:Y:S01]  /*ff20*/  IMAD R31, R6.reuse, 0x2, R29 ;  /* 0x00000002061f7824 */ /* 0x040fe200078e021d */
[-C--:B0-----:R-:W-:Y:S01]  /*ff30*/  LEA R12, P5, R23, R174.reuse, 0x1 ;  /* 0x000000ae170c7211 */ /* 0x081fe200078a08ff */
[----:B------:R0:W-:Y:S01]  /*ff40*/  STG.E.U16 [R2.64], R230 ;  /* 0x000000e602007986 */ /* 0x0001e2000c101506 */
[-C--:B------:R-:W-:Y:S02]  /*ff50*/  LEA.HI.X.SX32 R11, R15, R167.reuse, 0x1, P3 ;  /* 0x000000a70f0b7211 */ /* 0x080fe400018f0eff */
[----:B------:R-:W-:Y:S01]  /*ff60*/  LEA.HI.X.SX32 R13, R23, R167, 0x1, P5 ;  /* 0x000000a7170d7211 */ /* 0x000fe200028f0eff */
[----:B------:R-:W-:Y:S01]  /*ff70*/  IMAD R23, R6, 0x2, R31 ;  /* 0x0000000206177824 */ /* 0x000fe200078e021f */
[----:B0-----:R-:W-:-:S04]  /*ff80*/  LEA R2, P3, R19, R174, 0x1 ;  /* 0x000000ae13027211 */ /* 0x001fc800078608ff */
[----:B------:R-:W-:Y:S02]  /*ff90*/  LEA.HI.X.SX32 R3, R19, R167, 0x1, P3 ;  /* 0x000000a713037211 */ /* 0x000fe400018f0eff */
[C---:B------:R-:W-:Y:S01]  /*ffa0*/  LEA R19, R6.reuse, R23, 0x1 ;  /* 0x0000001706137211 */ /* 0x040fe200078e08ff */
[----:B------:R0:W-:Y:S04]  /*ffb0*/  STG.E.U16 [R8.64], R226 ;  /* 0x000000e208007986 */ /* 0x0001e8000c101506 */
[----:B------:R-:W-:Y:S01]  /*ffc0*/  IMAD R33, R6, 0x2, R19 ;  /* 0x0000000206217824 */ /* 0x000fe200078e0213 */
[-C--:B------:R-:W-:Y:S02]  /*ffd0*/  LEA R14, P5, R25, R174.reuse, 0x1 ;  /* 0x000000ae190e7211 */ /* 0x080fe400078a08ff */
[----:B0-----:R-:W-:-:S04]  /*ffe0*/  LEA R8, P3, R7, R174, 0x1 ;  /* 0x000000ae07087211 */ /* 0x001fc800078608ff */
[-C--:B------:R-:W-:Y:S01]  /*fff0*/  LEA.HI.X.SX32 R9, R7, R167.reuse, 0x1, P3 ;  /* 0x000000a707097211 */ /* 0x080fe200018f0eff */
[----:B------:R-:W-:Y:S01]  /*10000*/  IMAD R7, R6, 0x2, R33 ;  /* 0x0000000206077824 */ /* 0x000fe200078e0221 */
[----:B------:R0:W-:Y:S01]  /*10010*/  STG.E.U16 [R4.64], R222 ;  /* 0x000000de04007986 */ /* 0x0001e2000c101506 */
[----:B------:R-:W-:-:S03]  /*10020*/  LEA.HI.X.SX32 R15, R25, R167, 0x1, P5 ;  /* 0x000000a7190f7211 */ /* 0x000fc600028f0eff */
        /* <DEDUP_REMOVED lines=10> */
[C---:B------:R-:W-:Y:S02]  /*100d0*/  LEA R27, R6.reuse, R35, 0x1 ;  /* 0x00000023061b7211 */ /* 0x040fe400078e08ff */
[CC--:B-1----:R-:W-:Y:S01]  /*100e0*/  LEA R2, P3, R21.reuse, R174.reuse, 0x1 ;  /* 0x000000ae15027211 */ /* 0x0c2fe200078608ff */
[----:B------:R0:W-:Y:S03]  /*100f0*/  STG.E.U16 [R8.64], R206 ;  /* 0x000000ce08007986 */ /* 0x0001e6000c101506 */
[----:B------:R-:W-:Y:S01]  /*10100*/  LEA.HI.X.SX32 R3, R21, R167, 0x1, P3 ;  /* 0x000000a715037211 */ /* 0x000fe200018f0eff */
[----:B------:R-:W-:Y:S01]  /*10110*/  IMAD R21, R6, 0x2, R27 ;  /* 0x0000000206157824 */ /* 0x000fe200078e021b */
[----:B------:R1:W-:Y:S01]  /*10120*/  STG.E.U16 [R14.64], R190 ;  /* 0x000000be0e007986 */ /* 0x0003e2000c101506 */
[----:B0-----:R-:W-:-:S02]  /*10130*/  LEA R8, P3, R29, R174, 0x1 ;  /* 0x000000ae1d087211 */ /* 0x001fc400078608ff */
[C---:B-1----:R-:W-:Y:S02]  /*10140*/  IMAD R15, R6.reuse, 0x2, R21 ;  /* 0x00000002060f7824 */ /* 0x042fe400078e0215 */
[----:B------:R-:W-:Y:S02]  /*10150*/  LEA.HI.X.SX32 R9, R29, R167, 0x1, P3 ;  /* 0x000000a71d097211 */ /* 0x000fe400018f0eff */
[----:B------:R-:W-:Y:S01]  /*10160*/  IMAD R29, R6, 0x2, R15 ;  /* 0x00000002061d7824 */ /* 0x000fe200078e020f */
[----:B------:R-:W-:-:S03]  /*10170*/  LEA R12, P3, R31, R174, 0x1 ;  /* 0x000000ae1f0c7211 */ /* 0x000fc600078608ff */
[----:B------:R-:W-:Y:S01]  /*10180*/  IMAD R37, R6, 0x2, R29 ;  /* 0x0000000206257824 */ /* 0x000fe200078e021d */
[----:B------:R-:W-:-:S03]  /*10190*/  LEA.HI.X.SX32 R13, R31, R167, 0x1, P3 ;  /* 0x000000a71f0d7211 */ /* 0x000fc600018f0eff */
[----:B------:R-:W-:Y:S01]  /*101a0*/  IMAD R31, R6, 0x2, R37 ;  /* 0x00000002061f7824 */ /* 0x000fe200078e0225 */
[----:B------:R0:W-:Y:S01]  /*101b0*/  STG.E.U16 [R4.64], R186 ;  /* 0x000000ba04007986 */ /* 0x0001e2000c101506 */
[----:B------:R-:W-:-:S03]  /*101c0*/  PRMT R168, R168, 0x7632, R168 ;  /* 0x00007632a8a87816 */ /* 0x000fc600000000a8 */
[----:B------:R-:W-:Y:S01]  /*101d0*/  LEA R39, R6, R31, 0x1 ;  /* 0x0000001f06277211 */ /* 0x000fe200078e08ff */
[----:B------:R-:W-:Y:S01]  /*101e0*/  STG.E.U16 [R10.64], R176 ;  /* 0x000000b00a007986 */ /* 0x000fe2000c101506 */
[----:B0-----:R-:W-:-:S03]  /*101f0*/  LEA R4, P3, R23, R174, 0x1 ;  /* 0x000000ae17047211 */ /* 0x001fc600078608ff */
[----:B------:R0:W-:Y:S01]  /*10200*/  STG.E.U16 [R2.64], R168 ;  /* 0x000000a802007986 */ /* 0x0001e2000c101506 */
[-C--:B------:R-:W-:Y:S01]  /*10210*/  LEA.HI.X.SX32 R5, R23, R167.reuse, 0x1, P3 ;  /* 0x000000a717057211 */ /* 0x080fe200018f0eff */
[----:B------:R-:W-:Y:S01]  /*10220*/  IMAD R23, R6, 0x2, R39 ;  /* 0x0000000206177824 */ /* 0x000fe200078e0227 */
[----:B------:R-:W-:Y:S02]  /*10230*/  PRMT R164, R164, 0x7632, R164 ;  /* 0x00007632a4a47816 */ /* 0x000fe400000000a4 */
[----:B------:R-:W-:Y:S02]  /*10240*/  PRMT R162, R162, 0x7632, R162 ;  /* 0x00007632a2a27816 */ /* 0x000fe400000000a2 */
[C---:B0-----:R-:W-:Y:S01]  /*10250*/  LEA R2, P3, R19.reuse, R174, 0x1 ;  /* 0x000000ae13027211 */ /* 0x041fe200078608ff */
[----:B------:R0:W-:Y:S03]  /*10260*/  STG.E.U16 [R8.64], R164 ;  /* 0x000000a408007986 */ /* 0x0001e6000c101506 */
[----:B------:R-:W-:Y:S01]  /*10270*/  LEA.HI.X.SX32 R3, R19, R167, 0x1, P3 ;  /* 0x000000a713037211 */ /* 0x000fe200018f0eff */
[----:B------:R-:W-:Y:S01]  /*10280*/  IMAD R19, R6, 0x2, R23 ;  /* 0x0000000206137824 */ /* 0x000fe200078e0217 */
[----:B------:R1:W-:Y:S01]  /*10290*/  STG.E.U16 [R12.64], R162 ;  /* 0x000000a20c007986 */ /* 0x0003e2000c101506 */
[----:B------:R-:W-:-:S02]  /*102a0*/  PRMT R160, R160, 0x7632, R160 ;  /* 0x00007632a0a07816 */ /* 0x000fc400000000a0 */
[----:B0-----:R-:W-:Y:S01]  /*102b0*/  LEA R8, P3, R33, R174, 0x1 ;  /* 0x000000ae21087211 */ /* 0x001fe200078608ff */
[----:B-1----:R-:W-:-:S03]  /*102c0*/  IMAD R13, R6, 0x2, R19 ;  /* 0x00000002060d7824 */ /* 0x002fc600078e0213 */
[----:B------:R-:W-:Y:S02]  /*102d0*/  LEA.HI.X.SX32 R9, R33, R167, 0x1, P3 ;  /* 0x000000a721097211 */ /* 0x000fe400018f0eff */
[C---:B------:R-:W-:Y:S02]  /*102e0*/  LEA R10, P3, R7.reuse, R174, 0x1 ;  /* 0x000000ae070a7211 */ /* 0x040fe400078608ff */
[----:B------:R-:W-:Y:S02]  /*102f0*/  LEA R33, R6, R13, 0x1 ;  /* 0x0000000d06217211 */ /* 0x000fe400078e08ff */
[----:B------:R-:W-:Y:S01]  /*10300*/  LEA.HI.X.SX32 R11, R7, R167, 0x1, P3 ;  /* 0x000000a7070b7211 */ /* 0x000fe200018f0eff */
[----:B------:R0:W-:Y:S01]  /*10310*/  STG.E.U16 [R4.64], R160 ;  /* 0x000000a004007986 */ /* 0x0001e2000c101506 */
[----:B------:R-:W-:Y:S01]  /*10320*/  PRMT R158, R158, 0x7632, R158 ;  /* 0x000076329e9e7816 */ /* 0x000fe2000000009e */
[----:B------:R-:W-:Y:S01]  /*10330*/  IMAD R7, R6, 0x2, R33 ;  /* 0x0000000206077824 */ /* 0x000fe200078e0221 */
[----:B------:R-:W-:-:S03]  /*10340*/  PRMT R156, R156, 0x7632, R156 ;  /* 0x000076329c9c7816 */ /* 0x000fc6000000009c */
[----:B------:R-:W-:Y:S01]  /*10350*/  IMAD R41, R6, 0x2, R7 ;  /* 0x0000000206297824 */ /* 0x000fe200078e0207 */
[----:B------:R-:W-:Y:S01]  /*10360*/  STG.E.U16 [R2.64], R158 ;  /* 0x0000009e02007986 */ /* 0x000fe2000c101506 */
[----:B0-----:R-:W-:Y:S02]  /*10370*/  PRMT R5, R154, 0x7632, R5 ;  /* 0x000076329a057816 */ /* 0x001fe40000000005 */
[C---:B------:R-:W-:Y:S01]  /*10380*/  LEA R4, P3, R25.reuse, R174, 0x1 ;  /* 0x000000ae19047211 */ /* 0x040fe200078608ff */
[----:B------:R-:W-:Y:S04]  /*10390*/  STG.E.U16 [R8.64], R156 ;  /* 0x0000009c08007986 */ /* 0x000fe8000c101506 */
[----:B------:R0:W-:Y:S02]  /*103a0*/  STG.E.U16 [R10.64], R5 ;  /* 0x000000050a007986 */ /* 0x0001e4000c101506 */
[----:B0-----:R-:W-:-:S02]  /*103b0*/  LEA.HI.X.SX32 R5, R25, R167, 0x1, P3 ;  /* 0x000000a719057211 */ /* 0x001fc400018f0eff */
[----:B------:R-:W-:Y:S02]  /*103c0*/  LEA R25, R6, R41, 0x1 ;  /* 0x0000002906197211 */ /* 0x000fe400078e08ff */
[----:B------:R-:W-:-:S03]  /*103d0*/  LEA R2, P3, R17, R174, 0x1 ;  /* 0x000000ae11027211 */ /* 0x000fc600078608ff */
[----:B------:R-:W-:Y:S01]  /*103e0*/  IMAD R43, R6, 0x2, R25 ;  /* 0x00000002062b7824 */ /* 0x000fe200078e0219 */
[----:B------:R-:W-:-:S03]  /*103f0*/  LEA.HI.X.SX32 R3, R17, R167, 0x1, P3 ;  /* 0x000000a711037211 */ /* 0x000fc600018f0eff */
[C---:B------:R-:W-:Y:S01]  /*10400*/  IMAD R17, R6.reuse, 0x2, R43 ;  /* 0x0000000206117824 */ /* 0x040fe200078e022b */
[----:B------:R-:W-:Y:S02]  /*10410*/  FSETP.NEU.AND P1, PT, R45, RZ, PT ;  /* 0x000000ff2d00720b */ /* 0x000fe40003f2d000 */
[----:B------:R-:W-:Y:S01]  /*10420*/  LEA R8, P3, R35, R174, 0x1 ;  /* 0x000000ae23087211 */ /* 0x000fe200078608ff */
[----:B------:R-:W-:-:S03]  /*10430*/  IMAD R45, R6, 0x2, R17 ;  /* 0x00000002062d7824 */ /* 0x000fc600078e0211 */
[----:B------:R-:W-:Y:S02]  /*10440*/  LEA.HI.X.SX32 R9, R35, R167, 0x1, P3 ;  /* 0x000000a723097211 */ /* 0x000fe400018f0eff */
[C---:B------:R-:W-:Y:S02]  /*10450*/  LEA R10, P3, R27.reuse, R174, 0x1 ;  /* 0x000000ae1b0a7211 */ /* 0x040fe400078608ff */
[----:B------:R-:W-:Y:S02]  /*10460*/  LEA R35, R6, R45, 0x1 ;  /* 0x0000002d06237211 */ /* 0x000fe400078e08ff */
[----:B------:R-:W-:Y:S02]  /*10470*/  PRMT R152, R152, 0x7632, R152 ;  /* 0x0000763298987816 */ /* 0x000fe40000000098 */
[----:B------:R-:W-:Y:S01]  /*10480*/  LEA.HI.X.SX32 R11, R27, R167, 0x1, P3 ;  /* 0x000000a71b0b7211 */ /* 0x000fe200018f0eff */
[----:B------:R-:W-:Y:S01]  /*10490*/  IMAD R27, R6, 0x2, R35 ;  /* 0x00000002061b7824 */ /* 0x000fe200078e0223 */
[----:B------:R-:W-:Y:S01]  /*104a0*/  PRMT R150, R150, 0x7632, R150 ;  /* 0x0000763296967816 */ /* 0x000fe20000000096 */
[----:B------:R0:W-:Y:S01]  /*104b0*/  STG.E.U16 [R4.64], R152 ;  /* 0x0000009804007986 */ /* 0x0001e2000c101506 */
[----:B------:R-:W-:-:S02]  /*104c0*/  PRMT R148, R148, 0x7632, R148 ;  /* 0x0000763294947816 */ /* 0x000fc40000000094 */
[----:B------:R-:W-:Y:S01]  /*104d0*/  LEA R47, R6, R27, 0x1 ;  /* 0x0000001b062f7211 */ /* 0x000fe200078e08ff */
[----:B------:R-:W-:Y:S04]  /*104e0*/  STG.E.U16 [R2.64], R150 ;  /* 0x0000009602007986 */ /* 0x000fe8000c101506 */
[----:B------:R-:W-:Y:S01]  /*104f0*/  STG.E.U16 [R8.64], R148 ;  /* 0x0000009408007986 */ /* 0x000fe2000c101506 */
[----:B0-----:R-:W-:Y:S02]  /*10500*/  PRMT R5, R146, 0x7632, R5 ;  /* 0x0000763292057816 */ /* 0x001fe40000000005 */
[CC--:B------:R-:W-:Y:S01]  /*10510*/  LEA R4, P3, R21.reuse, R174.reuse, 0x1 ;  /* 0x000000ae15047211 */ /* 0x0c0fe200078608ff */
[----:B------:R-:W2:Y:S04]  /*10520*/  LDL.LU R146, [R1+0x28] ;  /* 0x0000280001927983 */ /* 0x000ea80000300800 */
[----:B------:R0:W-:Y:S02]  /*10530*/  STG.E.U16 [R10.64], R5 ;  /* 0x000000050a007986 */ /* 0x0001e4000c101506 */
[----:B0-----:R-:W-:Y:S01]  /*10540*/  LEA.HI.X.SX32 R5, R21, R167, 0x1, P3 ;  /* 0x000000a715057211 */ /* 0x001fe200018f0eff */
[----:B------:R-:W-:Y:S01]  /*10550*/  IMAD R21, R6, 0x2, R47 ;  /* 0x0000000206157824 */ /* 0x000fe200078e022f */
[----:B------:R-:W-:-:S04]  /*10560*/  LEA R2, P3, R15, R174, 0x1 ;  /* 0x000000ae0f027211 */ /* 0x000fc800078608ff */
[----:B------:R-:W-:Y:S02]  /*10570*/  LEA.HI.X.SX32 R3, R15, R167, 0x1, P3 ;  /* 0x000000a70f037211 */ /* 0x000fe400018f0eff */
[----:B------:R-:W-:Y:S02]  /*10580*/  LEA R15, R6, R21, 0x1 ;  /* 0x00000015060f7211 */ /* 0x000fe400078e08ff */
[----:B------:R-:W-:-:S03]  /*10590*/  LEA R8, P3, R29, R174, 0x1 ;  /* 0x000000ae1d087211 */ /* 0x000fc600078608ff */
[----:B------:R-:W-:Y:S01]  /*105a0*/  IMAD R49, R6, 0x2, R15 ;  /* 0x0000000206317824 */ /* 0x000fe200078e020f */
[----:B------:R-:W-:-:S04]  /*105b0*/  LEA.HI.X.SX32 R9, R29, R167, 0x1, P3 ;  /* 0x000000a71d097211 */ /* 0x000fc800018f0eff */
[----:B------:R-:W-:Y:S02]  /*105c0*/  LEA R29, R6, R49, 0x1 ;  /* 0x00000031061d7211 */ /* 0x000fe400078e08ff */
[----:B------:R-:W-:-:S03]  /*105d0*/  LEA R10, P3, R37, R174, 0x1 ;  /* 0x000000ae250a7211 */ /* 0x000fc600078608ff */
[----:B------:R-:W-:Y:S01]  /*105e0*/  IMAD R51, R6, 0x2, R29 ;  /* 0x0000000206337824 */ /* 0x000fe200078e021d */
[----:B------:R-:W-:Y:S02]  /*105f0*/  PRMT R144, R144, 0x7632, R144 ;  /* 0x0000763290907816 */ /* 0x000fe40000000090 */
[----:B------:R-:W-:Y:S02]  /*10600*/  LEA.HI.X.SX32 R11, R37, R167, 0x1, P3 ;  /* 0x000000a7250b7211 */ /* 0x000fe400018f0eff */
[----:B------:R-:W-:Y:S01]  /*10610*/  LEA R37, R6, R51, 0x1 ;  /* 0x0000003306257211 */ /* 0x000fe200078e08ff */
[----:B------:R0:W-:Y:S01]  /*10620*/  STG.E.U16 [R4.64], R144 ;  /* 0x0000009004007986 */ /* 0x0001e2000c101506 */
[----:B------:R-:W-:Y:S02]  /*10630*/  PRMT R142, R142, 0x7632, R142 ;  /* 0x000076328e8e7816 */ /* 0x000fe4000000008e */
[----:B------:R-:W-:Y:S01]  /*10640*/  PRMT R140, R140, 0x7632, R140 ;  /* 0x000076328c8c7816 */ /* 0x000fe2000000008c */
[----:B------:R-:W-:-:S02]  /*10650*/  IMAD R53, R6, 0x2, R37 ;  /* 0x0000000206357824 */ /* 0x000fc400078e0225 */
[----:B------:R-:W-:Y:S01]  /*10660*/  STG.E.U16 [R2.64], R142 ;  /* 0x0000008e02007986 */ /* 0x000fe2000c101506 */
[----:B0-----:R-:W-:Y:S02]  /*10670*/  PRMT R5, R138, 0x7632, R5 ;  /* 0x000076328a057816 */ /* 0x001fe40000000005 */
[C---:B------:R-:W-:Y:S01]  /*10680*/  LEA R4, P3, R31.reuse, R174, 0x1 ;  /* 0x000000ae1f047211 */ /* 0x040fe200078608ff */
[----:B------:R-:W-:Y:S04]  /*10690*/  STG.E.U16 [R8.64], R140 ;  /* 0x0000008c08007986 */ /* 0x000fe8000c101506 */
[----:B------:R0:W-:Y:S02]  /*106a0*/  STG.E.U16 [R10.64], R5 ;  /* 0x000000050a007986 */ /* 0x0001e4000c101506 */
[----:B0-----:R-:W-:-:S02]  /*106b0*/  LEA.HI.X.SX32 R5, R31, R167, 0x1, P3 ;  /* 0x000000a71f057211 */ /* 0x001fc400018f0eff */
[C---:B------:R-:W-:Y:S02]  /*106c0*/  LEA R2, P3, R39.reuse, R174, 0x1 ;  /* 0x000000ae27027211 */ /* 0x040fe400078608ff */
[----:B------:R-:W-:Y:S02]  /*106d0*/  LEA R31, R6, R53, 0x1 ;  /* 0x00000035061f7211 */ /* 0x000fe400078e08ff */
[----:B------:R-:W-:-:S03]  /*106e0*/  LEA.HI.X.SX32 R3, R39, R167, 0x1, P3 ;  /* 0x000000a727037211 */ /* 0x000fc600018f0eff */
[----:B------:R-:W-:Y:S01]  /*106f0*/  IMAD R39, R6, 0x2, R31 ;  /* 0x0000000206277824 */ /* 0x000fe200078e021f */
[----:B------:R-:W-:-:S04]  /*10700*/  LEA R8, P3, R23, R174, 0x1 ;  /* 0x000000ae17087211 */ /* 0x000fc800078608ff */
[C---:B------:R-:W-:Y:S02]  /*10710*/  LEA R55, R6.reuse, R39, 0x1 ;  /* 0x0000002706377211 */ /* 0x040fe400078e08ff */
[----:B------:R-:W-:Y:S02]  /*10720*/  LEA.HI.X.SX32 R9, R23, R167, 0x1, P3 ;  /* 0x000000a717097211 */ /* 0x000fe400018f0eff */
[----:B------:R-:W-:Y:S01]  /*10730*/  LEA R10, P3, R19, R174, 0x1 ;  /* 0x000000ae130a7211 */ /* 0x000fe200078608ff */
[----:B------:R-:W-:-:S03]  /*10740*/  IMAD R23, R6, 0x2, R55 ;  /* 0x0000000206177824 */ /* 0x000fc600078e0237 */
[----:B------:R-:W-:Y:S02]  /*10750*/  LEA.HI.X.SX32 R11, R19, R167, 0x1, P3 ;  /* 0x000000a7130b7211 */ /* 0x000fe400018f0eff */
[----:B------:R-:W-:Y:S02]  /*10760*/  LEA R19, R6, R23, 0x1 ;  /* 0x0000001706137211 */ /* 0x000fe400078e08ff */
[----:B------:R-:W-:Y:S02]  /*10770*/  PRMT R136, R136, 0x7632, R136 ;  /* 0x0000763288887816 */ /* 0x000fe40000000088 */
[----:B------:R-:W-:Y:S01]  /*10780*/  PRMT R134, R134, 0x7632, R134 ;  /* 0x0000763286867816 */ /* 0x000fe20000000086 */
[----:B------:R-:W-:Y:S02]  /*10790*/  IMAD R57, R6, 0x2, R19 ;  /* 0x0000000206397824 */ /* 0x000fe400078e0213 */
[----:B------:R0:W-:Y:S04]  /*107a0*/  STG.E.U16 [R4.64], R136 ;  /* 0x0000008804007986 */ /* 0x0001e8000c101506 */
[----:B------:R1:W-:Y:S01]  /*107b0*/  STG.E.U16 [R2.64], R134 ;  /* 0x0000008602007986 */ /* 0x0003e2000c101506 */
[----:B------:R-:W-:-:S02]  /*107c0*/  PRMT R132, R132, 0x7632, R132 ;  /* 0x0000763284847816 */ /* 0x000fc40000000084 */
[C---:B0-----:R-:W-:Y:S02]  /*107d0*/  LEA R4, P3, R13.reuse, R174, 0x1 ;  /* 0x000000ae0d047211 */ /* 0x041fe400078608ff */
[----:B-1----:R-:W-:Y:S02]  /*107e0*/  LEA R3, R6, R57, 0x1 ;  /* 0x0000003906037211 */ /* 0x002fe400078e08ff */
[----:B------:R-:W-:-:S03]  /*107f0*/  LEA.HI.X.SX32 R5, R13, R167, 0x1, P3 ;  /* 0x000000a70d057211 */ /* 0x000fc600018f0eff */
[----:B------:R-:W-:Y:S01]  /*10800*/  IMAD R13, R6, 0x2, R3 ;  /* 0x00000002060d7824 */ /* 0x000fe200078e0203 */
[----:B------:R0:W-:Y:S01]  /*10810*/  STG.E.U16 [R8.64], R132 ;  /* 0x0000008408007986 */ /* 0x0001e2000c101506 */
[CC--:B------:R-:W-:Y:S02]  /*10820*/  LEA R224, P5, R7.reuse, R174.reuse, 0x1 ;  /* 0x000000ae07e07211 */ /* 0x0c0fe400078a08ff */
[----:B------:R-:W-:Y:S02]  /*10830*/  PRMT R130, R130, 0x7632, R130 ;  /* 0x0000763282827816 */ /* 0x000fe40000000082 */
[----:B------:R-:W-:Y:S02]  /*10840*/  LEA.HI.X.SX32 R225, R7, R167, 0x1, P5 ;  /* 0x000000a707e17211 */ /* 0x000fe400028f0eff */
[----:B------:R-:W-:Y:S02]  /*10850*/  LEA R228, P3, R33, R174, 0x1 ;  /* 0x000000ae21e47211 */ /* 0x000fe400078608ff */
[C---:B0-----:R-:W-:Y:S01]  /*10860*/  LEA R9, R6.reuse, R13, 0x1 ;  /* 0x0000000d06097211 */ /* 0x041fe200078e08ff */
[----:B------:R0:W-:Y:S04]  /*10870*/  STG.E.U16 [R10.64], R130 ;  /* 0x000000820a007986 */ /* 0x0001e8000c101506 */
[----:B------:R-:W-:Y:S01]  /*10880*/  IMAD R7, R6, 0x2, R9 ;  /* 0x0000000206077824 */ /* 0x000fe200078e0209 */
[----:B------:R-:W-:-:S02]  /*10890*/  PRMT R2, R128, 0x7632, R2 ;  /* 0x0000763280027816 */ /* 0x000fc40000000002 */
[----:B------:R-:W-:Y:S02]  /*108a0*/  LEA.HI.X.SX32 R229, R33, R167, 0x1, P3 ;  /* 0x000000a721e57211 */ /* 0x000fe400018f0eff */
[CC--:B------:R-:W-:Y:S02]  /*108b0*/  LEA R220, P3, R41.reuse, R174.reuse, 0x1 ;  /* 0x000000ae29dc7211 */ /* 0x0c0fe400078608ff */
[----:B0-----:R-:W-:Y:S01]  /*108c0*/  LEA R11, R6, R7, 0x1 ;  /* 0x00000007060b7211 */ /* 0x001fe200078e08ff */
[----:B------:R0:W-:Y:S01]  /*108d0*/  STG.E.U16 [R4.64], R2 ;  /* 0x0000000204007986 */ /* 0x0001e2000c101506 */
[----:B------:R-:W-:Y:S02]  /*108e0*/  LEA.HI.X.SX32 R221, R41, R167, 0x1, P3 ;  /* 0x000000a729dd7211 */ /* 0x000fe400018f0eff */
[-C--:B------:R-:W-:Y:S02]  /*108f0*/  LEA R208, P3, R17, R174.reuse, 0x1 ;  /* 0x000000ae11d07211 */ /* 0x080fe400078608ff */
[----:B------:R-:W-:-:S02]  /*10900*/  LEA R216, P5, R25, R174, 0x1 ;  /* 0x000000ae19d87211 */ /* 0x000fc400078a08ff */
[----:B------:R-:W-:Y:S01]  /*10910*/  LEA.HI.X.SX32 R209, R17, R167, 0x1, P3 ;  /* 0x000000a711d17211 */ /* 0x000fe200018f0eff */
[----:B0-----:R-:W-:Y:S01]  /*10920*/  IMAD R5, R6, 0x2, R11 ;  /* 0x0000000206057824 */ /* 0x001fe200078e020b */
[----:B------:R-:W-:-:S04]  /*10930*/  LEA R212, P6, R43, R174, 0x1 ;  /* 0x000000ae2bd47211 */ /* 0x000fc800078c08ff */
[C---:B------:R-:W-:Y:S02]  /*10940*/  LEA R17, R6.reuse, R5, 0x1 ;  /* 0x0000000506117211 */ /* 0x040fe400078e08ff */
[-C--:B------:R-:W-:Y:S02]  /*10950*/  LEA.HI.X.SX32 R217, R25, R167.reuse, 0x1, P5 ;  /* 0x000000a719d97211 */ /* 0x080fe400028f0eff */
[-C--:B------:R-:W-:Y:S01]  /*10960*/  LEA.HI.X.SX32 R213, R43, R167.reuse, 0x1, P6 ;  /* 0x000000a72bd57211 */ /* 0x080fe200030f0eff */
[----:B------:R-:W-:Y:S01]  /*10970*/  IMAD R25, R6, 0x2, R17 ;  /* 0x0000000206197824 */ /* 0x000fe200078e0211 */
[-C--:B------:R-:W-:Y:S02]  /*10980*/  LEA R188, P6, R35, R174.reuse, 0x1 ;  /* 0x000000ae23bc7211 */ /* 0x080fe400078c08ff */
[----:B------:R-:W-:Y:S02]  /*10990*/  LEA R184, P3, R27, R174, 0x1 ;  /* 0x000000ae1bb87211 */ /* 0x000fe400078608ff */
[----:B------:R-:W-:-:S02]  /*109a0*/  LEA.HI.X.SX32 R189, R35, R167, 0x1, P6 ;  /* 0x000000a723bd7211 */ /* 0x000fc400030f0eff */
[----:B------:R-:W-:Y:S02]  /*109b0*/  LEA.HI.X.SX32 R185, R27, R167, 0x1, P3 ;  /* 0x000000a71bb97211 */ /* 0x000fe400018f0eff */
[CC--:B------:R-:W-:Y:S02]  /*109c0*/  LEA R178, P6, R21.reuse, R174.reuse, 0x1 ;  /* 0x000000ae15b27211 */ /* 0x0c0fe400078c08ff */
[C---:B------:R-:W-:Y:S02]  /*109d0*/  LEA R27, R6.reuse, R25, 0x1 ;  /* 0x00000019061b7211 */ /* 0x040fe400078e08ff */
[----:B------:R-:W-:Y:S02]  /*109e0*/  LEA.HI.X.SX32 R179, R21, R167, 0x1, P6 ;  /* 0x000000a715b37211 */ /* 0x000fe400030f0eff */
[-C--:B------:R-:W-:Y:S01]  /*109f0*/  LEA R172, P3, R15, R174.reuse, 0x1 ;  /* 0x000000ae0fac7211 */ /* 0x080fe200078608ff */
[----:B------:R-:W-:Y:S01]  /*10a00*/  IMAD R21, R6, 0x2, R27 ;  /* 0x0000000206157824 */ /* 0x000fe200078e021b */
[----:B------:R-:W-:-:S02]  /*10a10*/  LEA R204, P5, R45, R174, 0x1 ;  /* 0x000000ae2dcc7211 */ /* 0x000fc400078a08ff */
[----:B------:R-:W-:Y:S02]  /*10a20*/  LEA.HI.X.SX32 R173, R15, R167, 0x1, P3 ;  /* 0x000000a70fad7211 */ /* 0x000fe400018f0eff */
[-C--:B------:R-:W-:Y:S02]  /*10a30*/  LEA R120, P6, R29, R174.reuse, 0x1 ;  /* 0x000000ae1d787211 */ /* 0x080fe400078c08ff */
[C---:B------:R-:W-:Y:S02]  /*10a40*/  LEA R15, R6.reuse, R21, 0x1 ;  /* 0x00000015060f7211 */ /* 0x040fe400078e08ff */
[-C--:B------:R-:W-:Y:S02]  /*10a50*/  LEA.HI.X.SX32 R205, R45, R167.reuse, 0x1, P5 ;  /* 0x000000a72dcd7211 */ /* 0x080fe400028f0eff */
[----:B------:R-:W-:Y:S01]  /*10a60*/  LEA.HI.X.SX32 R121, R29, R167, 0x1, P6 ;  /* 0x000000a71d797211 */ /* 0x000fe200030f0eff */
[----:B------:R-:W-:Y:S01]  /*10a70*/  IMAD R29, R6, 0x2, R15 ;  /* 0x00000002061d7824 */ /* 0x000fe200078e020f */
[----:B------:R-:W-:-:S02]  /*10a80*/  LEA R170, P5, R47, R174, 0x1 ;  /* 0x000000ae2faa7211 */ /* 0x000fc400078a08ff */
[-C--:B------:R-:W-:Y:S02]  /*10a90*/  LEA R116, P3, R51, R174.reuse, 0x1 ;  /* 0x000000ae33747211 */ /* 0x080fe400078608ff */
[----:B------:R-:W-:Y:S02]  /*10aa0*/  LEA.HI.X.SX32 R171, R47, R167, 0x1, P5 ;  /* 0x000000a72fab7211 */ /* 0x000fe400028f0eff */
[CC--:B------:R-:W-:Y:S02]  /*10ab0*/  LEA R124, P5, R49.reuse, R174.reuse, 0x1 ;  /* 0x000000ae317c7211 */ /* 0x0c0fe400078a08ff */
[C---:B------:R-:W-:Y:S02]  /*10ac0*/  LEA R33, R6.reuse, R29, 0x1 ;  /* 0x0000001d06217211 */ /* 0x040fe400078e08ff */
[-C--:B------:R-:W-:Y:S02]  /*10ad0*/  LEA.HI.X.SX32 R125, R49, R167.reuse, 0x1, P5 ;  /* 0x000000a7317d7211 */ /* 0x080fe400028f0eff */
[----:B------:R-:W-:Y:S01]  /*10ae0*/  LEA.HI.X.SX32 R117, R51, R167, 0x1, P3 ;  /* 0x000000a733757211 */ /* 0x000fe200018f0eff */
[----:B------:R-:W-:Y:S01]  /*10af0*/  IMAD R35, R6, 0x2, R33 ;  /* 0x0000000206237824 */ /* 0x000fe200078e0221 */
[----:B------:R-:W-:-:S02]  /*10b00*/  LEA R112, P5, R37, R174, 0x1 ;  /* 0x000000ae25707211 */ /* 0x000fc400078a08ff */
[-C--:B------:R-:W-:Y:S02]  /*10b10*/  LEA R104, P3, R31, R174.reuse, 0x1 ;  /* 0x000000ae1f687211 */ /* 0x080fe400078608ff */
[-C--:B------:R-:W-:Y:S02]  /*10b20*/  LEA.HI.X.SX32 R113, R37, R167.reuse, 0x1, P5 ;  /* 0x000000a725717211 */ /* 0x080fe400028f0eff */
[----:B------:R-:W-:Y:S02]  /*10b30*/  LEA.HI.X.SX32 R105, R31, R167, 0x1, P3 ;  /* 0x000000a71f697211 */ /* 0x000fe400018f0eff */
[C---:B------:R-:W-:Y:S02]  /*10b40*/  LEA R100, P5, R39.reuse, R174, 0x1 ;  /* 0x000000ae27647211 */ /* 0x040fe400078a08ff */
[----:B------:R-:W-:Y:S02]  /*10b50*/  LEA R31, R6, R35, 0x1 ;  /* 0x00000023061f7211 */ /* 0x000fe400078e08ff */
[----:B------:R-:W-:-:S02]  /*10b60*/  LEA.HI.X.SX32 R101, R39, R167, 0x1, P5 ;  /* 0x000000a727657211 */ /* 0x000fc400028f0eff */
[-C--:B------:R-:W-:Y:S01]  /*10b70*/  LEA R88, P5, R19, R174.reuse, 0x1 ;  /* 0x000000ae13587211 */ /* 0x080fe200078a08ff */
[C---:B------:R-:W-:Y:S01]  /*10b80*/  IMAD R39, R6.reuse, 0x2, R31 ;  /* 0x0000000206277824 */ /* 0x040fe200078e021f */
[-C--:B------:R-:W-:Y:S02]  /*10b90*/  LEA R92, P3, R23, R174.reuse, 0x1 ;  /* 0x000000ae175c7211 */ /* 0x080fe400078608ff */
[----:B------:R-:W-:Y:S02]  /*10ba0*/  LEA.HI.X.SX32 R89, R19, R167, 0x1, P5 ;  /* 0x000000a713597211 */ /* 0x000fe400028f0eff */
[C---:B------:R-:W-:Y:S02]  /*10bb0*/  LEA R19, R6.reuse, R39, 0x1 ;  /* 0x0000002706137211 */ /* 0x040fe400078e08ff */
[----:B------:R-:W-:Y:S02]  /*10bc0*/  LEA.HI.X.SX32 R93, R23, R167, 0x1, P3 ;  /* 0x000000a7175d7211 */ /* 0x000fe400018f0eff */
[-C--:B------:R-:W-:Y:S01]  /*10bd0*/  LEA R108, P6, R53, R174.reuse, 0x1 ;  /* 0x000000ae356c7211 */ /* 0x080fe200078c08ff */
[----:B------:R-:W-:Y:S01]  /*10be0*/  IMAD R23, R6, 0x2, R19 ;  /* 0x0000000206177824 */ /* 0x000fe200078e0213 */
[----:B------:R-:W-:-:S02]  /*10bf0*/  LEA R80, P3, R3, R174, 0x1 ;  /* 0x000000ae03507211 */ /* 0x000fc400078608ff */
[-C--:B------:R-:W-:Y:S02]  /*10c00*/  LEA.HI.X.SX32 R109, R53, R167.reuse, 0x1, P6 ;  /* 0x000000a7356d7211 */ /* 0x080fe400030f0eff */
[----:B------:R-:W-:Y:S02]  /*10c10*/  LEA.HI.X.SX32 R81, R3, R167, 0x1, P3 ;  /* 0x000000a703517211 */ /* 0x000fe400018f0eff */
[CC--:B------:R-:W-:Y:S02]  /*10c20*/  LEA R96, P6, R55.reuse, R174.reuse, 0x1 ;  /* 0x000000ae37607211 */ /* 0x0c0fe400078c08ff */
[C---:B------:R-:W-:Y:S02]  /*10c30*/  LEA R3, R6.reuse, R23, 0x1 ;  /* 0x0000001706037211 */ /* 0x040fe400078e08ff */
[----:B------:R-:W-:Y:S02]  /*10c40*/  LEA.HI.X.SX32 R97, R55, R167, 0x1, P6 ;  /* 0x000000a737617211 */ /* 0x000fe400030f0eff */
[-C--:B------:R-:W-:Y:S01]  /*10c50*/  LEA R84, P6, R57, R174.reuse, 0x1 ;  /* 0x000000ae39547211 */ /* 0x080fe200078c08ff */
[----:B------:R-:W-:Y:S01]  /*10c60*/  IMAD R43, R6, 0x2, R3 ;  /* 0x00000002062b7824 */ /* 0x000fe200078e0203 */
[----:B------:R-:W-:-:S02]  /*10c70*/  LEA R76, P5, R13, R174, 0x1 ;  /* 0x000000ae0d4c7211 */ /* 0x000fc400078a08ff */
[-C--:B------:R-:W-:Y:S02]  /*10c80*/  LEA R68, P3, R7, R174.reuse, 0x1 ;  /* 0x000000ae07447211 */ /* 0x080fe400078608ff */
[-C--:B------:R-:W-:Y:S02]  /*10c90*/  LEA.HI.X.SX32 R85, R57, R167.reuse, 0x1, P6 ;  /* 0x000000a739557211 */ /* 0x080fe400030f0eff */
[-C--:B------:R-:W-:Y:S02]  /*10ca0*/  LEA.HI.X.SX32 R77, R13, R167.reuse, 0x1, P5 ;  /* 0x000000a70d4d7211 */ /* 0x080fe400028f0eff */
[----:B------:R-:W-:Y:S02]  /*10cb0*/  LEA.HI.X.SX32 R69, R7, R167, 0x1, P3 ;  /* 0x000000a707457211 */ /* 0x000fe400018f0eff */
[-C--:B------:R-:W-:Y:S02]  /*10cc0*/  LEA R72, P6, R9, R174.reuse, 0x1 ;  /* 0x000000ae09487211 */ /* 0x080fe400078c08ff */
[----:B------:R-:W-:-:S02]  /*10cd0*/  LEA R64, P5, R11, R174, 0x1 ;  /* 0x000000ae0b407211 */ /* 0x000fc400078a08ff */
[C---:B------:R-:W-:Y:S02]  /*10ce0*/  LEA R7, R6.reuse, R43, 0x1 ;  /* 0x0000002b06077211 */ /* 0x040fe400078e08ff */
[-C--:B------:R-:W-:Y:S02]  /*10cf0*/  LEA.HI.X.SX32 R73, R9, R167.reuse, 0x1, P6 ;  /* 0x000000a709497211 */ /* 0x080fe400030f0eff */
[-C--:B------:R-:W-:Y:S01]  /*10d00*/  LEA.HI.X.SX32 R65, R11, R167.reuse, 0x1, P5 ;  /* 0x000000a70b417211 */ /* 0x080fe200028f0eff */
[----:B------:R-:W-:Y:S01]  /*10d10*/  IMAD R11, R6, 0x2, R7 ;  /* 0x00000002060b7824 */ /* 0x000fe200078e0207 */
[-C--:B------:R-:W-:Y:S02]  /*10d20*/  LEA R60, P6, R5, R174.reuse, 0x1 ;  /* 0x000000ae053c7211 */ /* 0x080fe400078c08ff */
[----:B------:R-:W-:Y:S02]  /*10d30*/  LEA R52, P5, R25, R174, 0x1 ;  /* 0x000000ae19347211 */ /* 0x000fe400078a08ff */
[----:B------:R-:W-:-:S02]  /*10d40*/  LEA.HI.X.SX32 R61, R5, R167, 0x1, P6 ;  /* 0x000000a7053d7211 */ /* 0x000fc400030f0eff */
[-C--:B------:R-:W-:Y:S02]  /*10d50*/  LEA R48, P6, R27, R174.reuse, 0x1 ;  /* 0x000000ae1b307211 */ /* 0x080fe400078c08ff */
[C---:B------:R-:W-:Y:S02]  /*10d60*/  LEA R47, R6.reuse, R11, 0x1 ;  /* 0x0000000b062f7211 */ /* 0x040fe400078e08ff */
[-C--:B------:R-:W-:Y:S02]  /*10d70*/  LEA.HI.X.SX32 R53, R25, R167.reuse, 0x1, P5 ;  /* 0x000000a719357211 */ /* 0x080fe400028f0eff */
[----:B------:R-:W-:Y:S01]  /*10d80*/  LEA.HI.X.SX32 R49, R27, R167, 0x1, P6 ;  /* 0x000000a71b317211 */ /* 0x000fe200030f0eff */
[----:B------:R-:W-:Y:S01]  /*10d90*/  IMAD R27, R6, 0x2, R47 ;  /* 0x00000002061b7824 */ /* 0x000fe200078e022f */
[----:B------:R-:W-:-:S04]  /*10da0*/  LEA R40, P5, R15, R174, 0x1 ;  /* 0x000000ae0f287211 */ /* 0x000fc800078a08ff */
[----:B------:R-:W-:Y:S02]  /*10db0*/  LEA.HI.X.SX32 R41, R15, R167, 0x1, P5 ;  /* 0x000000a70f297211 */ /* 0x000fe400028f0eff */
[C---:B------:R-:W-:Y:S02]  /*10dc0*/  LEA R15, R6.reuse, R27, 0x1 ;  /* 0x0000001b060f7211 */ /* 0x040fe400078e08ff */
[----:B------:R-:W-:Y:S02]  /*10dd0*/  MOV R160, R36 ;  /* 0x0000002400a07202 */ /* 0x000fe40000000f00 */
[----:B------:R-:W-:Y:S01]  /*10de0*/  MOV R152, R28 ;  /* 0x0000001c00987202 */ /* 0x000fe20000000f00 */
[----:B------:R-:W-:Y:S01]  /*10df0*/  IMAD R51, R6, 0x2, R15 ;  /* 0x0000000206337824 */ /* 0x000fe200078e020f */
[-C--:B------:R-:W-:Y:S02]  /*10e00*/  LEA R36, P6, R29, R174.reuse, 0x1 ;  /* 0x000000ae1d247211 */ /* 0x080fe400078c08ff */
[----:B------:R-:W-:-:S02]  /*10e10*/  LEA R28, P5, R35, R174, 0x1 ;  /* 0x000000ae231c7211 */ /* 0x000fc400078a08ff */
[-C--:B------:R-:W-:Y:S02]  /*10e20*/  LEA.HI.X.SX32 R37, R29, R167.reuse, 0x1, P6 ;  /* 0x000000a71d257211 */ /* 0x080fe400030f0eff */
[----:B------:R-:W-:Y:S02]  /*10e30*/  MOV R150, R24 ;  /* 0x0000001800967202 */ /* 0x000fe40000000f00 */
[-C--:B------:R-:W-:Y:S02]  /*10e40*/  LEA R56, P3, R17, R174.reuse, 0x1 ;  /* 0x000000ae11387211 */ /* 0x080fe400078608ff */
[----:B------:R-:W-:Y:S02]  /*10e50*/  LEA.HI.X.SX32 R29, R35, R167, 0x1, P5 ;  /* 0x000000a7231d7211 */ /* 0x000fe400028f0eff */
[----:B------:R-:W-:Y:S02]  /*10e60*/  LEA R24, P6, R31, R174, 0x1 ;  /* 0x000000ae1f187211 */ /* 0x000fe400078c08ff */
[----:B------:R-:W-:-:S02]  /*10e70*/  LEA R35, R6, R51, 0x1 ;  /* 0x0000003306237211 */ /* 0x000fc400078e08ff */
[----:B------:R-:W-:Y:S02]  /*10e80*/  FSETP.NEU.AND P0, PT, R44, RZ, PT ;  /* 0x000000ff2c00720b */ /* 0x000fe40003f0d000 */
[-C--:B------:R-:W-:Y:S02]  /*10e90*/  LEA.HI.X.SX32 R57, R17, R167.reuse, 0x1, P3 ;  /* 0x000000a711397211 */ /* 0x080fe400018f0eff */
[-C--:B------:R-:W-:Y:S02]  /*10ea0*/  LEA R44, P3, R21, R174.reuse, 0x1 ;  /* 0x000000ae152c7211 */ /* 0x080fe400078608ff */
[-C--:B------:R-:W-:Y:S01]  /*10eb0*/  LEA.HI.X.SX32 R25, R31, R167.reuse, 0x1, P6 ;  /* 0x000000a71f197211 */ /* 0x080fe200030f0eff */
[----:B------:R-:W-:Y:S01]  /*10ec0*/  IMAD R31, R6, 0x2, R35 ;  /* 0x00000002061f7824 */ /* 0x000fe200078e0223 */
[----:B------:R-:W-:Y:S01]  /*10ed0*/  LEA R16, P5, R19, R174, 0x1 ;  /* 0x000000ae13107211 */ /* 0x000fe200078a08ff */
[----:B------:R-:W-:Y:S01]  /*10ee0*/  IMAD.MOV.U32 R154, RZ, RZ, R32 ;  /* 0x000000ffff9a7224 */ /* 0x000fe200078e0020 */
[----:B------:R-:W-:-:S02]  /*10ef0*/  LEA.HI.X.SX32 R45, R21, R167, 0x1, P3 ;  /* 0x000000a7152d7211 */ /* 0x000fc400018f0eff */
[-C--:B------:R-:W-:Y:S02]  /*10f00*/  LEA R32, P3, R33, R174.reuse, 0x1 ;  /* 0x000000ae21207211 */ /* 0x080fe400078608ff */
[----:B------:R-:W-:Y:S02]  /*10f10*/  LEA.HI.X.SX32 R17, R19, R167, 0x1, P5 ;  /* 0x000000a713117211 */ /* 0x000fe400028f0eff */
[----:B------:R-:W-:Y:S02]  /*10f20*/  LEA R12, P6, R23, R174, 0x1 ;  /* 0x000000ae170c7211 */ /* 0x000fe400078c08ff */
[----:B------:R-:W-:Y:S02]  /*10f30*/  LEA R19, R6, R31, 0x1 ;  /* 0x0000001f06137211 */ /* 0x000fe400078e08ff */
[----:B------:R-:W-:Y:S02]  /*10f40*/  MOV R168, R20 ;  /* 0x0000001400a87202 */ /* 0x000fe40000000f00 */
[----:B------:R-:W-:-:S02]  /*10f50*/  LEA.HI.X.SX32 R33, R33, R167, 0x1, P3 ;  /* 0x000000a721217211 */ /* 0x000fc400018f0eff */
[-C--:B------:R-:W-:Y:S02]  /*10f60*/  LEA R20, P3, R39, R174.reuse, 0x1 ;  /* 0x000000ae27147211 */ /* 0x080fe400078608ff */
[-C--:B------:R-:W-:Y:S01]  /*10f70*/  LEA.HI.X.SX32 R13, R23, R167.reuse, 0x1, P6 ;  /* 0x000000a7170d7211 */ /* 0x080fe200030f0eff */
[C---:B------:R-:W-:Y:S01]  /*10f80*/  IMAD R23, R6.reuse, 0x2, R19 ;  /* 0x0000000206177824 */ /* 0x040fe200078e0213 */
[----:B------:R-:W-:Y:S02]  /*10f90*/  LEA.HI.X.SX32 R21, R39, R167, 0x1, P3 ;  /* 0x000000a727157211 */ /* 0x000fe400018f0eff */
[-C--:B------:R-:W-:Y:S02]  /*10fa0*/  LEA R8, P3, R3, R174.reuse, 0x1 ;  /* 0x000000ae03087211 */ /* 0x080fe400078608ff */
[----:B------:R-:W-:Y:S02]  /*10fb0*/  LEA R2, P6, R7, R174, 0x1 ;  /* 0x000000ae07027211 */ /* 0x000fe400078c08ff */
[----:B------:R-:W-:-:S02]  /*10fc0*/  LEA R39, R6, R23, 0x1 ;  /* 0x0000001706277211 */ /* 0x000fc400078e08ff */
[-C--:B------:R-:W-:Y:S02]  /*10fd0*/  LEA.HI.X.SX32 R9, R3, R167.reuse, 0x1, P3 ;  /* 0x000000a703097211 */ /* 0x080fe400018f0eff */
[-C--:B------:R-:W-:Y:S01]  /*10fe0*/  LEA.HI.X.SX32 R3, R7, R167.reuse, 0x1, P6 ;  /* 0x000000a707037211 */ /* 0x080fe200030f0eff */
[----:B------:R-:W-:Y:S01]  /*10ff0*/  IMAD R7, R6, 0x2, R39 ;  /* 0x0000000206077824 */ /* 0x000fe200078e0227 */
[-C--:B------:R-:W-:Y:S02]  /*11000*/  LEA R126, P3, R11, R174.reuse, 0x1 ;  /* 0x000000ae0b7e7211 */ /* 0x080fe400078608ff */
[-C--:B------:R-:W-:Y:S02]  /*11010*/  LEA R4, P5, R43, R174.reuse, 0x1 ;  /* 0x000000ae2b047211 */ /* 0x080fe400078a08ff */
[----:B------:R-:W-:Y:S02]  /*11020*/  LEA.HI.X.SX32 R127, R11, R167, 0x1, P3 ;  /* 0x000000a70b7f7211 */ /* 0x000fe400018f0eff */
        /* <DEDUP_REMOVED lines=9> */
[-C--:B------:R-:W-:Y:S02]  /*110c0*/  LEA R110, P5, R51, R174.reuse, 0x1 ;  /* 0x000000ae336e7211 */ /* 0x080fe400078a08ff */
        /* <DEDUP_REMOVED lines=29> */
[-C--:B------:R-:W-:Y:S02]  /*112a0*/  LEA.HI.X.SX32 R71, R35, R167.reuse, 0x1, P6 ;  /* 0x000000a723477211 */ /* 0x080fe400030f0eff */
[----:B------:R-:W-:Y:S02]  /*112b0*/  LEA.HI.X.SX32 R67, R19, R167, 0x1, P3 ;  /* 0x000000a713437211 */ /* 0x000fe400018f0eff */
[----:B------:R-:W-:Y:S02]  /*112c0*/  LEA R58, P6, R7, R174, 0x1 ;  /* 0x000000ae073a7211 */ /* 0x000fe400078c08ff */
[----:B------:R-:W-:-:S02]  /*112d0*/  LEA R19, R6, R27, 0x1 ;  /* 0x0000001b06137211 */ /* 0x000fc400078e08ff */
[-C--:B------:R-:W-:Y:S02]  /*112e0*/  LEA.HI.X.SX32 R59, R7, R167.reuse, 0x1, P6 ;  /* 0x000000a7073b7211 */ /* 0x080fe400030f0eff */
[-C--:B------:R-:W-:Y:S01]  /*112f0*/  LEA R62, P5, R23, R174.reuse, 0x1 ;  /* 0x000000ae173e7211 */ /* 0x080fe200078a08ff */
[----:B------:R-:W-:Y:S01]  /*11300*/  IMAD R7, R6, 0x2, R19 ;  /* 0x0000000206077824 */ /* 0x000fe200078e0213 */
[-C--:B------:R-:W-:Y:S02]  /*11310*/  LEA R54, P3, R11, R174.reuse, 0x1 ;  /* 0x000000ae0b367211 */ /* 0x080fe400078608ff */
[-C--:B------:R-:W-:Y:S02]  /*11320*/  LEA.HI.X.SX32 R63, R23, R167.reuse, 0x1, P5 ;  /* 0x000000a7173f7211 */ /* 0x080fe400028f0eff */
[----:B------:R-:W-:Y:S02]  /*11330*/  LEA.HI.X.SX32 R55, R11, R167, 0x1, P3 ;  /* 0x000000a70b377211 */ /* 0x000fe400018f0eff */
[----:B------:R-:W-:-:S02]  /*11340*/  LEA R50, P5, R15, R174, 0x1 ;  /* 0x000000ae0f327211 */ /* 0x000fc400078a08ff */
[----:B------:R-:W-:Y:S02]  /*11350*/  LEA R11, R6, R7, 0x1 ;  /* 0x00000007060b7211 */ /* 0x000fe400078e08ff */
[----:B------:R-:W-:Y:S02]  /*11360*/  FSETP.NEU.AND P2, PT, R46, RZ, PT ;  /* 0x000000ff2e00720b */ /* 0x000fe40003f4d000 */
[----:B------:R-:W-:Y:S02]  /*11370*/  MOV R164, R38 ;  /* 0x0000002600a47202 */ /* 0x000fe40000000f00 */
[-C--:B------:R-:W-:Y:S01]  /*11380*/  LEA.HI.X.SX32 R51, R15, R167.reuse, 0x1, P5 ;  /* 0x000000a70f337211 */ /* 0x080fe200028f0eff */
[----:B------:R-:W-:Y:S01]  /*11390*/  IMAD R15, R6, 0x2, R11 ;  /* 0x00000002060f7824 */ /* 0x000fe200078e020b */
[-C--:B------:R-:W-:Y:S02]  /*113a0*/  LEA R46, P6, R27, R174.reuse, 0x1 ;  /* 0x000000ae1b2e7211 */ /* 0x080fe400078c08ff */
[----:B------:R-:W-:Y:S01]  /*113b0*/  LEA R38, P5, R7, R174, 0x1 ;  /* 0x000000ae07267211 */ /* 0x000fe200078a08ff */
[----:B------:R-:W-:Y:S01]  /*113c0*/  IMAD.MOV.U32 R158, RZ, RZ, R34 ;  /* 0x000000ffff9e7224 */ /* 0x000fe200078e0022 */
[----:B------:R-:W-:-:S02]  /*113d0*/  LEA.HI.X.SX32 R47, R27, R167, 0x1, P6 ;  /* 0x000000a71b2f7211 */ /* 0x000fc400030f0eff */
[----:B------:R-:W-:Y:S02]  /*113e0*/  LEA.HI.X.SX32 R39, R7, R167, 0x1, P5 ;  /* 0x000000a707277211 */ /* 0x000fe400028f0eff */
[-C--:B------:R-:W-:Y:S02]  /*113f0*/  LEA R42, P3, R19, R174.reuse, 0x1 ;  /* 0x000000ae132a7211 */ /* 0x080fe400078608ff */
[----:B------:R-:W-:Y:S02]  /*11400*/  LEA R34, P6, R11, R174, 0x1 ;  /* 0x000000ae0b227211 */ /* 0x000fe400078c08ff */
[----:B------:R-:W-:Y:S02]  /*11410*/  LEA R7, R6, R15, 0x1 ;  /* 0x0000000f06077211 */ /* 0x000fe400078e08ff */
[----:B------:R-:W-:Y:S02]  /*11420*/  MOV R156, R30 ;  /* 0x0000001e009c7202 */ /* 0x000fe40000000f00 */
[----:B------:R-:W-:-:S02]  /*11430*/  LEA.HI.X.SX32 R43, R19, R167, 0x1, P3 ;  /* 0x000000a7132b7211 */ /* 0x000fc400018f0eff */
[----:B------:R-:W-:Y:S01]  /*11440*/  LEA.HI.X.SX32 R35, R11, R167, 0x1, P6 ;  /* 0x000000a70b237211 */ /* 0x000fe200030f0eff */
[----:B------:R-:W-:Y:S01]  /*11450*/  IMAD R11, R6, 0x2, R7 ;  /* 0x00000002060b7824 */ /* 0x000fe200078e0207 */
[----:B------:R-:W-:-:S04]  /*11460*/  LEA R30, P3, R15, R174, 0x1 ;  /* 0x000000ae0f1e7211 */ /* 0x000fc800078608ff */
[----:B------:R-:W-:Y:S02]  /*11470*/  LEA.HI.X.SX32 R31, R15, R167, 0x1, P3 ;  /* 0x000000a70f1f7211 */ /* 0x000fe400018f0eff */
[C---:B------:R-:W-:Y:S02]  /*11480*/  LEA R22, P5, R11.reuse, R174, 0x1 ;  /* 0x000000ae0b167211 */ /* 0x040fe400078a08ff */
[----:B------:R-:W-:Y:S02]  /*11490*/  LEA R15, R6, R11, 0x1 ;  /* 0x0000000b060f7211 */ /* 0x000fe400078e08ff */
[----:B------:R-:W-:-:S03]  /*114a0*/  LEA.HI.X.SX32 R23, R11, R167, 0x1, P5 ;  /* 0x000000a70b177211 */ /* 0x000fc600028f0eff */
[----:B------:R-:W-:Y:S01]  /*114b0*/  IMAD R11, R6, 0x2, R15 ;  /* 0x00000002060b7824 */ /* 0x000fe200078e020f */
[----:B------:R-:W-:-:S04]  /*114c0*/  LEA R26, P3, R7, R174, 0x1 ;  /* 0x000000ae071a7211 */ /* 0x000fc800078608ff */
[C---:B------:R-:W-:Y:S02]  /*114d0*/  LEA R175, R6.reuse, R11, 0x1 ;  /* 0x0000000b06af7211 */ /* 0x040fe400078e08ff */
[----:B------:R-:W-:Y:S01]  /*114e0*/  LEA.HI.X.SX32 R27, R7, R167, 0x1, P3 ;  /* 0x000000a7071b7211 */ /* 0x000fe200018f0eff */
[----:B------:R-:W-:Y:S02]  /*114f0*/  IMAD.MOV.U32 R162, RZ, RZ, R18 ;  /* 0x000000ffffa27224 */ /* 0x000fe400078e0012 */
[----:B------:R-:W-:Y:S01]  /*11500*/  IMAD R7, R6, 0x2, R175 ;  /* 0x0000000206077824 */ /* 0x000fe200078e02af */
[-C--:B------:R-:W-:Y:S02]  /*11510*/  LEA R18, P3, R15, R174.reuse, 0x1 ;  /* 0x000000ae0f127211 */ /* 0x080fe400078608ff */
[-C--:B------:R-:W-:Y:S02]  /*11520*/  LEA R14, P5, R11, R174.reuse, 0x1 ;  /* 0x000000ae0b0e7211 */ /* 0x080fe400078a08ff */
[----:B------:R-:W-:-:S02]  /*11530*/  LEA R10, P6, R175, R174, 0x1 ;  /* 0x000000aeaf0a7211 */ /* 0x000fc400078c08ff */
[----:B------:R-:W-:Y:S02]  /*11540*/  LEA R128, R6, R7, 0x1 ;  /* 0x0000000706807211 */ /* 0x000fe400078e08ff */
[-C--:B------:R-:W-:Y:S02]  /*11550*/  LEA.HI.X.SX32 R19, R15, R167.reuse, 0x1, P3 ;  /* 0x000000a70f137211 */ /* 0x080fe400018f0eff */
[-C--:B------:R-:W-:Y:S02]  /*11560*/  LEA.HI.X.SX32 R15, R11, R167.reuse, 0x1, P5 ;  /* 0x000000a70b0f7211 */ /* 0x080fe400028f0eff */
[----:B------:R-:W-:Y:S02]  /*11570*/  LEA.HI.X.SX32 R11, R175, R167, 0x1, P6 ;  /* 0x000000a7af0b7211 */ /* 0x000fe400030f0eff */
[-C--:B------:R-:W-:Y:S02]  /*11580*/  LEA R6, P5, R7, R174.reuse, 0x1 ;  /* 0x000000ae07067211 */ /* 0x080fe400078a08ff */
[----:B------:R-:W-:-:S04]  /*11590*/  LEA R174, P6, R128, R174, 0x1 ;  /* 0x000000ae80ae7211 */ /* 0x000fc800078c08ff */
[----:B------:R-:W-:Y:S01]  /*115a0*/  LEA.HI.X.SX32 R175, R128, R167, 0x1, P6 ;  /* 0x000000a780af7211 */ /* 0x000fe200030f0eff */
[----:B--2---:R-:W-:Y:S02]  /*115b0*/  FADD R128, R146, R180 ;  /* 0x000000b492807221 */ /* 0x004fe40000000000 */
[----:B------:R-:W2:Y:S01]  /*115c0*/  LDL.LU R180, [R1+0x234] ;  /* 0x0002340001b47983 */ /* 0x000ea20000300800 */
[----:B------:R-:W-:Y:S02]  /*115d0*/  PRMT R234, R234, 0x7632, R234 ;  /* 0x00007632eaea7816 */ /* 0x000fe400000000ea */
[----:B------:R-:W-:Y:S02]  /*115e0*/  PRMT R232, R232, 0x7632, R232 ;  /* 0x00007632e8e87816 */ /* 0x000fe400000000e8 */
[----:B------:R-:W-:Y:S02]  /*115f0*/  PRMT R230, R230, 0x7632, R230 ;  /* 0x00007632e6e67816 */ /* 0x000fe400000000e6 */
[----:B------:R-:W-:Y:S01]  /*11600*/  PRMT R226, R226, 0x7632, R226 ;  /* 0x00007632e2e27816 */ /* 0x000fe200000000e2 */
[----:B------:R-:W-:Y:S01]  /*11610*/  STG.E.U16 [R228.64], R234 ;  /* 0x000000eae4007986 */ /* 0x000fe2000c101506 */
[----:B------:R-:W-:-:S02]  /*11620*/  PRMT R222, R222, 0x7632, R222 ;  /* 0x00007632dede7816 */ /* 0x000fc400000000de */
[----:B------:R-:W-:Y:S01]  /*11630*/  PRMT R218, R218, 0x7632, R218 ;  /* 0x00007632dada7816 */ /* 0x000fe200000000da */
[----:B------:R-:W-:Y:S01]  /*11640*/  STG.E.U16 [R224.64], R232 ;  /* 0x000000e8e0007986 */ /* 0x000fe2000c101506 */
[----:B------:R-:W-:Y:S02]  /*11650*/  PRMT R214, R214, 0x7632, R214 ;  /* 0x00007632d6d67816 */ /* 0x000fe400000000d6 */
[----:B------:R-:W-:Y:S01]  /*11660*/  PRMT R210, R210, 0x7632, R210 ;  /* 0x00007632d2d27816 */ /* 0x000fe200000000d2 */
[----:B------:R-:W-:Y:S01]  /*11670*/  STG.E.U16 [R220.64], R230 ;  /* 0x000000e6dc007986 */ /* 0x000fe2000c101506 */
[----:B------:R-:W-:Y:S02]  /*11680*/  PRMT R206, R206, 0x7632, R206 ;  /* 0x00007632cece7816 */ /* 0x000fe400000000ce */
[----:B------:R-:W-:Y:S01]  /*11690*/  PRMT R190, R190, 0x7632, R190 ;  /* 0x00007632bebe7816 */ /* 0x000fe200000000be */
[----:B------:R-:W-:Y:S01]  /*116a0*/  STG.E.U16 [R216.64], R226 ;  /* 0x000000e2d8007986 */ /* 0x000fe2000c101506 */
[----:B------:R-:W-:-:S03]  /*116b0*/  PRMT R186, R186, 0x7632, R186 ;  /* 0x00007632baba7816 */ /* 0x000fc600000000ba */
[----:B------:R-:W-:Y:S01]  /*116c0*/  STG.E.U16 [R212.64], R222 ;  /* 0x000000ded4007986 */ /* 0x000fe2000c101506 */
[----:B------:R-:W-:-:S03]  /*116d0*/  PRMT R176, R176, 0x7632, R176 ;  /* 0x00007632b0b07816 */ /* 0x000fc600000000b0 */
[----:B------:R-:W-:Y:S01]  /*116e0*/  STG.E.U16 [R208.64], R218 ;  /* 0x000000dad0007986 */ /* 0x000fe2000c101506 */
[----:B------:R-:W-:-:S03]  /*116f0*/  ISETP.GE.U32.AND P3, PT, R0, 0x7f800000, PT ;  /* 0x7f8000000000780c */ /* 0x000fc60003f66070 */
[----:B------:R-:W-:Y:S04]  /*11700*/  STG.E.U16 [R204.64], R214 ;  /* 0x000000d6cc007986 */ /* 0x000fe8000c101506 */
[----:B------:R-:W-:Y:S04]  /*11710*/  STG.E.U16 [R188.64], R210 ;  /* 0x000000d2bc007986 */ /* 0x000fe8000c101506 */
[----:B------:R-:W-:Y:S04]  /*11720*/  STG.E.U16 [R184.64], R206 ;  /* 0x000000ceb8007986 */ /* 0x000fe8000c101506 */
[----:B------:R-:W-:Y:S04]  /*11730*/  STG.E.U16 [R170.64], R190 ;  /* 0x000000beaa007986 */ /* 0x000fe8000c101506 */
[----:B------:R-:W-:Y:S04]  /*11740*/  STG.E.U16 [R178.64], R186 ;  /* 0x000000bab2007986 */ /* 0x000fe8000c101506 */
[----:B------:R-:W-:Y:S04]  /*11750*/  STG.E.U16 [R172.64], R176 ;  /* 0x000000b0ac007986 */ /* 0x000fe8000c101506 */
[----:B------:R0:W-:Y:S04]  /*11760*/  STG.E.U16 [R124.64], R169 ;  /* 0x000000a97c007986 */ /* 0x0001e8000c101506 */
[----:B------:R1:W-:Y:S04]  /*11770*/  STG.E.U16 [R120.64], R165 ;  /* 0x000000a578007986 */ /* 0x0003e8000c101506 */
[----:B------:R3:W-:Y:S04]  /*11780*/  STG.E.U16 [R116.64], R163 ;  /* 0x000000a374007986 */ /* 0x0007e8000c101506 */
[----:B------:R4:W-:Y:S04]  /*11790*/  STG.E.U16 [R112.64], R161 ;  /* 0x000000a170007986 */ /* 0x0009e8000c101506 */
[----:B------:R0:W-:Y:S04]  /*117a0*/  STG.E.U16 [R108.64], R159 ;  /* 0x0000009f6c007986 */ /* 0x0001e8000c101506 */
[----:B------:R0:W-:Y:S01]  /*117b0*/  STG.E.U16 [R104.64], R157 ;  /* 0x0000009d68007986 */ /* 0x0001e2000c101506 */
[----:B------:R-:W-:-:S03]  /*117c0*/  LEA.HI.X.SX32 R7, R7, R167, 0x1, P5 ;  /* 0x000000a707077211 */ /* 0x000fc600028f0eff */
[----:B------:R0:W-:Y:S01]  /*117d0*/  STG.E.U16 [R100.64], R155 ;  /* 0x0000009b64007986 */ /* 0x0001e2000c101506 */
[----:B------:R-:W-:-:S03]  /*117e0*/  @P3 IMAD.MOV.U32 R167, RZ, RZ, 0x7f800000 ;  /* 0x7f800000ffa73424 */ /* 0x000fc600078e00ff */
[----:B------:R0:W-:Y:S01]  /*117f0*/  STG.E.U16 [R96.64], R153 ;  /* 0x0000009960007986 */ /* 0x0001e2000c101506 */
[----:B------:R-:W-:-:S03]  /*11800*/  FSETP.NEU.AND P5, PT, R237, RZ, PT ;  /* 0x000000ffed00720b */ /* 0x000fc60003fad000 */
[----:B------:R0:W-:Y:S04]  /*11810*/  STG.E.U16 [R92.64], R151 ;  /* 0x000000975c007986 */ /* 0x0001e8000c101506 */
[----:B------:R0:W-:Y:S04]  /*11820*/  STG.E.U16 [R88.64], R149 ;  /* 0x0000009558007986 */ /* 0x0001e8000c101506 */
[----:B------:R0:W-:Y:S01]  /*11830*/  STG.E.U16 [R84.64], R147 ;  /* 0x0000009354007986 */ /* 0x0001e2000c101506 */
[----:B------:R-:W-:-:S03]  /*11840*/  @P3 FFMA.FTZ R128, R0, R167, +INF ;  /* 0x7f80000000803423 */ /* 0x000fc600000100a7 */
[----:B------:R0:W-:Y:S01]  /*11850*/  STG.E.U16 [R80.64], R145 ;  /* 0x0000009150007986 */ /* 0x0001e2000c101506 */
[----:B------:R-:W-:-:S03]  /*11860*/  FSEL R167, R252, -INF , P5 ;  /* 0xff800000fca77808 */ /* 0x000fc60002800000 */
[----:B------:R0:W-:Y:S01]  /*11870*/  STG.E.U16 [R76.64], R143 ;  /* 0x0000008f4c007986 */ /* 0x0001e2000c101506 */
[----:B------:R-:W-:-:S03]  /*11880*/  FSETP.NEU.AND P5, PT, R241, RZ, PT ;  /* 0x000000fff100720b */ /* 0x000fc60003fad000 */
[----:B------:R0:W-:Y:S04]  /*11890*/  STG.E.U16 [R72.64], R141 ;  /* 0x0000008d48007986 */ /* 0x0001e8000c101506 */
[----:B------:R0:W-:Y:S04]  /*118a0*/  STG.E.U16 [R68.64], R139 ;  /* 0x0000008b44007986 */ /* 0x0001e8000c101506 */
[----:B------:R0:W-:Y:S01]  /*118b0*/  STG.E.U16 [R64.64], R137 ;  /* 0x0000008940007986 */ /* 0x0001e2000c101506 */
[----:B------:R-:W-:-:S03]  /*118c0*/  FSETP.NEU.AND P6, PT, R239, RZ, PT ;  /* 0x000000ffef00720b */ /* 0x000fc60003fcd000 */
[----:B------:R0:W-:Y:S01]  /*118d0*/  STG.E.U16 [R60.64], R135 ;  /* 0x000000873c007986 */ /* 0x0001e2000c101506 */
[----:B------:R-:W-:-:S03]  /*118e0*/  FSEL R239, R154, -INF , P5 ;  /* 0xff8000009aef7808 */ /* 0x000fc60002800000 */
[----:B------:R0:W-:Y:S01]  /*118f0*/  STG.E.U16 [R56.64], R133 ;  /* 0x0000008538007986 */ /* 0x0001e2000c101506 */
[----:B------:R-:W-:-:S03]  /*11900*/  FSETP.NEU.AND P5, PT, R249, RZ, PT ;  /* 0x000000fff900720b */ /* 0x000fc60003fad000 */
[----:B------:R0:W-:Y:S04]  /*11910*/  STG.E.U16 [R52.64], R131 ;  /* 0x0000008334007986 */ /* 0x0001e8000c101506 */
[----:B------:R0:W-:Y:S01]  /*11920*/  STG.E.U16 [R48.64], R129 ;  /* 0x0000008130007986 */ /* 0x0001e2000c101506 */
[----:B------:R-:W-:-:S03]  /*11930*/  FSEL R237, R152, -INF , P6 ;  /* 0xff80000098ed7808 */ /* 0x000fc60003000000 */
[----:B------:R0:W-:Y:S01]  /*11940*/  STG.E.U16 [R44.64], R235 ;  /* 0x000000eb2c007986 */ /* 0x0001e2000c101506 */
[----:B------:R-:W-:-:S03]  /*11950*/  FSETP.NEU.AND P6, PT, R243, RZ, PT ;  /* 0x000000fff300720b */ /* 0x000fc60003fcd000 */
[----:B------:R0:W-:Y:S01]  /*11960*/  STG.E.U16 [R40.64], R233 ;  /* 0x000000e928007986 */ /* 0x0001e2000c101506 */
[----:B------:R-:W-:-:S03]  /*11970*/  FSEL R243, R164, -INF , P5 ;  /* 0xff800000a4f37808 */ /* 0x000fc60002800000 */
[----:B------:R1:W-:Y:S01]  /*11980*/  STG.E.U16 [R36.64], R231 ;  /* 0x000000e724007986 */ /* 0x0003e2000c101506 */
[----:B------:R-:W-:-:S03]  /*11990*/  FSETP.NEU.AND P5, PT, R0, RZ, PT ;  /* 0x000000ff0000720b */ /* 0x000fc60003fad000 */
[----:B------:R3:W-:Y:S01]  /*119a0*/  STG.E.U16 [R32.64], R227 ;  /* 0x000000e320007986 */ /* 0x0007e2000c101506 */
[----:B------:R-:W-:-:S03]  /*119b0*/  PRMT R0, R169, 0x7632, R0 ;  /* 0x00007632a9007816 */ /* 0x000fc60000000000 */
[----:B------:R4:W-:Y:S01]  /*119c0*/  STG.E.U16 [R28.64], R223 ;  /* 0x000000df1c007986 */ /* 0x0009e2000c101506 */
[----:B0-----:R-:W-:-:S03]  /*119d0*/  PRMT R125, R165, 0x7632, R125 ;  /* 0x00007632a57d7816 */ /* 0x001fc6000000007d */
[----:B------:R0:W-:Y:S01]  /*119e0*/  STG.E.U16 [R24.64], R219 ;  /* 0x000000db18007986 */ /* 0x0001e2000c101506 */
[----:B-1----:R-:W-:-:S03]  /*119f0*/  PRMT R121, R163, 0x7632, R121 ;  /* 0x00007632a3797816 */ /* 0x002fc60000000079 */
[----:B------:R1:W-:Y:S01]  /*11a00*/  STG.E.U16 [R20.64], R215 ;  /* 0x000000d714007986 */ /* 0x0003e2000c101506 */
[----:B---3--:R-:W-:-:S03]  /*11a10*/  PRMT R117, R161, 0x7632, R117 ;  /* 0x00007632a1757816 */ /* 0x008fc60000000075 */
[----:B------:R3:W-:Y:S01]  /*11a20*/  STG.E.U16 [R16.64], R211 ;  /* 0x000000d310007986 */ /* 0x0007e2000c101506 */
[----:B----4-:R-:W-:-:S03]  /*11a30*/  PRMT R113, R159, 0x7632, R113 ;  /* 0x000076329f717816 */ /* 0x010fc60000000071 */
[----:B------:R4:W-:Y:S01]  /*11a40*/  STG.E.U16 [R12.64], R207 ;  /* 0x000000cf0c007986 */ /* 0x0009e2000c101506 */
[----:B------:R-:W-:-:S03]  /*11a50*/  PRMT R109, R157, 0x7632, R109 ;  /* 0x000076329d6d7816 */ /* 0x000fc6000000006d */
        /* <DEDUP_REMOVED lines=41> */
[----:B------:R-:W-:-:S03]  /*11cf0*/  FSEL R241, R160, -INF , P6 ;  /* 0xff800000a0f17808 */ /* 0x000fc60003000000 */
[----:B------:R2:W-:Y:S01]  /*11d00*/  STG.E.U16 [R54.64], R57 ;  /* 0x0000003936007986 */ /* 0x0005e2000c101506 */
[----:B0-----:R-:W-:-:S03]  /*11d10*/  PRMT R25, R215, 0x7632, R25 ;  /* 0x00007632d7197816 */ /* 0x001fc60000000019 */
[----:B------:R0:W-:Y:S01]  /*11d20*/  STG.E.U16 [R50.64], R53 ;  /* 0x0000003532007986 */ /* 0x0001e2000c101506 */
[----:B------:R-:W-:-:S03]  /*11d30*/  FSETP.NEU.AND P6, PT, R250, RZ, PT ;  /* 0x000000fffa00720b */ /* 0x000fc60003fcd000 */
        /* <DEDUP_REMOVED lines=9> */
[----:B------:R-:W-:Y:S02]  /*11dd0*/  FSEL R140, R168, -INF , P6 ;  /* 0xff800000a88c7808 */ /* 0x000fe40003000000 */
[----:B------:R-:W-:Y:S01]  /*11de0*/  PRMT R5, R177, 0x7632, R5 ;  /* 0x00007632b1057816 */ /* 0x000fe20000000005 */
[----:B------:R0:W-:Y:S04]  /*11df0*/  STG.E.U16 [R26.64], R29 ;  /* 0x0000001d1a007986 */ /* 0x0001e8000c101506 */
[----:B------:R0:W-:Y:S04]  /*11e00*/  STG.E.U16 [R22.64], R25 ;  /* 0x0000001916007986 */ /* 0x0001e8000c101506 */
[----:B------:R0:W-:Y:S04]  /*11e10*/  STG.E.U16 [R18.64], R21 ;  /* 0x0000001512007986 */ /* 0x0001e8000c101506 */
[----:B------:R-:W1:Y:S04]  /*11e20*/  S2R R168, SR_TID.X ;  /* 0x0000000000a87919 */ /* 0x000e680000002100 */
[----:B------:R0:W-:Y:S01]  /*11e30*/  STG.E.U16 [R14.64], R17 ;  /* 0x000000110e007986 */ /* 0x0001e2000c101506 */
[----:B------:R-:W-:-:S03]  /*11e40*/  FSEL R130, R251, -INF , P2 ;  /* 0xff800000fb827808 */ /* 0x000fc60001000000 */
[----:B------:R0:W-:Y:S01]  /*11e50*/  STG.E.U16 [R10.64], R13 ;  /* 0x0000000d0a007986 */ /* 0x0001e2000c101506 */
[----:B------:R-:W-:-:S03]  /*11e60*/  FSETP.NEU.AND P2, PT, R240, RZ, PT ;  /* 0x000000fff000720b */ /* 0x000fc60003f4d000 */
[----:B------:R0:W-:Y:S04]  /*11e70*/  STG.E.U16 [R6.64], R9 ;  /* 0x0000000906007986 */ /* 0x0001e8000c101506 */
[----:B------:R0:W-:Y:S01]  /*11e80*/  STG.E.U16 [R174.64], R5 ;  /* 0x00000005ae007986 */ /* 0x0001e2000c101506 */
[----:B------:R-:W-:Y:S02]  /*11e90*/  FSETP.NEU.AND P3, PT, R238, RZ, PT ;  /* 0x000000ffee00720b */ /* 0x000fe40003f6d000 */
[----:B------:R-:W-:Y:S02]  /*11ea0*/  FSEL R134, R156, -INF , P2 ;  /* 0xff8000009c867808 */ /* 0x000fe40001000000 */
[----:B------:R-:W-:Y:S02]  /*11eb0*/  FSETP.NEU.AND P2, PT, R244, RZ, PT ;  /* 0x000000fff400720b */ /* 0x000fe40003f4d000 */
[----:B------:R-:W-:-:S02]  /*11ec0*/  FSEL R132, R150, -INF , P3 ;  /* 0xff80000096847808 */ /* 0x000fc40001800000 */
[----:B------:R-:W-:Y:S02]  /*11ed0*/  FSETP.NEU.AND P3, PT, R242, RZ, PT ;  /* 0x000000fff200720b */ /* 0x000fe40003f6d000 */
[----:B------:R-:W-:Y:S02]  /*11ee0*/  FSEL R138, R162, -INF , P2 ;  /* 0xff800000a28a7808 */ /* 0x000fe40001000000 */
[----:B------:R-:W-:Y:S02]  /*11ef0*/  FSETP.NEU.AND P2, PT, R236, RZ, PT ;  /* 0x000000ffec00720b */ /* 0x000fe40003f4d000 */
[----:B------:R-:W-:Y:S02]  /*11f00*/  FSEL R136, R158, -INF , P3 ;  /* 0xff8000009e887808 */ /* 0x000fe40001800000 */
[----:B------:R-:W-:Y:S02]  /*11f10*/  FSETP.NEU.AND P3, PT, R166, RZ, PT ;  /* 0x000000ffa600720b */ /* 0x000fe40003f6d000 */
[----:B------:R-:W-:-:S02]  /*11f20*/  FSEL R245, R245, -INF , P2 ;  /* 0xff800000f5f57808 */ /* 0x000fc40001000000 */
[----:B------:R-:W-:Y:S02]  /*11f30*/  FSEL R247, R247, -INF , P1 ;  /* 0xff800000f7f77808 */ /* 0x000fe40000800000 */
[----:B------:R-:W-:Y:S02]  /*11f40*/  FSEL R248, R248, -INF , P3 ;  /* 0xff800000f8f87808 */ /* 0x000fe40001800000 */
[----:B------:R-:W-:Y:S02]  /*11f50*/  FSEL R246, R246, -INF , P0 ;  /* 0xff800000f6f67808 */ /* 0x000fe40000000000 */
[----:B------:R-:W-:Y:S01]  /*11f60*/  FSEL R3, R128, -INF , P5 ;  /* 0xff80000080037808 */ /* 0x000fe20002800000 */
[----:B------:R-:W-:Y:S01]  /*11f70*/  FFMA R140, R140, 0.69314718246459960938, R203 ;  /* 0x3f3172188c8c7823 */ /* 0x000fe200000000cb */
[----:B-1----:R-:W-:Y:S01]  /*11f80*/  LOP3.LUT R168, R168, 0x1c, RZ, 0xc0, !PT ;  /* 0x0000001ca8a87812 */ /* 0x002fe200078ec0ff */
[----:B------:R-:W-:Y:S02]  /*11f90*/  FFMA R141, R243, 0.69314718246459960938, R202 ;  /* 0x3f317218f38d7823 */ /* 0x000fe400000000ca */
[----:B------:R-:W-:-:S02]  /*11fa0*/  FFMA R142, R138, 0.69314718246459960938, R201 ;  /* 0x3f3172188a8e7823 */ /* 0x000fc400000000c9 */
[----:B------:R-:W-:Y:S01]  /*11fb0*/  FFMA R143, R241, 0.69314718246459960938, R200 ;  /* 0x3f317218f18f7823 */ /* 0x000fe200000000c8 */
[----:B------:R-:W-:Y:S01]  /*11fc0*/  BAR.SYNC.DEFER_BLOCKING 0x0 ;  /* 0x0000000000007b1d */ /* 0x000fe20000010000 */
[----:B------:R-:W-:Y:S02]  /*11fd0*/  FFMA R136, R136, 0.69314718246459960938, R199 ;  /* 0x3f31721888887823 */ /* 0x000fe400000000c7 */
[----:B------:R-:W-:Y:S02]  /*11fe0*/  FFMA R137, R239, 0.69314718246459960938, R198 ;  /* 0x3f317218ef897823 */ /* 0x000fe400000000c6 */
[----:B------:R-:W-:Y:S02]  /*11ff0*/  FFMA R138, R134, 0.69314718246459960938, R197 ;  /* 0x3f317218868a7823 */ /* 0x000fe400000000c5 */
[----:B------:R-:W-:Y:S02]  /*12000*/  FFMA R139, R237, 0.69314718246459960938, R196 ;  /* 0x3f317218ed8b7823 */ /* 0x000fe400000000c4 */
[----:B------:R-:W-:-:S02]  /*12010*/  FFMA R135, R245, 0.69314718246459960938, R192 ;  /* 0x3f317218f5877823 */ /* 0x000fc400000000c0 */
[----:B------:R-:W-:Y:S02]  /*12020*/  FFMA R132, R132, 0.69314718246459960938, R195 ;  /* 0x3f31721884847823 */ /* 0x000fe400000000c3 */
[----:B------:R-:W-:Y:S02]  /*12030*/  FFMA R133, R167, 0.69314718246459960938, R194 ;  /* 0x3f317218a7857823 */ /* 0x000fe400000000c2 */
[----:B------:R-:W-:Y:S02]  /*12040*/  FFMA R134, R130, 0.69314718246459960938, R193 ;  /* 0x3f31721882867823 */ /* 0x000fe400000000c1 */
[----:B------:R-:W-:Y:S02]  /*12050*/  FFMA R245, R247, 0.69314718246459960938, R182 ;  /* 0x3f317218f7f57823 */ /* 0x000fe400000000b6 */
[----:B------:R-:W-:Y:S02]  /*12060*/  FFMA R244, R248, 0.69314718246459960938, R183 ;  /* 0x3f317218f8f47823 */ /* 0x000fe400000000b7 */
[----:B------:R-:W-:-:S02]  /*12070*/  FFMA R246, R246, 0.69314718246459960938, R181 ;  /* 0x3f317218f6f67823 */ /* 0x000fc400000000b5 */
[----:B--2---:R-:W-:Y:S01]  /*12080*/  FFMA R247, R3, 0.69314718246459960938, R180 ;  /* 0x3f31721803f77823 */ /* 0x004fe200000000b4 */
[----:B------:R0:W-:Y:S04]  /*12090*/  STS.128 [R168.X4], R140 ;  /* 0x0000008ca8007388 */ /* 0x0001e80000004c00 */
[----:B------:R0:W-:Y:S04]  /*120a0*/  STS.128 [R168.X4+0x80], R136 ;  /* 0x00008088a8007388 */ /* 0x0001e80000004c00 */
[----:B------:R0:W-:Y:S04]  /*120b0*/  STS.128 [R168.X4+0x100], R132 ;  /* 0x00010084a8007388 */ /* 0x0001e80000004c00 */
[----:B------:R0:W-:Y:S04]  /*120c0*/  STS.128 [R168.X4+0x180], R244 ;  /* 0x000180f4a8007388 */ /* 0x0001e80000004c00 */
[----:B------:R-:W-:Y:S06]  /*120d0*/  BAR.SYNC.DEFER_BLOCKING 0x0 ;  /* 0x0000000000007b1d */ /* 0x000fec0000010000 */
[----:B------:R-:W-:Y:S05]  /*120e0*/  @P4 EXIT ;  /* 0x000000000000494d */ /* 0x000fea0003800000 */
[----:B0-----:R-:W2:Y:S04]  /*120f0*/  LDL.LU R150, [R1+0x230] ;  /* 0x0002300001967983 */ /* 0x001ea80000300800 */
[----:B------:R-:W0:Y:S04]  /*12100*/  S2R R144, SR_CTAID.X ;  /* 0x0000000000907919 */ /* 0x000e280000002500 */
[----:B------:R-:W1:Y:S04]  /*12110*/  S2R R148, SR_CTAID.Y ;  /* 0x0000000000947919 */ /* 0x000e680000002600 */
[----:B------:R-:W3:Y:S01]  /*12120*/  S2R R146, SR_TID.X ;  /* 0x0000000000927919 */ /* 0x000ee20000002100 */
[----:B0-----:R-:W-:Y:S01]  /*12130*/  SHF.L.U32 R144, R144, 0x7, RZ ;  /* 0x0000000790907819 */ /* 0x001fe200000006ff */
[----:B-1----:R-:W-:-:S03]  /*12140*/  IMAD R0, R148, c[0x0][0x1cc], RZ ;  /* 0x0000730094007a24 */ /* 0x002fc600078e02ff */
[----:B---3--:R-:W-:Y:S01]  /*12150*/  LOP3.LUT R144, R144, 0x7f, R146, 0xf8, !PT ;  /* 0x0000007f90907812 */ /* 0x008fe200078ef892 */
[C---:B------:R-:W-:Y:S02]  /*12160*/  IMAD.SHL.U32 R2, R0.reuse, 0x4, RZ ;  /* 0x0000000400027824 */ /* 0x040fe400078e00ff */
[----:B------:R-:W-:Y:S01]  /*12170*/  IMAD.HI R0, R0, 0x4, RZ ;  /* 0x0000000400007827 */ /* 0x000fe200078e02ff */
[----:B------:R-:W-:-:S03]  /*12180*/  SHF.L.U32 R3, R144, 0x2, RZ ;  /* 0x0000000290037819 */ /* 0x000fc600000006ff */
[----:B------:R-:W-:Y:S01]  /*12190*/  IMAD.HI R5, R144, 0x4, RZ ;  /* 0x0000000490057827 */ /* 0x000fe200078e02ff */
[----:B------:R-:W-:-:S04]  /*121a0*/  IADD3 R2, P0, P1, R3, c[0x0][0x180], R2 ;  /* 0x0000600003027a10 */ /* 0x000fc8000791e002 */
[----:B------:R-:W-:Y:S01]  /*121b0*/  IADD3.X R3, R5, c[0x0][0x184], R0, P0, P1 ;  /* 0x0000610005037a10 */ /* 0x000fe200007e2400 */
[----:B--2---:R-:W0:Y:S04]  /*121c0*/  LDS R7, [R150] ;  /* 0x0000000096077984 */ /* 0x004e280000000800 */
[----:B0-----:R-:W-:Y:S01]  /*121d0*/  STG.E [R2.64], R7 ;  /* 0x0000000702007986 */ /* 0x001fe2000c101906 */
[----:B------:R-:W-:Y:S05]  /*121e0*/  EXIT ;  /* 0x000000000000794d */ /* 0x000fea0003800000 */
.L_x_2:
[----:B------:R-:W-:-:S00]  /*121f0*/  BRA `(.L_x_2) ;  /* 0xfffffff000007947 */ /* 0x000fc0000383ffff */
[----:B------:R-:W-:-:S00]  /*12200*/  NOP ;  /* 0x0000000000007918 */ /* 0x000fc00000000000 */
[----:B------:R-:W-:-:S00]  /*12210*/  NOP ;  /* 0x0000000000007918 */ /* 0x000fc00000000000 */
[----:B------:R-:W-:-:S00]  /*12220*/  NOP ;  /* 0x0000000000007918 */ /* 0x000fc00000000000 */
[----:B------:R-:W-:-:S00]  /*12230*/  NOP ;  /* 0x0000000000007918 */ /* 0x000fc00000000000 */
[----:B------:R-:W-:-:S00]  /*12240*/  NOP ;  /* 0x0000000000007918 */ /* 0x000fc00000000000 */
[----:B------:R-:W-:-:S00]  /*12250*/  NOP ;  /* 0x0000000000007918 */ /* 0x000fc00000000000 */
[----:B------:R-:W-:-:S00]  /*12260*/  NOP ;  /* 0x0000000000007918 */ /* 0x000fc00000000000 */
[----:B------:R-:W-:-:S00]  /*12270*/  NOP ;  /* 0x0000000000007918 */ /* 0x000fc00000000000 */
.L_x_3:


//--------------------- .nv.global.init           --------------------------
	.section	.nv.global.init,"aw",@progbits
.nv.global.init:
	.type		_$_str,@object
	.size		_$_str,(.L_0 - _$_str)
_$_str:
        /*0000*/ 	.byte	0x5f, 0x5f, 0x43, 0x55, 0x44, 0x41, 0x5f, 0x46, 0x54, 0x5a, 0x00
.L_0:


//--------------------- .nv.shared.attn_fwd       --------------------------
	.section	.nv.shared.attn_fwd,"aw",@nobits
	.sectionflags	@""
	.align	16
